	.target	sm_100a

	.elftype	@"ET_EXEC"


//--------------------- .note.nv.tkinfo           --------------------------
	.section	.note.nv.tkinfo,"",@"SHT_NOTE"
	.sectionflags	@"SHF_NOTE_NV_TKINFO"
	.tkinfo
        /*0018*/ 	.word	0x00000002
        /*0030*/ 	.string	""
        /*0030*/ 	.string	"ptxas"
        /*0030*/ 	.string	"Cuda compilation tools, release 13.0, V13.0.88"
        /*0030*/ 	.string	"Build cuda_13.0.r13.0/compiler.36424714_0"
        /*0030*/ 	.string	"-arch sm_100a -m 64 "



//--------------------- .note.nv.cuinfo           --------------------------
	.section	.note.nv.cuinfo,"",@"SHT_NOTE"
	.sectionflags	@"SHF_NOTE_NV_CUINFO"
        /*0018*/ 	.short	0x0002
        /*001a*/ 	.short	0x0064
        /*001c*/ 	.short	0x0082
	.zero		2


//--------------------- .nv.info                  --------------------------
	.section	.nv.info,"",@"SHT_CUDA_INFO"
	.align	4


	//----- nvinfo : EIATTR_REGCOUNT
	.align		4
        /*0000*/ 	.byte	0x04, 0x2f
        /*0002*/ 	.short	(.L_20 - .L_19)
	.align		4
.L_19:
        /*0004*/ 	.word	index@(_ZN7cutlass13device_kernelINS_4gemm6kernel13GemmUniversalIN4cute5tupleIJiiiiEEENS1_10collective13CollectiveMmaINS1_35MainloopSm100TmaUmmaWarpSpecializedILi3ELi2ELi2ENS5_IJNS4_1CILi1EEENSA_ILi2EEESB_EEEEENS5_IJNSA_ILi128EEENSA_ILi256EEESF_EEEaNS5_IJlSB_lEEEaSI_NS4_8TiledMMAINS4_8MMA_AtomIJNS4_15SM100_MMA_S8_SSIaaiLi128ELi256ELNS4_4UMMA5MajorE0ELSN_0ELNSM_8SaturateE0EEEEEENS4_6LayoutINS5_IJSB_SB_SB_EEENS5_IJNSA_ILi0EEEST_ST_EEEEENS5_IJNS4_10UnderscoreESW_SW_EEEEENS4_23SM90_TMA_LOAD_MULTICASTENS4_14ComposedLayoutINS4_7SwizzleILi3ELi4ELi3EEENS4_18smem_ptr_flag_bitsILi8EEENSR_INS5_IJNSA_ILi8EEESF_EEENS5_IJSF_SB_EEEEEEEvNS4_8identityENS4_13SM90_TMA_LOADES19_vS1A_EENS_8epilogue10collective18CollectiveEpilogueINS1D_23Sm100TmaWarpSpecializedILi4ELi2ELi64ELb0ELb0EEEJSH_NS5_IJNSR_ISF_SB_EENSR_INSA_ILi64EEESB_EEEEEaSI_aSI_NS1D_6fusion15FusionCallbacksIS1H_NS1M_17LinearCombinationIaiaiLNS_15FloatRoundStyleE2EEESH_S1L_JEEENS4_5SM1004TMEM4LOAD26SM100_TMEM_LOAD_32dp32b64xES1B_NS10_INS11_ILi2ELi4ELi3EEES14_NSR_INS5_IJS15_S1J_EEENS5_IJS1J_SB_EEEEEEENS4_39AutoVectorizingCopyWithAssumedAlignmentILi128EEENS4_14SM90_TMA_STOREES20_S22_S22_EEEvvEEEEvNT_6ParamsE)
        /*0008*/ 	.word	0x000000a6


	//----- nvinfo : EIATTR_FRAME_SIZE
	.align		4
.L_20:
        /*000c*/ 	.byte	0x04, 0x11
        /*000e*/ 	.short	(.L_22 - .L_21)
	.align		4
.L_21:
        /*0010*/ 	.word	index@($__internal_2_$__cuda_sm10x_tcgen05_guardrail_trap_unallocated_columns_being_dealloced)
        /*0014*/ 	.word	0x00000000


	//----- nvinfo : EIATTR_FRAME_SIZE
	.align		4
.L_22:
        /*0018*/ 	.byte	0x04, 0x11
        /*001a*/ 	.short	(.L_24 - .L_23)
	.align		4
.L_23:
        /*001c*/ 	.word	index@($__internal_1_$__cuda_sm10x_tcgen05_guardrail_trap_phase_invalid_during_alloc)
        /*0020*/ 	.word	0x00000000


	//----- nvinfo : EIATTR_FRAME_SIZE
	.align		4
.L_24:
        /*0024*/ 	.byte	0x04, 0x11
        /*0026*/ 	.short	(.L_26 - .L_25)
	.align		4
.L_25:
        /*0028*/ 	.word	index@($__internal_0_$__cuda_sm10x_tcgen05_guardrail_trap_col_being_dealloced_not_returned_by_alloc)
        /*002c*/ 	.word	0x00000000


	//----- nvinfo : EIATTR_FRAME_SIZE
	.align		4
.L_26:
        /*0030*/ 	.byte	0x04, 0x11
        /*0032*/ 	.short	(.L_28 - .L_27)
	.align		4
.L_27:
        /*0034*/ 	.word	index@(_ZN7cutlass13device_kernelINS_4gemm6kernel13GemmUniversalIN4cute5tupleIJiiiiEEENS1_10collective13CollectiveMmaINS1_35MainloopSm100TmaUmmaWarpSpecializedILi3ELi2ELi2ENS5_IJNS4_1CILi1EEENSA_ILi2EEESB_EEEEENS5_IJNSA_ILi128EEENSA_ILi256EEESF_EEEaNS5_IJlSB_lEEEaSI_NS4_8TiledMMAINS4_8MMA_AtomIJNS4_15SM100_MMA_S8_SSIaaiLi128ELi256ELNS4_4UMMA5MajorE0ELSN_0ELNSM_8SaturateE0EEEEEENS4_6LayoutINS5_IJSB_SB_SB_EEENS5_IJNSA_ILi0EEEST_ST_EEEEENS5_IJNS4_10UnderscoreESW_SW_EEEEENS4_23SM90_TMA_LOAD_MULTICASTENS4_14ComposedLayoutINS4_7SwizzleILi3ELi4ELi3EEENS4_18smem_ptr_flag_bitsILi8EEENSR_INS5_IJNSA_ILi8EEESF_EEENS5_IJSF_SB_EEEEEEEvNS4_8identityENS4_13SM90_TMA_LOADES19_vS1A_EENS_8epilogue10collective18CollectiveEpilogueINS1D_23Sm100TmaWarpSpecializedILi4ELi2ELi64ELb0ELb0EEEJSH_NS5_IJNSR_ISF_SB_EENSR_INSA_ILi64EEESB_EEEEEaSI_aSI_NS1D_6fusion15FusionCallbacksIS1H_NS1M_17LinearCombinationIaiaiLNS_15FloatRoundStyleE2EEESH_S1L_JEEENS4_5SM1004TMEM4LOAD26SM100_TMEM_LOAD_32dp32b64xES1B_NS10_INS11_ILi2ELi4ELi3EEES14_NSR_INS5_IJS15_S1J_EEENS5_IJS1J_SB_EEEEEEENS4_39AutoVectorizingCopyWithAssumedAlignmentILi128EEENS4_14SM90_TMA_STOREES20_S22_S22_EEEvvEEEEvNT_6ParamsE)
        /*0038*/ 	.word	0x00000000


	//----- nvinfo : EIATTR_MIN_STACK_SIZE
	.align		4
.L_28:
        /*003c*/ 	.byte	0x04, 0x12
        /*003e*/ 	.short	(.L_30 - .L_29)
	.align		4
.L_29:
        /*0040*/ 	.word	index@(_ZN7cutlass13device_kernelINS_4gemm6kernel13GemmUniversalIN4cute5tupleIJiiiiEEENS1_10collective13CollectiveMmaINS1_35MainloopSm100TmaUmmaWarpSpecializedILi3ELi2ELi2ENS5_IJNS4_1CILi1EEENSA_ILi2EEESB_EEEEENS5_IJNSA_ILi128EEENSA_ILi256EEESF_EEEaNS5_IJlSB_lEEEaSI_NS4_8TiledMMAINS4_8MMA_AtomIJNS4_15SM100_MMA_S8_SSIaaiLi128ELi256ELNS4_4UMMA5MajorE0ELSN_0ELNSM_8SaturateE0EEEEEENS4_6LayoutINS5_IJSB_SB_SB_EEENS5_IJNSA_ILi0EEEST_ST_EEEEENS5_IJNS4_10UnderscoreESW_SW_EEEEENS4_23SM90_TMA_LOAD_MULTICASTENS4_14ComposedLayoutINS4_7SwizzleILi3ELi4ELi3EEENS4_18smem_ptr_flag_bitsILi8EEENSR_INS5_IJNSA_ILi8EEESF_EEENS5_IJSF_SB_EEEEEEEvNS4_8identityENS4_13SM90_TMA_LOADES19_vS1A_EENS_8epilogue10collective18CollectiveEpilogueINS1D_23Sm100TmaWarpSpecializedILi4ELi2ELi64ELb0ELb0EEEJSH_NS5_IJNSR_ISF_SB_EENSR_INSA_ILi64EEESB_EEEEEaSI_aSI_NS1D_6fusion15FusionCallbacksIS1H_NS1M_17LinearCombinationIaiaiLNS_15FloatRoundStyleE2EEESH_S1L_JEEENS4_5SM1004TMEM4LOAD26SM100_TMEM_LOAD_32dp32b64xES1B_NS10_INS11_ILi2ELi4ELi3EEES14_NSR_INS5_IJS15_S1J_EEENS5_IJS1J_SB_EEEEEEENS4_39AutoVectorizingCopyWithAssumedAlignmentILi128EEENS4_14SM90_TMA_STOREES20_S22_S22_EEEvvEEEEvNT_6ParamsE)
        /*0044*/ 	.word	0x00000000
.L_30:


//--------------------- .nv.compat                --------------------------
	.section	.nv.compat,"",@"SHT_CUDA_COMPAT_INFO"
	.align	4
        /*0000*/ 	.byte	0x02, 0x09, 0x01, 0x00, 0x02, 0x02, 0x03, 0x00, 0x02, 0x05, 0x06, 0x00, 0x03, 0x07, 0x01, 0x01
        /*0010*/ 	.byte	0x02, 0x03, 0x01, 0x00, 0x02, 0x06, 0x01, 0x00, 0x04, 0x0b, 0x08, 0x00, 0x01, 0x00, 0x00, 0x00
        /*0020*/ 	.byte	0x00, 0x00, 0x00, 0x00


//--------------------- .nv.info._ZN7cutlass13device_kernelINS_4gemm6kernel13GemmUniversalIN4cute5tupleIJiiiiEEENS1_10collective13CollectiveMmaINS1_35MainloopSm100TmaUmmaWarpSpecializedILi3ELi2ELi2ENS5_IJNS4_1CILi1EEENSA_ILi2EEESB_EEEEENS5_IJNSA_ILi128EEENSA_ILi256EEESF_EEEaNS5_IJlSB_lEEEaSI_NS4_8TiledMMAINS4_8MMA_AtomIJNS4_15SM100_MMA_S8_SSIaaiLi128ELi256ELNS4_4UMMA5MajorE0ELSN_0ELNSM_8SaturateE0EEEEEENS4_6LayoutINS5_IJSB_SB_SB_EEENS5_IJNSA_ILi0EEEST_ST_EEEEENS5_IJNS4_10UnderscoreESW_SW_EEEEENS4_23SM90_TMA_LOAD_MULTICASTENS4_14ComposedLayoutINS4_7SwizzleILi3ELi4ELi3EEENS4_18smem_ptr_flag_bitsILi8EEENSR_INS5_IJNSA_ILi8EEESF_EEENS5_IJSF_SB_EEEEEEEvNS4_8identityENS4_13SM90_TMA_LOADES19_vS1A_EENS_8epilogue10collective18CollectiveEpilogueINS1D_23Sm100TmaWarpSpecializedILi4ELi2ELi64ELb0ELb0EEEJSH_NS5_IJNSR_ISF_SB_EENSR_INSA_ILi64EEESB_EEEEEaSI_aSI_NS1D_6fusion15FusionCallbacksIS1H_NS1M_17LinearCombinationIaiaiLNS_15FloatRoundStyleE2EEESH_S1L_JEEENS4_5SM1004TMEM4LOAD26SM100_TMEM_LOAD_32dp32b64xES1B_NS10_INS11_ILi2ELi4ELi3EEES14_NSR_INS5_IJS15_S1J_EEENS5_IJS1J_SB_EEEEEEENS4_39AutoVectorizingCopyWithAssumedAlignmentILi128EEENS4_14SM90_TMA_STOREES20_S22_S22_EEEvvEEEEvNT_6ParamsE --------------------------
	.section	.nv.info._ZN7cutlass13device_kernelINS_4gemm6kernel13GemmUniversalIN4cute5tupleIJiiiiEEENS1_10collective13CollectiveMmaINS1_35MainloopSm100TmaUmmaWarpSpecializedILi3ELi2ELi2ENS5_IJNS4_1CILi1EEENSA_ILi2EEESB_EEEEENS5_IJNSA_ILi128EEENSA_ILi256EEESF_EEEaNS5_IJlSB_lEEEaSI_NS4_8TiledMMAINS4_8MMA_AtomIJNS4_15SM100_MMA_S8_SSIaaiLi128ELi256ELNS4_4UMMA5MajorE0ELSN_0ELNSM_8SaturateE0EEEEEENS4_6LayoutINS5_IJSB_SB_SB_EEENS5_IJNSA_ILi0EEEST_ST_EEEEENS5_IJNS4_10UnderscoreESW_SW_EEEEENS4_23SM90_TMA_LOAD_MULTICASTENS4_14ComposedLayoutINS4_7SwizzleILi3ELi4ELi3EEENS4_18smem_ptr_flag_bitsILi8EEENSR_INS5_IJNSA_ILi8EEESF_EEENS5_IJSF_SB_EEEEEEEvNS4_8identityENS4_13SM90_TMA_LOADES19_vS1A_EENS_8epilogue10collective18CollectiveEpilogueINS1D_23Sm100TmaWarpSpecializedILi4ELi2ELi64ELb0ELb0EEEJSH_NS5_IJNSR_ISF_SB_EENSR_INSA_ILi64EEESB_EEEEEaSI_aSI_NS1D_6fusion15FusionCallbacksIS1H_NS1M_17LinearCombinationIaiaiLNS_15FloatRoundStyleE2EEESH_S1L_JEEENS4_5SM1004TMEM4LOAD26SM100_TMEM_LOAD_32dp32b64xES1B_NS10_INS11_ILi2ELi4ELi3EEES14_NSR_INS5_IJS15_S1J_EEENS5_IJS1J_SB_EEEEEEENS4_39AutoVectorizingCopyWithAssumedAlignmentILi128EEENS4_14SM90_TMA_STOREES20_S22_S22_EEEvvEEEEvNT_6ParamsE,"",@"SHT_CUDA_INFO"
	.sectionflags	@""
	.align	4


	//----- nvinfo : EIATTR_CUDA_API_VERSION
	.align		4
        /*0000*/ 	.byte	0x04, 0x37
        /*0002*/ 	.short	(.L_32 - .L_31)
.L_31:
        /*0004*/ 	.word	0x00000082


	//----- nvinfo : EIATTR_KPARAM_INFO
	.align		4
.L_32:
        /*0008*/ 	.byte	0x04, 0x17
        /*000a*/ 	.short	(.L_34 - .L_33)
.L_33:
        /*000c*/ 	.word	0x00000000
        /*0010*/ 	.short	0x0000
        /*0012*/ 	.short	0x0000
        /*0014*/ 	.byte	0x00, 0xf0, 0x01, 0x20


	//----- nvinfo : EIATTR_AT_ENTRY_FRAGMENTS
	.align		4
.L_34:
        /*0018*/ 	.byte	0x04, 0x4f
        /*001a*/ 	.short	(.L_36 - .L_35)


	//   ....[0]....
.L_35:
        /*001c*/ 	.word	0x00000006


	//----- nvinfo : EIATTR_RESERVED_SMEM_USED
	.align		4
.L_36:
        /*0020*/ 	.byte	0x01, 0x41
	.zero		2


	//----- nvinfo : EIATTR_SPARSE_MMA_MASK
	.align		4
        /*0024*/ 	.byte	0x03, 0x50
        /*0026*/ 	.short	0x0000


	//----- nvinfo : EIATTR_TCGEN05_1CTA_USED
	.align		4
        /*0028*/ 	.byte	0x01, 0x51
	.zero		2


	//----- nvinfo : EIATTR_MAXREG_COUNT
	.align		4
        /*002c*/ 	.byte	0x03, 0x1b
        /*002e*/ 	.short	0x00ff


	//----- nvinfo : EIATTR_NUM_BARRIERS
	.align		4
        /*0030*/ 	.byte	0x02, 0x4c
        /*0032*/ 	.byte	0x07
	.zero		1


	//----- nvinfo : EIATTR_EXTERNS
	.align		4
        /*0034*/ 	.byte	0x04, 0x0f
        /*0036*/ 	.short	(.L_38 - .L_37)


	//   ....[0]....
	.align		4
.L_37:
        /*0038*/ 	.word	index@(__assertfail)


	//----- nvinfo : EIATTR_MERCURY_ISA_VERSION
	.align		4
.L_38:
        /*003c*/ 	.byte	0x03, 0x5f
        /*003e*/ 	.short	0x0101


	//----- nvinfo : EIATTR_INT_WARP_WIDE_INSTR_OFFSETS
	.align		4
        /*0040*/ 	.byte	0x04, 0x31
        /*0042*/ 	.short	(.L_40 - .L_39)


	//   ....[0]....
.L_39:
        /*0044*/ 	.word	0x00003a90


	//   ....[1]....
        /*0048*/ 	.word	0x00003ab0


	//   ....[2]....
        /*004c*/ 	.word	0x00003ae0


	//   ....[3]....
        /*0050*/ 	.word	0x00004620


	//   ....[4]....
        /*0054*/ 	.word	0x00004690


	//   ....[5]....
        /*0058*/ 	.word	0x00004770


	//   ....[6]....
        /*005c*/ 	.word	0x000047f0


	//   ....[7]....
        /*0060*/ 	.word	0x000048f0


	//   ....[8]....
        /*0064*/ 	.word	0x00004970


	//   ....[9]....
        /*0068*/ 	.word	0x00004a60


	//   ....[10]....
        /*006c*/ 	.word	0x00004b10


	//----- nvinfo : EIATTR_COOP_GROUP_MASK_REGIDS
	.align		4
.L_40:
        /*0070*/ 	.byte	0x04, 0x29
        /*0072*/ 	.short	(.L_42 - .L_41)


	//   ....[0]....
.L_41:
        /*0074*/ 	.word	0xffffffff


	//   ....[1]....
        /*0078*/ 	.word	0xffffffff


	//   ....[2]....
        /*007c*/ 	.word	0xffffffff


	//   ....[3]....
        /*0080*/ 	.word	0xffffffff


	//   ....[4]....
        /*0084*/ 	.word	0xffffffff


	//   ....[5]....
        /*0088*/ 	.word	0xffffffff


	//   ....[6]....
        /*008c*/ 	.word	0xffffffff


	//   ....[7]....
        /*0090*/ 	.word	0xffffffff


	//   ....[8]....
        /*0094*/ 	.word	0xffffffff


	//   ....[9]....
        /*0098*/ 	.word	0xffffffff


	//   ....[10]....
        /*009c*/ 	.word	0xffffffff


	//   ....[11]....
        /*00a0*/ 	.word	0xffffffff


	//   ....[12]....
        /*00a4*/ 	.word	0xffffffff


	//   ....[13]....
        /*00a8*/ 	.word	0xffffffff


	//----- nvinfo : EIATTR_COOP_GROUP_INSTR_OFFSETS
	.align		4
.L_42:
        /*00ac*/ 	.byte	0x04, 0x28
        /*00ae*/ 	.short	(.L_44 - .L_43)


	//   ....[0]....
.L_43:
        /*00b0*/ 	.word	0x00000080


	//   ....[1]....
        /*00b4*/ 	.word	0x000004f0


	//   ....[2]....
        /*00b8*/ 	.word	0x00000680


	//   ....[3]....
        /*00bc*/ 	.word	0x00000820


	//   ....[4]....
        /*00c0*/ 	.word	0x00000920


	//   ....[5]....
        /*00c4*/ 	.word	0x00000a90


	//   ....[6]....
        /*00c8*/ 	.word	0x00000bf0


	//   ....[7]....
        /*00cc*/ 	.word	0x00000da0


	//   ....[8]....
        /*00d0*/ 	.word	0x00001fd0


	//   ....[9]....
        /*00d4*/ 	.word	0x00002e00


	//   ....[10]....
        /*00d8*/ 	.word	0x00003010


	//   ....[11]....
        /*00dc*/ 	.word	0x00003040


	//   ....[12]....
        /*00e0*/ 	.word	0x00003970


	//   ....[13]....
        /*00e4*/ 	.word	0x00003ba0


	//----- nvinfo : EIATTR_VRC_CTA_INIT_COUNT
	.align		4
.L_44:
        /*00e8*/ 	.byte	0x02, 0x4a
        /*00ea*/ 	.byte	0x80
	.zero		1


	//----- nvinfo : EIATTR_SYSCALL_OFFSETS
	.align		4
        /*00ec*/ 	.byte	0x04, 0x46
        /*00ee*/ 	.short	(.L_46 - .L_45)


	//   ....[0]....
.L_45:
        /*00f0*/ 	.word	0x00005780


	//   ....[1]....
        /*00f4*/ 	.word	0x000058c0


	//   ....[2]....
        /*00f8*/ 	.word	0x00006150


	//   ....[3]....
        /*00fc*/ 	.word	0x00007750


	//   ....[4]....
        /*0100*/ 	.word	0x00008cf0


	//   ....[5]....
        /*0104*/ 	.word	0x0000a2c0


	//----- nvinfo : EIATTR_MBARRIER_INSTR_OFFSETS
	.align		4
.L_46:
        /*0108*/ 	.byte	0x04, 0x39
        /*010a*/ 	.short	(.L_48 - .L_47)


	//   ....[0]....
.L_47:
        /*010c*/ 	.word	0x00000610
        /*0110*/ 	.word	0x000000ff
        /*0114*/ 	.word	0x00000000
        /*0118*/ 	.short	0x0100
        /*011a*/ 	.byte	0x04
	.zero		1


	//   ....[1]....
        /*011c*/ 	.word	0x00000620
        /*0120*/ 	.word	0x000000ff
        /*0124*/ 	.word	0x00000018
        /*0128*/ 	.short	0x0100
        /*012a*/ 	.byte	0x04
	.zero		1


	//   ....[2]....
        /*012c*/ 	.word	0x00000630
        /*0130*/ 	.word	0x000000ff
        /*0134*/ 	.word	0x00000008
        /*0138*/ 	.short	0x0100
        /*013a*/ 	.byte	0x04
	.zero		1


	//   ....[3]....
        /*013c*/ 	.word	0x00000640
        /*0140*/ 	.word	0x000000ff
        /*0144*/ 	.word	0x00000020
        /*0148*/ 	.short	0x0100
        /*014a*/ 	.byte	0x04
	.zero		1


	//   ....[4]....
        /*014c*/ 	.word	0x00000650
        /*0150*/ 	.word	0x000000ff
        /*0154*/ 	.word	0x00000010
        /*0158*/ 	.short	0x0100
        /*015a*/ 	.byte	0x04
	.zero		1


	//   ....[5]....
        /*015c*/ 	.word	0x00000660
        /*0160*/ 	.word	0x000000ff
        /*0164*/ 	.word	0x00000028
        /*0168*/ 	.short	0x0100
        /*016a*/ 	.byte	0x04
	.zero		1


	//   ....[6]....
        /*016c*/ 	.word	0x00000790
        /*0170*/ 	.word	0x000000ff
        /*0174*/ 	.word	0x00000030
        /*0178*/ 	.short	0x0100
        /*017a*/ 	.byte	0x04
	.zero		1


	//   ....[7]....
        /*017c*/ 	.word	0x000007a0
        /*0180*/ 	.word	0x000000ff
        /*0184*/ 	.word	0x00000050
        /*0188*/ 	.short	0x0100
        /*018a*/ 	.byte	0x04
	.zero		1


	//   ....[8]....
        /*018c*/ 	.word	0x000007b0
        /*0190*/ 	.word	0x000000ff
        /*0194*/ 	.word	0x00000038
        /*0198*/ 	.short	0x0100
        /*019a*/ 	.byte	0x04
	.zero		1


	//   ....[9]....
        /*019c*/ 	.word	0x000007c0
        /*01a0*/ 	.word	0x000000ff
        /*01a4*/ 	.word	0x00000058
        /*01a8*/ 	.short	0x0100
        /*01aa*/ 	.byte	0x04
	.zero		1


	//   ....[10]....
        /*01ac*/ 	.word	0x000007d0
        /*01b0*/ 	.word	0x000000ff
        /*01b4*/ 	.word	0x00000040
        /*01b8*/ 	.short	0x0100
        /*01ba*/ 	.byte	0x04
	.zero		1


	//   ....[11]....
        /*01bc*/ 	.word	0x000007e0
        /*01c0*/ 	.word	0x000000ff
        /*01c4*/ 	.word	0x00000060
        /*01c8*/ 	.short	0x0100
        /*01ca*/ 	.byte	0x04
	.zero		1


	//   ....[12]....
        /*01cc*/ 	.word	0x000007f0
        /*01d0*/ 	.word	0x000000ff
        /*01d4*/ 	.word	0x00000048
        /*01d8*/ 	.short	0x0100
        /*01da*/ 	.byte	0x04
	.zero		1


	//   ....[13]....
        /*01dc*/ 	.word	0x00000800
        /*01e0*/ 	.word	0x000000ff
        /*01e4*/ 	.word	0x00000068
        /*01e8*/ 	.short	0x0100
        /*01ea*/ 	.byte	0x04
	.zero		1


	//   ....[14]....
        /*01ec*/ 	.word	0x000008f0
        /*01f0*/ 	.word	0x000000ff
        /*01f4*/ 	.word	0x00000070
        /*01f8*/ 	.short	0x0100
        /*01fa*/ 	.byte	0x06
	.zero		1


	//   ....[15]....
        /*01fc*/ 	.word	0x00000900
        /*0200*/ 	.word	0x000000ff
        /*0204*/ 	.word	0x00000078
        /*0208*/ 	.short	0x0100
        /*020a*/ 	.byte	0x06
	.zero		1


	//   ....[16]....
        /*020c*/ 	.word	0x00000a40
        /*0210*/ 	.word	0x000000ff
        /*0214*/ 	.word	0x00000080
        /*0218*/ 	.short	0x0100
        /*021a*/ 	.byte	0x06
	.zero		1


	//   ....[17]....
        /*021c*/ 	.word	0x00000a50
        /*0220*/ 	.word	0x000000ff
        /*0224*/ 	.word	0x00000090
        /*0228*/ 	.short	0x0100
        /*022a*/ 	.byte	0x06
	.zero		1


	//   ....[18]....
        /*022c*/ 	.word	0x00000a60
        /*0230*/ 	.word	0x000000ff
        /*0234*/ 	.word	0x00000088
        /*0238*/ 	.short	0x0100
        /*023a*/ 	.byte	0x06
	.zero		1


	//   ....[19]....
        /*023c*/ 	.word	0x00000a70
        /*0240*/ 	.word	0x000000ff
        /*0244*/ 	.word	0x00000098
        /*0248*/ 	.short	0x0100
        /*024a*/ 	.byte	0x06
	.zero		1


	//   ....[20]....
        /*024c*/ 	.word	0x00000ba0
        /*0250*/ 	.word	0x000000ff
        /*0254*/ 	.word	0x000000a0
        /*0258*/ 	.short	0x0100
        /*025a*/ 	.byte	0x04
	.zero		1


	//   ....[21]....
        /*025c*/ 	.word	0x00000bb0
        /*0260*/ 	.word	0x000000ff
        /*0264*/ 	.word	0x000000b0
        /*0268*/ 	.short	0x0100
        /*026a*/ 	.byte	0x04
	.zero		1


	//   ....[22]....
        /*026c*/ 	.word	0x00000bc0
        /*0270*/ 	.word	0x000000ff
        /*0274*/ 	.word	0x000000a8
        /*0278*/ 	.short	0x0100
        /*027a*/ 	.byte	0x04
	.zero		1


	//   ....[23]....
        /*027c*/ 	.word	0x00000bd0
        /*0280*/ 	.word	0x000000ff
        /*0284*/ 	.word	0x000000b8
        /*0288*/ 	.short	0x0100
        /*028a*/ 	.byte	0x04
	.zero		1


	//   ....[24]....
        /*028c*/ 	.word	0x00000cc0
        /*0290*/ 	.word	0x000000ff
        /*0294*/ 	.word	0x000000c0
        /*0298*/ 	.short	0x0100
        /*029a*/ 	.byte	0x04
	.zero		1


	//   ....[25]....
        /*029c*/ 	.word	0x00000cd0
        /*02a0*/ 	.word	0x000000ff
        /*02a4*/ 	.word	0x000000d0
        /*02a8*/ 	.short	0x0100
        /*02aa*/ 	.byte	0x04
	.zero		1


	//   ....[26]....
        /*02ac*/ 	.word	0x00000ce0
        /*02b0*/ 	.word	0x000000ff
        /*02b4*/ 	.word	0x000000c8
        /*02b8*/ 	.short	0x0100
        /*02ba*/ 	.byte	0x04
	.zero		1


	//   ....[27]....
        /*02bc*/ 	.word	0x00000cf0
        /*02c0*/ 	.word	0x000000ff
        /*02c4*/ 	.word	0x000000d8
        /*02c8*/ 	.short	0x0100
        /*02ca*/ 	.byte	0x04
	.zero		1


	//   ....[28]....
        /*02cc*/ 	.word	0x00001850
        /*02d0*/ 	.word	0x00000003
        /*02d4*/ 	.word	0x000000d0
        /*02d8*/ 	.short	0x010a
        /*02da*/ 	.byte	0xff
	.zero		1


	//   ....[29]....
        /*02dc*/ 	.word	0x00001880
        /*02e0*/ 	.word	0x00000003
        /*02e4*/ 	.word	0x000000c0
        /*02e8*/ 	.short	0x0101
        /*02ea*/ 	.byte	0xff
	.zero		1


	//   ....[30]....
        /*02ec*/ 	.word	0x00001950
        /*02f0*/ 	.word	0x000000ff
        /*02f4*/ 	.word	0x00000018
        /*02f8*/ 	.short	0x010a
        /*02fa*/ 	.byte	0x04
	.zero		1


	//   ....[31]....
        /*02fc*/ 	.word	0x000019d0
        /*0300*/ 	.word	0x000000ff
        /*0304*/ 	.word	0x00000018
        /*0308*/ 	.short	0x010a
        /*030a*/ 	.byte	0x21
	.zero		1


	//   ....[32]....
        /*030c*/ 	.word	0x00001b60
        /*0310*/ 	.word	0x000000ff
        /*0314*/ 	.word	0x00000018
        /*0318*/ 	.short	0x010a
        /*031a*/ 	.byte	0x08
	.zero		1


	//   ....[33]....
        /*031c*/ 	.word	0x00001c80
        /*0320*/ 	.word	0x000000ff
        /*0324*/ 	.word	0x00000078
        /*0328*/ 	.short	0x0101
        /*032a*/ 	.byte	0x06
	.zero		1


	//   ....[34]....
        /*032c*/ 	.word	0x00001ca0
        /*0330*/ 	.word	0x000000ff
        /*0334*/ 	.word	0x00000018
        /*0338*/ 	.short	0x010a
        /*033a*/ 	.byte	0x04
	.zero		1


	//   ....[35]....
        /*033c*/ 	.word	0x00001d20
        /*0340*/ 	.word	0x000000ff
        /*0344*/ 	.word	0x00000018
        /*0348*/ 	.short	0x010a
        /*034a*/ 	.byte	0x11
	.zero		1


	//   ....[36]....
        /*034c*/ 	.word	0x00001eb0
        /*0350*/ 	.word	0x000000ff
        /*0354*/ 	.word	0x00000018
        /*0358*/ 	.short	0x010a
        /*035a*/ 	.byte	0x07
	.zero		1


	//   ....[37]....
        /*035c*/ 	.word	0x00002000
        /*0360*/ 	.word	0x00000003
        /*0364*/ 	.word	0x00000080
        /*0368*/ 	.short	0x010a
        /*036a*/ 	.byte	0xff
	.zero		1


	//   ....[38]....
        /*036c*/ 	.word	0x00002150
        /*0370*/ 	.word	0x00000000
        /*0374*/ 	.word	0x00000000
        /*0378*/ 	.short	0x0101
        /*037a*/ 	.byte	0xff
	.zero		1


	//   ....[39]....
        /*037c*/ 	.word	0x00002710
        /*0380*/ 	.word	0x000000ff
        /*0384*/ 	.word	0x00000000
        /*0388*/ 	.short	0x010a
        /*038a*/ 	.byte	0x04
	.zero		1


	//   ....[40]....
        /*038c*/ 	.word	0x000027a0
        /*0390*/ 	.word	0x000000ff
        /*0394*/ 	.word	0x00000000
        /*0398*/ 	.short	0x010a
        /*039a*/ 	.byte	0x05
	.zero		1


	//   ....[41]....
        /*039c*/ 	.word	0x00002840
        /*03a0*/ 	.word	0x00000000
        /*03a4*/ 	.word	0x00000000
        /*03a8*/ 	.short	0x010a
        /*03aa*/ 	.byte	0xff
	.zero		1


	//   ....[42]....
        /*03ac*/ 	.word	0x00002960
        /*03b0*/ 	.word	0x00000002
        /*03b4*/ 	.word	0x000000c0
        /*03b8*/ 	.short	0x010a
        /*03ba*/ 	.byte	0xff
	.zero		1


	//   ....[43]....
        /*03bc*/ 	.word	0x000029c0
        /*03c0*/ 	.word	0x00000004
        /*03c4*/ 	.word	0x00000000
        /*03c8*/ 	.short	0x0101
        /*03ca*/ 	.byte	0xff
	.zero		1


	//   ....[44]....
        /*03cc*/ 	.word	0x000029e0
        /*03d0*/ 	.word	0x000000ff
        /*03d4*/ 	.word	0x00000090
        /*03d8*/ 	.short	0x010a
        /*03da*/ 	.byte	0x04
	.zero		1


	//   ....[45]....
        /*03dc*/ 	.word	0x00002b00
        /*03e0*/ 	.word	0x00000002
        /*03e4*/ 	.word	0x00000080
        /*03e8*/ 	.short	0x010a
        /*03ea*/ 	.byte	0xff
	.zero		1


	//   ....[46]....
        /*03ec*/ 	.word	0x00002c10
        /*03f0*/ 	.word	0x00000002
        /*03f4*/ 	.word	0x00000000
        /*03f8*/ 	.short	0x0101
        /*03fa*/ 	.byte	0xff
	.zero		1


	//   ....[47]....
        /*03fc*/ 	.word	0x00002ca0
        /*0400*/ 	.word	0x000000ff
        /*0404*/ 	.word	0x00000090
        /*0408*/ 	.short	0x0106
        /*040a*/ 	.byte	0x04
	.zero		1


	//   ....[48]....
        /*040c*/ 	.word	0x00002cc0
        /*0410*/ 	.word	0x000000ff
        /*0414*/ 	.word	0x00000090
        /*0418*/ 	.short	0x010a
        /*041a*/ 	.byte	0x04
	.zero		1


	//   ....[49]....
        /*041c*/ 	.word	0x00002d50
        /*0420*/ 	.word	0x000000ff
        /*0424*/ 	.word	0x00000090
        /*0428*/ 	.short	0x0106
        /*042a*/ 	.byte	0x07
	.zero		1


	//   ....[50]....
        /*042c*/ 	.word	0x00002d90
        /*0430*/ 	.word	0x00000000
        /*0434*/ 	.word	0x00000090
        /*0438*/ 	.short	0x010a
        /*043a*/ 	.byte	0xff
	.zero		1


	//   ....[51]....
        /*043c*/ 	.word	0x000032e0
        /*0440*/ 	.word	0x00000000
        /*0444*/ 	.word	0x00000080
        /*0448*/ 	.short	0x010a
        /*044a*/ 	.byte	0xff
	.zero		1


	//   ....[52]....
        /*044c*/ 	.word	0x000033f0
        /*0450*/ 	.word	0x00000003
        /*0454*/ 	.word	0x00000000
        /*0458*/ 	.short	0x0101
        /*045a*/ 	.byte	0xff
	.zero		1


	//   ....[53]....
        /*045c*/ 	.word	0x00003400
        /*0460*/ 	.word	0x000000ff
        /*0464*/ 	.word	0x00000000
        /*0468*/ 	.short	0x010a
        /*046a*/ 	.byte	0x04
	.zero		1


	//   ....[54]....
        /*046c*/ 	.word	0x00003420
        /*0470*/ 	.word	0x000000ff
        /*0474*/ 	.word	0x000000b0
        /*0478*/ 	.short	0x010a
        /*047a*/ 	.byte	0x1e
	.zero		1


	//   ....[55]....
        /*047c*/ 	.word	0x000034f0
        /*0480*/ 	.word	0x000000ff
        /*0484*/ 	.word	0x00000000
        /*0488*/ 	.short	0x010a
        /*048a*/ 	.byte	0x05
	.zero		1


	//   ....[56]....
        /*048c*/ 	.word	0x00003630
        /*0490*/ 	.word	0x000000ff
        /*0494*/ 	.word	0x00000000
        /*0498*/ 	.short	0x010a
        /*049a*/ 	.byte	0x04
	.zero		1


	//   ....[57]....
        /*049c*/ 	.word	0x000038c0
        /*04a0*/ 	.word	0x000000ff
        /*04a4*/ 	.word	0x00000000
        /*04a8*/ 	.short	0x010a
        /*04aa*/ 	.byte	0x04
	.zero		1


	//   ....[58]....
        /*04ac*/ 	.word	0x00003950
        /*04b0*/ 	.word	0x000000ff
        /*04b4*/ 	.word	0x00000000
        /*04b8*/ 	.short	0x010a
        /*04ba*/ 	.byte	0x04
	.zero		1


	//   ....[59]....
        /*04bc*/ 	.word	0x00003e20
        /*04c0*/ 	.word	0x0000000c
        /*04c4*/ 	.word	0x00000080
        /*04c8*/ 	.short	0x010a
        /*04ca*/ 	.byte	0xff
	.zero		1


	//   ....[60]....
        /*04cc*/ 	.word	0x00003f90
        /*04d0*/ 	.word	0x00000000
        /*04d4*/ 	.word	0x00000000
        /*04d8*/ 	.short	0x0101
        /*04da*/ 	.byte	0xff
	.zero		1


	//   ....[61]....
        /*04dc*/ 	.word	0x00004420
        /*04e0*/ 	.word	0x000000ff
        /*04e4*/ 	.word	0x00000078
        /*04e8*/ 	.short	0x010a
        /*04ea*/ 	.byte	0x15
	.zero		1


	//   ....[62]....
        /*04ec*/ 	.word	0x000045a0
        /*04f0*/ 	.word	0x000000ff
        /*04f4*/ 	.word	0x00000050
        /*04f8*/ 	.short	0x010a
        /*04fa*/ 	.byte	0x15
	.zero		1


	//   ....[63]....
        /*04fc*/ 	.word	0x00004720
        /*0500*/ 	.word	0x000000ff
        /*0504*/ 	.word	0x00000030
        /*0508*/ 	.short	0x010b
        /*050a*/ 	.byte	0x15
	.zero		1


	//   ....[64]....
        /*050c*/ 	.word	0x00004730
        /*0510*/ 	.word	0x000000ff
        /*0514*/ 	.word	0x00000000
        /*0518*/ 	.short	0x0101
        /*051a*/ 	.byte	0x06
	.zero		1


	//   ....[65]....
        /*051c*/ 	.word	0x00004740
        /*0520*/ 	.word	0x000000ff
        /*0524*/ 	.word	0x00000058
        /*0528*/ 	.short	0x010a
        /*052a*/ 	.byte	0x15
	.zero		1


	//   ....[66]....
        /*052c*/ 	.word	0x000048a0
        /*0530*/ 	.word	0x000000ff
        /*0534*/ 	.word	0x00000038
        /*0538*/ 	.short	0x010b
        /*053a*/ 	.byte	0x15
	.zero		1


	//   ....[67]....
        /*053c*/ 	.word	0x000048b0
        /*0540*/ 	.word	0x000000ff
        /*0544*/ 	.word	0x00000000
        /*0548*/ 	.short	0x0101
        /*054a*/ 	.byte	0x06
	.zero		1


	//   ....[68]....
        /*054c*/ 	.word	0x000048c0
        /*0550*/ 	.word	0x000000ff
        /*0554*/ 	.word	0x00000060
        /*0558*/ 	.short	0x010a
        /*055a*/ 	.byte	0x15
	.zero		1


	//   ....[69]....
        /*055c*/ 	.word	0x00004a10
        /*0560*/ 	.word	0x000000ff
        /*0564*/ 	.word	0x00000040
        /*0568*/ 	.short	0x010b
        /*056a*/ 	.byte	0x15
	.zero		1


	//   ....[70]....
        /*056c*/ 	.word	0x00004a20
        /*0570*/ 	.word	0x000000ff
        /*0574*/ 	.word	0x00000000
        /*0578*/ 	.short	0x0101
        /*057a*/ 	.byte	0x06
	.zero		1


	//   ....[71]....
        /*057c*/ 	.word	0x00004a30
        /*0580*/ 	.word	0x000000ff
        /*0584*/ 	.word	0x00000068
        /*0588*/ 	.short	0x010a
        /*058a*/ 	.byte	0x15
	.zero		1


	//   ....[72]....
        /*058c*/ 	.word	0x00004c30
        /*0590*/ 	.word	0x000000ff
        /*0594*/ 	.word	0x00000048
        /*0598*/ 	.short	0x010b
        /*059a*/ 	.byte	0x15
	.zero		1


	//   ....[73]....
        /*059c*/ 	.word	0x00004c40
        /*05a0*/ 	.word	0x000000ff
        /*05a4*/ 	.word	0x00000000
        /*05a8*/ 	.short	0x0101
        /*05aa*/ 	.byte	0x25
	.zero		1


	//   ....[74]....
        /*05ac*/ 	.word	0x00004c70
        /*05b0*/ 	.word	0x000000ff
        /*05b4*/ 	.word	0x00000050
        /*05b8*/ 	.short	0x010a
        /*05ba*/ 	.byte	0x15
	.zero		1


	//   ....[75]....
        /*05bc*/ 	.word	0x00004c90
        /*05c0*/ 	.word	0x000000ff
        /*05c4*/ 	.word	0x00000058
        /*05c8*/ 	.short	0x010a
        /*05ca*/ 	.byte	0x15
	.zero		1


	//   ....[76]....
        /*05cc*/ 	.word	0x00004cb0
        /*05d0*/ 	.word	0x000000ff
        /*05d4*/ 	.word	0x00000060
        /*05d8*/ 	.short	0x010a
        /*05da*/ 	.byte	0x15
	.zero		1


	//   ....[77]....
        /*05dc*/ 	.word	0x00004cf0
        /*05e0*/ 	.word	0x00000000
        /*05e4*/ 	.word	0x00000068
        /*05e8*/ 	.short	0x010a
        /*05ea*/ 	.byte	0xff
	.zero		1


	//   ....[78]....
        /*05ec*/ 	.word	0x00005010
        /*05f0*/ 	.word	0x00000003
        /*05f4*/ 	.word	0x00000080
        /*05f8*/ 	.short	0x010a
        /*05fa*/ 	.byte	0xff
	.zero		1


	//   ....[79]....
        /*05fc*/ 	.word	0x00005190
        /*0600*/ 	.word	0x00000000
        /*0604*/ 	.word	0x00000000
        /*0608*/ 	.short	0x0101
        /*060a*/ 	.byte	0xff
	.zero		1


	//   ....[80]....
        /*060c*/ 	.word	0x00005cf0
        /*0610*/ 	.word	0x00000003
        /*0614*/ 	.word	0x00000030
        /*0618*/ 	.short	0x010a
        /*061a*/ 	.byte	0xff
	.zero		1


	//   ....[81]....
        /*061c*/ 	.word	0x00005d30
        /*0620*/ 	.word	0x0000004e
        /*0624*/ 	.word	0x000000a0
        /*0628*/ 	.short	0x010a
        /*062a*/ 	.byte	0xff
	.zero		1


	//   ....[82]....
        /*062c*/ 	.word	0x00005e70
        /*0630*/ 	.word	0x00000003
        /*0634*/ 	.word	0x00000030
        /*0638*/ 	.short	0x010a
        /*063a*/ 	.byte	0xff
	.zero		1


	//   ....[83]....
        /*063c*/ 	.word	0x00005fd0
        /*0640*/ 	.word	0x00000000
        /*0644*/ 	.word	0x00000000
        /*0648*/ 	.short	0x0101
        /*064a*/ 	.byte	0xff
	.zero		1


	//   ....[84]....
        /*064c*/ 	.word	0x00006030
        /*0650*/ 	.word	0x0000004e
        /*0654*/ 	.word	0x000000a0
        /*0658*/ 	.short	0x010a
        /*065a*/ 	.byte	0xff
	.zero		1


	//   ....[85]....
        /*065c*/ 	.word	0x000073c0
        /*0660*/ 	.word	0x00000074
        /*0664*/ 	.word	0x00000030
        /*0668*/ 	.short	0x010a
        /*066a*/ 	.byte	0xff
	.zero		1


	//   ....[86]....
        /*066c*/ 	.word	0x00007490
        /*0670*/ 	.word	0x00000074
        /*0674*/ 	.word	0x00000030
        /*0678*/ 	.short	0x010a
        /*067a*/ 	.byte	0xff
	.zero		1


	//   ....[87]....
        /*067c*/ 	.word	0x000075d0
        /*0680*/ 	.word	0x00000003
        /*0684*/ 	.word	0x00000000
        /*0688*/ 	.short	0x0101
        /*068a*/ 	.byte	0xff
	.zero		1


	//   ....[88]....
        /*068c*/ 	.word	0x00008960
        /*0690*/ 	.word	0x00000000
        /*0694*/ 	.word	0x00000030
        /*0698*/ 	.short	0x010a
        /*069a*/ 	.byte	0xff
	.zero		1


	//   ....[89]....
        /*069c*/ 	.word	0x00008a30
        /*06a0*/ 	.word	0x00000000
        /*06a4*/ 	.word	0x00000030
        /*06a8*/ 	.short	0x010a
        /*06aa*/ 	.byte	0xff
	.zero		1


	//   ....[90]....
        /*06ac*/ 	.word	0x00008b90
        /*06b0*/ 	.word	0x00000000
        /*06b4*/ 	.word	0x00000000
        /*06b8*/ 	.short	0x0101
        /*06ba*/ 	.byte	0xff
	.zero		1


	//   ....[91]....
        /*06bc*/ 	.word	0x00009f30
        /*06c0*/ 	.word	0x00000000
        /*06c4*/ 	.word	0x00000030
        /*06c8*/ 	.short	0x010a
        /*06ca*/ 	.byte	0xff
	.zero		1


	//   ....[92]....
        /*06cc*/ 	.word	0x0000a000
        /*06d0*/ 	.word	0x00000000
        /*06d4*/ 	.word	0x00000030
        /*06d8*/ 	.short	0x010a
        /*06da*/ 	.byte	0xff
	.zero		1


	//   ....[93]....
        /*06dc*/ 	.word	0x0000a160
        /*06e0*/ 	.word	0x00000000
        /*06e4*/ 	.word	0x00000000
        /*06e8*/ 	.short	0x0101
        /*06ea*/ 	.byte	0xff
	.zero		1


	//   ....[94]....
        /*06ec*/ 	.word	0x0000a4c0
        /*06f0*/ 	.word	0x000000ff
        /*06f4*/ 	.word	0x00000000
        /*06f8*/ 	.short	0x0101
        /*06fa*/ 	.byte	0x04
	.zero		1


	//   ....[95]....
        /*06fc*/ 	.word	0x0000b6e0
        /*0700*/ 	.word	0x00000003
        /*0704*/ 	.word	0x000000d0
        /*0708*/ 	.short	0x010a
        /*070a*/ 	.byte	0xff
	.zero		1


	//   ....[96]....
        /*070c*/ 	.word	0x0000b740
        /*0710*/ 	.word	0x00000000
        /*0714*/ 	.word	0x00000018
        /*0718*/ 	.short	0x010a
        /*071a*/ 	.byte	0xff
	.zero		1


	//   ....[97]....
        /*071c*/ 	.word	0x0000b7a0
        /*0720*/ 	.word	0x00000000
        /*0724*/ 	.word	0x00000018
        /*0728*/ 	.short	0x010a
        /*072a*/ 	.byte	0xff
	.zero		1


	//   ....[98]....
        /*072c*/ 	.word	0x0000b7f0
        /*0730*/ 	.word	0x00000003
        /*0734*/ 	.word	0x00000080
        /*0738*/ 	.short	0x010a
        /*073a*/ 	.byte	0xff
	.zero		1


	//   ....[99]....
        /*073c*/ 	.word	0x0000b850
        /*0740*/ 	.word	0x00000000
        /*0744*/ 	.word	0x00000000
        /*0748*/ 	.short	0x010a
        /*074a*/ 	.byte	0xff
	.zero		1


	//   ....[100]....
        /*074c*/ 	.word	0x0000b8b0
        /*0750*/ 	.word	0x00000000
        /*0754*/ 	.word	0x00000000
        /*0758*/ 	.short	0x010a
        /*075a*/ 	.byte	0xff
	.zero		1


	//   ....[101]....
        /*075c*/ 	.word	0x0000b900
        /*0760*/ 	.word	0x00000002
        /*0764*/ 	.word	0x000000c0
        /*0768*/ 	.short	0x010a
        /*076a*/ 	.byte	0xff
	.zero		1


	//   ....[102]....
        /*076c*/ 	.word	0x0000b960
        /*0770*/ 	.word	0x00000002
        /*0774*/ 	.word	0x00000090
        /*0778*/ 	.short	0x010a
        /*077a*/ 	.byte	0xff
	.zero		1


	//   ....[103]....
        /*077c*/ 	.word	0x0000b9b0
        /*0780*/ 	.word	0x00000002
        /*0784*/ 	.word	0x00000080
        /*0788*/ 	.short	0x010a
        /*078a*/ 	.byte	0xff
	.zero		1


	//   ....[104]....
        /*078c*/ 	.word	0x0000ba10
        /*0790*/ 	.word	0x00000000
        /*0794*/ 	.word	0x00000090
        /*0798*/ 	.short	0x010a
        /*079a*/ 	.byte	0xff
	.zero		1


	//   ....[105]....
        /*079c*/ 	.word	0x0000ba60
        /*07a0*/ 	.word	0x00000000
        /*07a4*/ 	.word	0x00000080
        /*07a8*/ 	.short	0x010a
        /*07aa*/ 	.byte	0xff
	.zero		1


	//   ....[106]....
        /*07ac*/ 	.word	0x0000bac0
        /*07b0*/ 	.word	0x00000003
        /*07b4*/ 	.word	0x000000b0
        /*07b8*/ 	.short	0x010a
        /*07ba*/ 	.byte	0xff
	.zero		1


	//   ....[107]....
        /*07bc*/ 	.word	0x0000bb20
        /*07c0*/ 	.word	0x00000000
        /*07c4*/ 	.word	0x00000000
        /*07c8*/ 	.short	0x010a
        /*07ca*/ 	.byte	0xff
	.zero		1


	//   ....[108]....
        /*07cc*/ 	.word	0x0000bb80
        /*07d0*/ 	.word	0x00000000
        /*07d4*/ 	.word	0x00000000
        /*07d8*/ 	.short	0x010a
        /*07da*/ 	.byte	0xff
	.zero		1


	//   ....[109]....
        /*07dc*/ 	.word	0x0000bbe0
        /*07e0*/ 	.word	0x00000000
        /*07e4*/ 	.word	0x00000000
        /*07e8*/ 	.short	0x010a
        /*07ea*/ 	.byte	0xff
	.zero		1


	//   ....[110]....
        /*07ec*/ 	.word	0x0000bc30
        /*07f0*/ 	.word	0x0000000c
        /*07f4*/ 	.word	0x00000080
        /*07f8*/ 	.short	0x010a
        /*07fa*/ 	.byte	0xff
	.zero		1


	//   ....[111]....
        /*07fc*/ 	.word	0x0000bc90
        /*0800*/ 	.word	0x00000000
        /*0804*/ 	.word	0x00000078
        /*0808*/ 	.short	0x010a
        /*080a*/ 	.byte	0xff
	.zero		1


	//   ....[112]....
        /*080c*/ 	.word	0x0000bcf0
        /*0810*/ 	.word	0x00000000
        /*0814*/ 	.word	0x00000050
        /*0818*/ 	.short	0x010a
        /*081a*/ 	.byte	0xff
	.zero		1


	//   ....[113]....
        /*081c*/ 	.word	0x0000bd50
        /*0820*/ 	.word	0x00000000
        /*0824*/ 	.word	0x00000058
        /*0828*/ 	.short	0x010a
        /*082a*/ 	.byte	0xff
	.zero		1


	//   ....[114]....
        /*082c*/ 	.word	0x0000bdb0
        /*0830*/ 	.word	0x00000000
        /*0834*/ 	.word	0x00000060
        /*0838*/ 	.short	0x010a
        /*083a*/ 	.byte	0xff
	.zero		1


	//   ....[115]....
        /*083c*/ 	.word	0x0000be10
        /*0840*/ 	.word	0x00000000
        /*0844*/ 	.word	0x00000068
        /*0848*/ 	.short	0x010a
        /*084a*/ 	.byte	0xff
	.zero		1


	//   ....[116]....
        /*084c*/ 	.word	0x0000be70
        /*0850*/ 	.word	0x00000000
        /*0854*/ 	.word	0x00000050
        /*0858*/ 	.short	0x010a
        /*085a*/ 	.byte	0xff
	.zero		1


	//   ....[117]....
        /*085c*/ 	.word	0x0000bed0
        /*0860*/ 	.word	0x00000000
        /*0864*/ 	.word	0x00000058
        /*0868*/ 	.short	0x010a
        /*086a*/ 	.byte	0xff
	.zero		1


	//   ....[118]....
        /*086c*/ 	.word	0x0000bf30
        /*0870*/ 	.word	0x00000000
        /*0874*/ 	.word	0x00000060
        /*0878*/ 	.short	0x010a
        /*087a*/ 	.byte	0xff
	.zero		1


	//   ....[119]....
        /*087c*/ 	.word	0x0000bf80
        /*0880*/ 	.word	0x00000003
        /*0884*/ 	.word	0x00000080
        /*0888*/ 	.short	0x010a
        /*088a*/ 	.byte	0xff
	.zero		1


	//   ....[120]....
        /*088c*/ 	.word	0x0000bfd0
        /*0890*/ 	.word	0x00000003
        /*0894*/ 	.word	0x00000030
        /*0898*/ 	.short	0x010a
        /*089a*/ 	.byte	0xff
	.zero		1


	//   ....[121]....
        /*089c*/ 	.word	0x0000c020
        /*08a0*/ 	.word	0x0000004e
        /*08a4*/ 	.word	0x000000a0
        /*08a8*/ 	.short	0x010a
        /*08aa*/ 	.byte	0xff
	.zero		1


	//   ....[122]....
        /*08ac*/ 	.word	0x0000c070
        /*08b0*/ 	.word	0x00000074
        /*08b4*/ 	.word	0x00000030
        /*08b8*/ 	.short	0x010a
        /*08ba*/ 	.byte	0xff
	.zero		1


	//   ....[123]....
        /*08bc*/ 	.word	0x0000c0c0
        /*08c0*/ 	.word	0x00000000
        /*08c4*/ 	.word	0x00000030
        /*08c8*/ 	.short	0x010a
        /*08ca*/ 	.byte	0xff
	.zero		1


	//   ....[124]....
        /*08cc*/ 	.word	0x0000c110
        /*08d0*/ 	.word	0x00000000
        /*08d4*/ 	.word	0x00000030
        /*08d8*/ 	.short	0x010a
        /*08da*/ 	.byte	0xff
	.zero		1


	//----- nvinfo : EIATTR_NUM_MBARRIERS
	.align		4
.L_48:
        /*08dc*/ 	.byte	0x03, 0x38
        /*08de*/ 	.short	0x001c


	//----- nvinfo : EIATTR_EXIT_INSTR_OFFSETS
	.align		4
        /*08e0*/ 	.byte	0x04, 0x1c
        /*08e2*/ 	.short	(.L_50 - .L_49)


	//   ....[0]....
.L_49:
        /*08e4*/ 	.word	0x00002870


	//   ....[1]....
        /*08e8*/ 	.word	0x00002d60


	//   ....[2]....
        /*08ec*/ 	.word	0x00002dc0


	//   ....[3]....
        /*08f0*/ 	.word	0x00003bb0


	//   ....[4]....
        /*08f4*/ 	.word	0x00004d20


	//   ....[5]....
        /*08f8*/ 	.word	0x00004d60


	//   ....[6]....
        /*08fc*/ 	.word	0x0000b6d0


	//----- nvinfo : EIATTR_MAX_THREADS
	.align		4
.L_50:
        /*0900*/ 	.byte	0x04, 0x05
        /*0902*/ 	.short	(.L_52 - .L_51)
.L_51:
        /*0904*/ 	.word	0x00000100
        /*0908*/ 	.word	0x00000001
        /*090c*/ 	.word	0x00000001


	//----- nvinfo : EIATTR_CRS_STACK_SIZE
	.align		4
.L_52:
        /*0910*/ 	.byte	0x04, 0x1e
        /*0912*/ 	.short	(.L_54 - .L_53)
.L_53:
        /*0914*/ 	.word	0x00000000


	//----- nvinfo : EIATTR_CBANK_PARAM_SIZE
	.align		4
.L_54:
        /*0918*/ 	.byte	0x03, 0x19
        /*091a*/ 	.short	0x0800


	//----- nvinfo : EIATTR_PARAM_CBANK
	.align		4
        /*091c*/ 	.byte	0x04, 0x0a
        /*091e*/ 	.short	(.L_56 - .L_55)
	.align		4
.L_55:
        /*0920*/ 	.word	index@(.nv.constant0._ZN7cutlass13device_kernelINS_4gemm6kernel13GemmUniversalIN4cute5tupleIJiiiiEEENS1_10collective13CollectiveMmaINS1_35MainloopSm100TmaUmmaWarpSpecializedILi3ELi2ELi2ENS5_IJNS4_1CILi1EEENSA_ILi2EEESB_EEEEENS5_IJNSA_ILi128EEENSA_ILi256EEESF_EEEaNS5_IJlSB_lEEEaSI_NS4_8TiledMMAINS4_8MMA_AtomIJNS4_15SM100_MMA_S8_SSIaaiLi128ELi256ELNS4_4UMMA5MajorE0ELSN_0ELNSM_8SaturateE0EEEEEENS4_6LayoutINS5_IJSB_SB_SB_EEENS5_IJNSA_ILi0EEEST_ST_EEEEENS5_IJNS4_10UnderscoreESW_SW_EEEEENS4_23SM90_TMA_LOAD_MULTICASTENS4_14ComposedLayoutINS4_7SwizzleILi3ELi4ELi3EEENS4_18smem_ptr_flag_bitsILi8EEENSR_INS5_IJNSA_ILi8EEESF_EEENS5_IJSF_SB_EEEEEEEvNS4_8identityENS4_13SM90_TMA_LOADES19_vS1A_EENS_8epilogue10collective18CollectiveEpilogueINS1D_23Sm100TmaWarpSpecializedILi4ELi2ELi64ELb0ELb0EEEJSH_NS5_IJNSR_ISF_SB_EENSR_INSA_ILi64EEESB_EEEEEaSI_aSI_NS1D_6fusion15FusionCallbacksIS1H_NS1M_17LinearCombinationIaiaiLNS_15FloatRoundStyleE2EEESH_S1L_JEEENS4_5SM1004TMEM4LOAD26SM100_TMEM_LOAD_32dp32b64xES1B_NS10_INS11_ILi2ELi4ELi3EEES14_NSR_INS5_IJS15_S1J_EEENS5_IJS1J_SB_EEEEEEENS4_39AutoVectorizingCopyWithAssumedAlignmentILi128EEENS4_14SM90_TMA_STOREES20_S22_S22_EEEvvEEEEvNT_6ParamsE)
        /*0924*/ 	.short	0x0380
        /*0926*/ 	.short	0x0800


	//----- nvinfo : EIATTR_SW_WAR
	.align		4
.L_56:
        /*0928*/ 	.byte	0x04, 0x36
        /*092a*/ 	.short	(.L_58 - .L_57)
.L_57:
        /*092c*/ 	.word	0x00000008
.L_58:


//--------------------- .nv.callgraph             --------------------------
	.section	.nv.callgraph,"",@"SHT_CUDA_CALLGRAPH"
	.align	4
	.sectionentsize	8
	.align		4
        /*0000*/ 	.word	0x00000000
	.align		4
        /*0004*/ 	.word	0xffffffff
	.align		4
        /*0008*/ 	.word	index@(_ZN7cutlass13device_kernelINS_4gemm6kernel13GemmUniversalIN4cute5tupleIJiiiiEEENS1_10collective13CollectiveMmaINS1_35MainloopSm100TmaUmmaWarpSpecializedILi3ELi2ELi2ENS5_IJNS4_1CILi1EEENSA_ILi2EEESB_EEEEENS5_IJNSA_ILi128EEENSA_ILi256EEESF_EEEaNS5_IJlSB_lEEEaSI_NS4_8TiledMMAINS4_8MMA_AtomIJNS4_15SM100_MMA_S8_SSIaaiLi128ELi256ELNS4_4UMMA5MajorE0ELSN_0ELNSM_8SaturateE0EEEEEENS4_6LayoutINS5_IJSB_SB_SB_EEENS5_IJNSA_ILi0EEEST_ST_EEEEENS5_IJNS4_10UnderscoreESW_SW_EEEEENS4_23SM90_TMA_LOAD_MULTICASTENS4_14ComposedLayoutINS4_7SwizzleILi3ELi4ELi3EEENS4_18smem_ptr_flag_bitsILi8EEENSR_INS5_IJNSA_ILi8EEESF_EEENS5_IJSF_SB_EEEEEEEvNS4_8identityENS4_13SM90_TMA_LOADES19_vS1A_EENS_8epilogue10collective18CollectiveEpilogueINS1D_23Sm100TmaWarpSpecializedILi4ELi2ELi64ELb0ELb0EEEJSH_NS5_IJNSR_ISF_SB_EENSR_INSA_ILi64EEESB_EEEEEaSI_aSI_NS1D_6fusion15FusionCallbacksIS1H_NS1M_17LinearCombinationIaiaiLNS_15FloatRoundStyleE2EEESH_S1L_JEEENS4_5SM1004TMEM4LOAD26SM100_TMEM_LOAD_32dp32b64xES1B_NS10_INS11_ILi2ELi4ELi3EEES14_NSR_INS5_IJS15_S1J_EEENS5_IJS1J_SB_EEEEEEENS4_39AutoVectorizingCopyWithAssumedAlignmentILi128EEENS4_14SM90_TMA_STOREES20_S22_S22_EEEvvEEEEvNT_6ParamsE)
	.align		4
        /*000c*/ 	.word	index@(__assertfail)
	.align		4
        /*0010*/ 	.word	0x00000000
	.align		4
        /*0014*/ 	.word	0xfffffffe
	.align		4
        /*0018*/ 	.word	0x00000000
	.align		4
        /*001c*/ 	.word	0xfffffffd
	.align		4
        /*0020*/ 	.word	0x00000000
	.align		4
        /*0024*/ 	.word	0xfffffffc


//--------------------- .nv.constant4             --------------------------
	.section	.nv.constant4,"a",@progbits
	.align	8
	.align		8
.nv.constant4:
        /*0000*/ 	.dword	__assertfail
	.align		8
        /*0008*/ 	.dword	__unnamed_1
	.align		8
        /*0010*/ 	.dword	__unnamed_2
	.align		8
        /*0018*/ 	.dword	__unnamed_3
	.align		8
        /*0020*/ 	.dword	_ZN39_INTERNAL_6089ed12_4_k_cu_68935db5_95654cuda3std3__45__cpo5beginE
	.align		8
        /*0028*/ 	.dword	_ZN39_INTERNAL_6089ed12_4_k_cu_68935db5_95654cuda3std3__45__cpo3endE
	.align		8
        /*0030*/ 	.dword	_ZN39_INTERNAL_6089ed12_4_k_cu_68935db5_95654cuda3std3__45__cpo6cbeginE
	.align		8
        /*0038*/ 	.dword	_ZN39_INTERNAL_6089ed12_4_k_cu_68935db5_95654cuda3std3__45__cpo4cendE
	.align		8
        /*0040*/ 	.dword	_ZN39_INTERNAL_6089ed12_4_k_cu_68935db5_95654cuda3std3__441_GLOBAL__N__6089ed12_4_k_cu_68935db5_95656ignoreE
	.align		8
        /*0048*/ 	.dword	_ZN39_INTERNAL_6089ed12_4_k_cu_68935db5_95654cuda3std3__419piecewise_constructE
	.align		8
        /*0050*/ 	.dword	_ZN39_INTERNAL_6089ed12_4_k_cu_68935db5_95654cuda3std3__48in_placeE
	.align		8
        /*0058*/ 	.dword	_ZN39_INTERNAL_6089ed12_4_k_cu_68935db5_95654cuda3std6ranges3__45__cpo4swapE
	.align		8
        /*0060*/ 	.dword	_ZN39_INTERNAL_6089ed12_4_k_cu_68935db5_95654cuda3std6ranges3__45__cpo9iter_moveE
	.align		8
        /*0068*/ 	.dword	_ZN39_INTERNAL_6089ed12_4_k_cu_68935db5_95654cute7productE
	.align		8
        /*0070*/ 	.dword	_ZN39_INTERNAL_6089ed12_4_k_cu_68935db5_95654cute1_E
	.align		8
        /*0078*/ 	.dword	$str$25
	.align		8
        /*0080*/ 	.dword	$str$26
	.align		8
        /*0088*/ 	.dword	$str$27
	.align		8
        /*0090*/ 	.dword	$str$28


//--------------------- .text._ZN7cutlass13device_kernelINS_4gemm6kernel13GemmUniversalIN4cute5tupleIJiiiiEEENS1_10collective13CollectiveMmaINS1_35MainloopSm100TmaUmmaWarpSpecializedILi3ELi2ELi2ENS5_IJNS4_1CILi1EEENSA_ILi2EEESB_EEEEENS5_IJNSA_ILi128EEENSA_ILi256EEESF_EEEaNS5_IJlSB_lEEEaSI_NS4_8TiledMMAINS4_8MMA_AtomIJNS4_15SM100_MMA_S8_SSIaaiLi128ELi256ELNS4_4UMMA5MajorE0ELSN_0ELNSM_8SaturateE0EEEEEENS4_6LayoutINS5_IJSB_SB_SB_EEENS5_IJNSA_ILi0EEEST_ST_EEEEENS5_IJNS4_10UnderscoreESW_SW_EEEEENS4_23SM90_TMA_LOAD_MULTICASTENS4_14ComposedLayoutINS4_7SwizzleILi3ELi4ELi3EEENS4_18smem_ptr_flag_bitsILi8EEENSR_INS5_IJNSA_ILi8EEESF_EEENS5_IJSF_SB_EEEEEEEvNS4_8identityENS4_13SM90_TMA_LOADES19_vS1A_EENS_8epilogue10collective18CollectiveEpilogueINS1D_23Sm100TmaWarpSpecializedILi4ELi2ELi64ELb0ELb0EEEJSH_NS5_IJNSR_ISF_SB_EENSR_INSA_ILi64EEESB_EEEEEaSI_aSI_NS1D_6fusion15FusionCallbacksIS1H_NS1M_17LinearCombinationIaiaiLNS_15FloatRoundStyleE2EEESH_S1L_JEEENS4_5SM1004TMEM4LOAD26SM100_TMEM_LOAD_32dp32b64xES1B_NS10_INS11_ILi2ELi4ELi3EEES14_NSR_INS5_IJS15_S1J_EEENS5_IJS1J_SB_EEEEEEENS4_39AutoVectorizingCopyWithAssumedAlignmentILi128EEENS4_14SM90_TMA_STOREES20_S22_S22_EEEvvEEEEvNT_6ParamsE --------------------------
	.section	.text._ZN7cutlass13device_kernelINS_4gemm6kernel13GemmUniversalIN4cute5tupleIJiiiiEEENS1_10collective13CollectiveMmaINS1_35MainloopSm100TmaUmmaWarpSpecializedILi3ELi2ELi2ENS5_IJNS4_1CILi1EEENSA_ILi2EEESB_EEEEENS5_IJNSA_ILi128EEENSA_ILi256EEESF_EEEaNS5_IJlSB_lEEEaSI_NS4_8TiledMMAINS4_8MMA_AtomIJNS4_15SM100_MMA_S8_SSIaaiLi128ELi256ELNS4_4UMMA5MajorE0ELSN_0ELNSM_8SaturateE0EEEEEENS4_6LayoutINS5_IJSB_SB_SB_EEENS5_IJNSA_ILi0EEEST_ST_EEEEENS5_IJNS4_10UnderscoreESW_SW_EEEEENS4_23SM90_TMA_LOAD_MULTICASTENS4_14ComposedLayoutINS4_7SwizzleILi3ELi4ELi3EEENS4_18smem_ptr_flag_bitsILi8EEENSR_INS5_IJNSA_ILi8EEESF_EEENS5_IJSF_SB_EEEEEEEvNS4_8identityENS4_13SM90_TMA_LOADES19_vS1A_EENS_8epilogue10collective18CollectiveEpilogueINS1D_23Sm100TmaWarpSpecializedILi4ELi2ELi64ELb0ELb0EEEJSH_NS5_IJNSR_ISF_SB_EENSR_INSA_ILi64EEESB_EEEEEaSI_aSI_NS1D_6fusion15FusionCallbacksIS1H_NS1M_17LinearCombinationIaiaiLNS_15FloatRoundStyleE2EEESH_S1L_JEEENS4_5SM1004TMEM4LOAD26SM100_TMEM_LOAD_32dp32b64xES1B_NS10_INS11_ILi2ELi4ELi3EEES14_NSR_INS5_IJS15_S1J_EEENS5_IJS1J_SB_EEEEEEENS4_39AutoVectorizingCopyWithAssumedAlignmentILi128EEENS4_14SM90_TMA_STOREES20_S22_S22_EEEvvEEEEvNT_6ParamsE,"ax",@progbits
	.align	128
.text._ZN7cutlass13device_kernelINS_4gemm6kernel13GemmUniversalIN4cute5tupleIJiiiiEEENS1_10collective13CollectiveMmaINS1_35MainloopSm100TmaUmmaWarpSpecializedILi3ELi2ELi2ENS5_IJNS4_1CILi1EEENSA_ILi2EEESB_EEEEENS5_IJNSA_ILi128EEENSA_ILi256EEESF_EEEaNS5_IJlSB_lEEEaSI_NS4_8TiledMMAINS4_8MMA_AtomIJNS4_15SM100_MMA_S8_SSIaaiLi128ELi256ELNS4_4UMMA5MajorE0ELSN_0ELNSM_8SaturateE0EEEEEENS4_6LayoutINS5_IJSB_SB_SB_EEENS5_IJNSA_ILi0EEEST_ST_EEEEENS5_IJNS4_10UnderscoreESW_SW_EEEEENS4_23SM90_TMA_LOAD_MULTICASTENS4_14ComposedLayoutINS4_7SwizzleILi3ELi4ELi3EEENS4_18smem_ptr_flag_bitsILi8EEENSR_INS5_IJNSA_ILi8EEESF_EEENS5_IJSF_SB_EEEEEEEvNS4_8identityENS4_13SM90_TMA_LOADES19_vS1A_EENS_8epilogue10collective18CollectiveEpilogueINS1D_23Sm100TmaWarpSpecializedILi4ELi2ELi64ELb0ELb0EEEJSH_NS5_IJNSR_ISF_SB_EENSR_INSA_ILi64EEESB_EEEEEaSI_aSI_NS1D_6fusion15FusionCallbacksIS1H_NS1M_17LinearCombinationIaiaiLNS_15FloatRoundStyleE2EEESH_S1L_JEEENS4_5SM1004TMEM4LOAD26SM100_TMEM_LOAD_32dp32b64xES1B_NS10_INS11_ILi2ELi4ELi3EEES14_NSR_INS5_IJS15_S1J_EEENS5_IJS1J_SB_EEEEEEENS4_39AutoVectorizingCopyWithAssumedAlignmentILi128EEENS4_14SM90_TMA_STOREES20_S22_S22_EEEvvEEEEvNT_6ParamsE:
        .type           _ZN7cutlass13device_kernelINS_4gemm6kernel13GemmUniversalIN4cute5tupleIJiiiiEEENS1_10collective13CollectiveMmaINS1_35MainloopSm100TmaUmmaWarpSpecializedILi3ELi2ELi2ENS5_IJNS4_1CILi1EEENSA_ILi2EEESB_EEEEENS5_IJNSA_ILi128EEENSA_ILi256EEESF_EEEaNS5_IJlSB_lEEEaSI_NS4_8TiledMMAINS4_8MMA_AtomIJNS4_15SM100_MMA_S8_SSIaaiLi128ELi256ELNS4_4UMMA5MajorE0ELSN_0ELNSM_8SaturateE0EEEEEENS4_6LayoutINS5_IJSB_SB_SB_EEENS5_IJNSA_ILi0EEEST_ST_EEEEENS5_IJNS4_10UnderscoreESW_SW_EEEEENS4_23SM90_TMA_LOAD_MULTICASTENS4_14ComposedLayoutINS4_7SwizzleILi3ELi4ELi3EEENS4_18smem_ptr_flag_bitsILi8EEENSR_INS5_IJNSA_ILi8EEESF_EEENS5_IJSF_SB_EEEEEEEvNS4_8identityENS4_13SM90_TMA_LOADES19_vS1A_EENS_8epilogue10collective18CollectiveEpilogueINS1D_23Sm100TmaWarpSpecializedILi4ELi2ELi64ELb0ELb0EEEJSH_NS5_IJNSR_ISF_SB_EENSR_INSA_ILi64EEESB_EEEEEaSI_aSI_NS1D_6fusion15FusionCallbacksIS1H_NS1M_17LinearCombinationIaiaiLNS_15FloatRoundStyleE2EEESH_S1L_JEEENS4_5SM1004TMEM4LOAD26SM100_TMEM_LOAD_32dp32b64xES1B_NS10_INS11_ILi2ELi4ELi3EEES14_NSR_INS5_IJS15_S1J_EEENS5_IJS1J_SB_EEEEEEENS4_39AutoVectorizingCopyWithAssumedAlignmentILi128EEENS4_14SM90_TMA_STOREES20_S22_S22_EEEvvEEEEvNT_6ParamsE,@function
        .size           _ZN7cutlass13device_kernelINS_4gemm6kernel13GemmUniversalIN4cute5tupleIJiiiiEEENS1_10collective13CollectiveMmaINS1_35MainloopSm100TmaUmmaWarpSpecializedILi3ELi2ELi2ENS5_IJNS4_1CILi1EEENSA_ILi2EEESB_EEEEENS5_IJNSA_ILi128EEENSA_ILi256EEESF_EEEaNS5_IJlSB_lEEEaSI_NS4_8TiledMMAINS4_8MMA_AtomIJNS4_15SM100_MMA_S8_SSIaaiLi128ELi256ELNS4_4UMMA5MajorE0ELSN_0ELNSM_8SaturateE0EEEEEENS4_6LayoutINS5_IJSB_SB_SB_EEENS5_IJNSA_ILi0EEEST_ST_EEEEENS5_IJNS4_10UnderscoreESW_SW_EEEEENS4_23SM90_TMA_LOAD_MULTICASTENS4_14ComposedLayoutINS4_7SwizzleILi3ELi4ELi3EEENS4_18smem_ptr_flag_bitsILi8EEENSR_INS5_IJNSA_ILi8EEESF_EEENS5_IJSF_SB_EEEEEEEvNS4_8identityENS4_13SM90_TMA_LOADES19_vS1A_EENS_8epilogue10collective18CollectiveEpilogueINS1D_23Sm100TmaWarpSpecializedILi4ELi2ELi64ELb0ELb0EEEJSH_NS5_IJNSR_ISF_SB_EENSR_INSA_ILi64EEESB_EEEEEaSI_aSI_NS1D_6fusion15FusionCallbacksIS1H_NS1M_17LinearCombinationIaiaiLNS_15FloatRoundStyleE2EEESH_S1L_JEEENS4_5SM1004TMEM4LOAD26SM100_TMEM_LOAD_32dp32b64xES1B_NS10_INS11_ILi2ELi4ELi3EEES14_NSR_INS5_IJS15_S1J_EEENS5_IJS1J_SB_EEEEEEENS4_39AutoVectorizingCopyWithAssumedAlignmentILi128EEENS4_14SM90_TMA_STOREES20_S22_S22_EEEvvEEEEvNT_6ParamsE,(.L_x_168 - _ZN7cutlass13device_kernelINS_4gemm6kernel13GemmUniversalIN4cute5tupleIJiiiiEEENS1_10collective13CollectiveMmaINS1_35MainloopSm100TmaUmmaWarpSpecializedILi3ELi2ELi2ENS5_IJNS4_1CILi1EEENSA_ILi2EEESB_EEEEENS5_IJNSA_ILi128EEENSA_ILi256EEESF_EEEaNS5_IJlSB_lEEEaSI_NS4_8TiledMMAINS4_8MMA_AtomIJNS4_15SM100_MMA_S8_SSIaaiLi128ELi256ELNS4_4UMMA5MajorE0ELSN_0ELNSM_8SaturateE0EEEEEENS4_6LayoutINS5_IJSB_SB_SB_EEENS5_IJNSA_ILi0EEEST_ST_EEEEENS5_IJNS4_10UnderscoreESW_SW_EEEEENS4_23SM90_TMA_LOAD_MULTICASTENS4_14ComposedLayoutINS4_7SwizzleILi3ELi4ELi3EEENS4_18smem_ptr_flag_bitsILi8EEENSR_INS5_IJNSA_ILi8EEESF_EEENS5_IJSF_SB_EEEEEEEvNS4_8identityENS4_13SM90_TMA_LOADES19_vS1A_EENS_8epilogue10collective18CollectiveEpilogueINS1D_23Sm100TmaWarpSpecializedILi4ELi2ELi64ELb0ELb0EEEJSH_NS5_IJNSR_ISF_SB_EENSR_INSA_ILi64EEESB_EEEEEaSI_aSI_NS1D_6fusion15FusionCallbacksIS1H_NS1M_17LinearCombinationIaiaiLNS_15FloatRoundStyleE2EEESH_S1L_JEEENS4_5SM1004TMEM4LOAD26SM100_TMEM_LOAD_32dp32b64xES1B_NS10_INS11_ILi2ELi4ELi3EEES14_NSR_INS5_IJS15_S1J_EEENS5_IJS1J_SB_EEEEEEENS4_39AutoVectorizingCopyWithAssumedAlignmentILi128EEENS4_14SM90_TMA_STOREES20_S22_S22_EEEvvEEEEvNT_6ParamsE)
        .other          _ZN7cutlass13device_kernelINS_4gemm6kernel13GemmUniversalIN4cute5tupleIJiiiiEEENS1_10collective13CollectiveMmaINS1_35MainloopSm100TmaUmmaWarpSpecializedILi3ELi2ELi2ENS5_IJNS4_1CILi1EEENSA_ILi2EEESB_EEEEENS5_IJNSA_ILi128EEENSA_ILi256EEESF_EEEaNS5_IJlSB_lEEEaSI_NS4_8TiledMMAINS4_8MMA_AtomIJNS4_15SM100_MMA_S8_SSIaaiLi128ELi256ELNS4_4UMMA5MajorE0ELSN_0ELNSM_8SaturateE0EEEEEENS4_6LayoutINS5_IJSB_SB_SB_EEENS5_IJNSA_ILi0EEEST_ST_EEEEENS5_IJNS4_10UnderscoreESW_SW_EEEEENS4_23SM90_TMA_LOAD_MULTICASTENS4_14ComposedLayoutINS4_7SwizzleILi3ELi4ELi3EEENS4_18smem_ptr_flag_bitsILi8EEENSR_INS5_IJNSA_ILi8EEESF_EEENS5_IJSF_SB_EEEEEEEvNS4_8identityENS4_13SM90_TMA_LOADES19_vS1A_EENS_8epilogue10collective18CollectiveEpilogueINS1D_23Sm100TmaWarpSpecializedILi4ELi2ELi64ELb0ELb0EEEJSH_NS5_IJNSR_ISF_SB_EENSR_INSA_ILi64EEESB_EEEEEaSI_aSI_NS1D_6fusion15FusionCallbacksIS1H_NS1M_17LinearCombinationIaiaiLNS_15FloatRoundStyleE2EEESH_S1L_JEEENS4_5SM1004TMEM4LOAD26SM100_TMEM_LOAD_32dp32b64xES1B_NS10_INS11_ILi2ELi4ELi3EEES14_NSR_INS5_IJS15_S1J_EEENS5_IJS1J_SB_EEEEEEENS4_39AutoVectorizingCopyWithAssumedAlignmentILi128EEENS4_14SM90_TMA_STOREES20_S22_S22_EEEvvEEEEvNT_6ParamsE,@"STO_CUDA_ENTRY STV_DEFAULT"
_ZN7cutlass13device_kernelINS_4gemm6kernel13GemmUniversalIN4cute5tupleIJiiiiEEENS1_10collective13CollectiveMmaINS1_35MainloopSm100TmaUmmaWarpSpecializedILi3ELi2ELi2ENS5_IJNS4_1CILi1EEENSA_ILi2EEESB_EEEEENS5_IJNSA_ILi128EEENSA_ILi256EEESF_EEEaNS5_IJlSB_lEEEaSI_NS4_8TiledMMAINS4_8MMA_AtomIJNS4_15SM100_MMA_S8_SSIaaiLi128ELi256ELNS4_4UMMA5MajorE0ELSN_0ELNSM_8SaturateE0EEEEEENS4_6LayoutINS5_IJSB_SB_SB_EEENS5_IJNSA_ILi0EEEST_ST_EEEEENS5_IJNS4_10UnderscoreESW_SW_EEEEENS4_23SM90_TMA_LOAD_MULTICASTENS4_14ComposedLayoutINS4_7SwizzleILi3ELi4ELi3EEENS4_18smem_ptr_flag_bitsILi8EEENSR_INS5_IJNSA_ILi8EEESF_EEENS5_IJSF_SB_EEEEEEEvNS4_8identityENS4_13SM90_TMA_LOADES19_vS1A_EENS_8epilogue10collective18CollectiveEpilogueINS1D_23Sm100TmaWarpSpecializedILi4ELi2ELi64ELb0ELb0EEEJSH_NS5_IJNSR_ISF_SB_EENSR_INSA_ILi64EEESB_EEEEEaSI_aSI_NS1D_6fusion15FusionCallbacksIS1H_NS1M_17LinearCombinationIaiaiLNS_15FloatRoundStyleE2EEESH_S1L_JEEENS4_5SM1004TMEM4LOAD26SM100_TMEM_LOAD_32dp32b64xES1B_NS10_INS11_ILi2ELi4ELi3EEES14_NSR_INS5_IJS15_S1J_EEENS5_IJS1J_SB_EEEEEEENS4_39AutoVectorizingCopyWithAssumedAlignmentILi128EEENS4_14SM90_TMA_STOREES20_S22_S22_EEEvvEEEEvNT_6ParamsE:
[----:B------:R-:W1:Y:S01]  /*0000*/  LDC R1, c[0x0][0x37c] ;  /* 0x0000df00ff017b82 */ /* 0x000e620000000800 */
[----:B------:R-:W2:Y:S01]  /*0010*/  S2R R154, SR_TID.X ;  /* 0x00000000009a7919 */ /* 0x000ea20000002100 */
[----:B------:R-:W3:Y:S01]  /*0020*/  LDCU.64 UR8, c[0x0][0x890] ;  /* 0x00011200ff0877ac */ /* 0x000ee20008000a00 */
[----:B------:R-:W-:Y:S02]  /*0030*/  PRMT R140, RZ, 0x7610, R140 ;  /* 0x00007610ff8c7816 */ /* 0x000fe4000000008c */
[----:B------:R-:W-:Y:S01]  /*0040*/  ELECT P3, URZ, PT ;  /* 0x0000000000ff782f */ /* 0x000fe20003860000 */
[----:B---3--:R-:W-:-:S04]  /*0050*/  UISETP.NE.U32.AND UP0, UPT, UR8, URZ, UPT ;  /* 0x000000ff0800728c */ /* 0x008fc8000bf05070 */
[----:B------:R-:W-:Y:S01]  /*0060*/  UISETP.NE.AND.EX UP0, UPT, UR9, URZ, UPT, UP0 ;  /* 0x000000ff0900728c */ /* 0x000fe2000bf05300 */
[----:B--2---:R-:W-:-:S05]  /*0070*/  SHF.R.U32.HI R141, RZ, 0x5, R154 ;  /* 0x00000005ff8d7819 */ /* 0x004fca000001169a */
[----:B------:R-:W2:Y:S02]  /*0080*/  SHFL.IDX PT, R0, R141, RZ, 0x1f ;  /* 0x00001fff8d007589 */ /* 0x000ea400000e0000 */
[----:B--2---:R-:W-:Y:S01]  /*0090*/  R2UR UR17, R0 ;  /* 0x00000000001172ca */ /* 0x004fe200000e0000 */
[----:B-1----:R-:W-:-:S14]  /*00a0*/  BRA.U UP0, `(.L_x_0) ;  /* 0x0000000100307547 */ /* 0x002fdc000b800000 */
[----:B------:R-:W1:Y:S02]  /*00b0*/  LDCU.64 UR4, c[0x0][0x888] ;  /* 0x00011100ff0477ac */ /* 0x000e640008000a00 */
[----:B-1----:R-:W-:-:S04]  /*00c0*/  UISETP.NE.U32.AND UP0, UPT, UR4, URZ, UPT ;  /* 0x000000ff0400728c */ /* 0x002fc8000bf05070 */
[----:B------:R-:W-:-:S09]  /*00d0*/  UISETP.NE.AND.EX UP0, UPT, UR5, URZ, UPT, UP0 ;  /* 0x000000ff0500728c */ /* 0x000fd2000bf05300 */
[----:B------:R-:W-:Y:S05]  /*00e0*/  BRA.U !UP0, `(.L_x_1) ;  /* 0x0000000108147547 */ /* 0x000fea000b800000 */
[----:B------:R-:W1:Y:S01]  /*00f0*/  LDC.64 R72, c[0x0][0x888] ;  /* 0x00022200ff487b82 */ /* 0x000e620000000a00 */
[----:B------:R-:W1:Y:S02]  /*0100*/  LDCU.64 UR4, c[0x0][0x358] ;  /* 0x00006b00ff0477ac */ /* 0x000e640008000a00 */
[----:B-1----:R1:W5:Y:S01]  /*0110*/  LDG.E R72, desc[UR4][R72.64] ;  /* 0x0000000448487981 */ /* 0x002362000c1e1900 */
[----:B------:R-:W-:Y:S01]  /*0120*/  HFMA2 R140, -RZ, RZ, 0, 5.9604644775390625e-08 ;  /* 0x00000001ff8c7431 */ /* 0x000fe200000001ff */
[----:B------:R-:W-:Y:S05]  /*0130*/  BRA `(.L_x_0) ;  /* 0x00000000000c7947 */ /* 0x000fea0003800000 */
.L_x_1:
[----:B------:R-:W1:Y:S01]  /*0140*/  LDCU UR4, c[0x0][0x880] ;  /* 0x00011000ff0477ac */ /* 0x000e620008000800 */
[----:B------:R-:W-:Y:S01]  /*0150*/  HFMA2 R140, -RZ, RZ, 0, 5.9604644775390625e-08 ;  /* 0x00000001ff8c7431 */ /* 0x000fe200000001ff */
[----:B-1----:R-:W-:-:S07]  /*0160*/  MOV R72, UR4 ;  /* 0x0000000400487c02 */ /* 0x002fce0008000f00 */
.L_x_0:
[----:B------:R-:W2:Y:S02]  /*0170*/  LDCU.64 UR4, c[0x0][0x8b0] ;  /* 0x00011600ff0477ac */ /* 0x000ea40008000a00 */
[----:B--2---:R-:W-:-:S04]  /*0180*/  UISETP.NE.U32.AND UP0, UPT, UR4, URZ, UPT ;  /* 0x000000ff0400728c */ /* 0x004fc8000bf05070 */
[----:B------:R-:W-:-:S09]  /*0190*/  UISETP.NE.AND.EX UP0, UPT, UR5, URZ, UPT, UP0 ;  /* 0x000000ff0500728c */ /* 0x000fd2000bf05300 */
[----:B------:R-:W-:Y:S05]  /*01a0*/  BRA.U UP0, `(.L_x_2) ;  /* 0x0000000100287547 */ /* 0x000fea000b800000 */
[----:B------:R-:W2:Y:S02]  /*01b0*/  LDCU.64 UR4, c[0x0][0x8a8] ;  /* 0x00011500ff0477ac */ /* 0x000ea40008000a00 */
[----:B--2---:R-:W-:-:S04]  /*01c0*/  UISETP.NE.U32.AND UP0, UPT, UR4, URZ, UPT ;  /* 0x000000ff0400728c */ /* 0x004fc8000bf05070 */
[----:B------:R-:W-:-:S09]  /*01d0*/  UISETP.NE.AND.EX UP0, UPT, UR5, URZ, UPT, UP0 ;  /* 0x000000ff0500728c */ /* 0x000fd2000bf05300 */
[----:B------:R-:W-:Y:S05]  /*01e0*/  BRA.U !UP0, `(.L_x_3) ;  /* 0x0000000108107547 */ /* 0x000fea000b800000 */
[----:B------:R-:W2:Y:S01]  /*01f0*/  LDC.64 R70, c[0x0][0x8a8] ;  /* 0x00022a00ff467b82 */ /* 0x000ea20000000a00 */
[----:B------:R-:W2:Y:S02]  /*0200*/  LDCU.64 UR4, c[0x0][0x358] ;  /* 0x00006b00ff0477ac */ /* 0x000ea40008000a00 */
[----:B--2---:R2:W5:Y:S01]  /*0210*/  LDG.E R70, desc[UR4][R70.64] ;  /* 0x0000000446467981 */ /* 0x004562000c1e1900 */
[----:B------:R-:W-:Y:S05]  /*0220*/  BRA `(.L_x_2) ;  /* 0x0000000000087947 */ /* 0x000fea0003800000 */
.L_x_3:
[----:B------:R-:W2:Y:S02]  /*0230*/  LDCU UR4, c[0x0][0x8a0] ;  /* 0x00011400ff0477ac */ /* 0x000ea40008000800 */
[----:B--2---:R-:W-:Y:S02]  /*0240*/  MOV R70, UR4 ;  /* 0x0000000400467c02 */ /* 0x004fe40008000f00 */
.L_x_2:
[----:B------:R-:W-:Y:S01]  /*0250*/  IMAD.U32 R0, RZ, RZ, UR17 ;  /* 0x00000011ff007e24 */ /* 0x000fe2000f8e00ff */
[----:B------:R-:W-:Y:S04]  /*0260*/  BSSY.RECONVERGENT B0, `(.L_x_4) ;  /* 0x000000c000007945 */ /* 0x000fe80003800200 */
[C---:B------:R-:W-:Y:S02]  /*0270*/  ISETP.NE.OR P1, PT, R0.reuse, 0x1, !P3 ;  /* 0x000000010000780c */ /* 0x040fe40005f25670 */
[----:B------:R-:W-:-:S11]  /*0280*/  ISETP.NE.OR P0, PT, R0, 0x3, !P3 ;  /* 0x000000030000780c */ /* 0x000fd60005f05670 */
[----:B------:R-:W-:Y:S05]  /*0290*/  @P1 BRA `(.L_x_5) ;  /* 0x0000000000201947 */ /* 0x000fea0003800000 */
[----:B------:R-:W3:Y:S02]  /*02a0*/  LDCU.64 UR4, c[0x0][0x348] ;  /* 0x00006900ff0477ac */ /* 0x000ee40008000a00 */
[----:B---3--:R-:W-:Y:S02]  /*02b0*/  UIADD3 UR6, UP1, UPT, UR4, 0x80, URZ ;  /* 0x0000008004067890 */ /* 0x008fe4000ff3e0ff */
[----:B------:R-:W-:Y:S02]  /*02c0*/  UIADD3 UR4, UP0, UPT, UR4, 0x180, URZ ;  /* 0x0000018004047890 */ /* 0x000fe4000ff1e0ff */
[----:B------:R-:W-:Y:S02]  /*02d0*/  UIADD3.X UR7, UPT, UPT, URZ, UR5, URZ, UP1, !UPT ;  /* 0x00000005ff077290 */ /* 0x000fe40008ffe4ff */
[----:B------:R-:W-:-:S07]  /*02e0*/  UIADD3.X UR5, UPT, UPT, URZ, UR5, URZ, UP0, !UPT ;  /* 0x00000005ff057290 */ /* 0x000fce00087fe4ff */
[----:B------:R3:W-:Y:S02]  /*02f0*/  UTMACCTL.PF [UR6] ;  /* 0x00000000060079b9 */ /* 0x0007e40008040000 */
[----:B------:R3:W-:Y:S02]  /*0300*/  UTMACCTL.PF [UR4] ;  /* 0x00000000040079b9 */ /* 0x0007e40008040000 */
[----:B---3--:R-:W-:Y:S01]  /*0310*/  NOP ;  /* 0x0000000000007918 */ /* 0x008fe20000000000 */
.L_x_5:
[----:B------:R-:W-:Y:S05]  /*0320*/  BSYNC.RECONVERGENT B0 ;  /* 0x0000000000007941 */ /* 0x000fea0003800200 */
.L_x_4:
[----:B------:R-:W-:Y:S04]  /*0330*/  BSSY.RECONVERGENT B0, `(.L_x_6) ;  /* 0x000000a000007945 */ /* 0x000fe80003800200 */
        /* <DEDUP_REMOVED lines=9> */
.L_x_7:
[----:B------:R-:W-:Y:S05]  /*03d0*/  BSYNC.RECONVERGENT B0 ;  /* 0x0000000000007941 */ /* 0x000fea0003800200 */
.L_x_6:
[----:B------:R-:W3:Y:S01]  /*03e0*/  LDCU.64 UR4, c[0x0][0x888] ;  /* 0x00011100ff0477ac */ /* 0x000ee20008000a00 */
[----:B------:R-:W-:Y:S02]  /*03f0*/  UISETP.EQ.U32.AND UP1, UPT, UR8, URZ, UPT ;  /* 0x000000ff0800728c */ /* 0x000fe4000bf22070 */
[----:B------:R-:W-:Y:S02]  /*0400*/  UPLOP3.LUT UP3, UPT, UPT, UPT, UPT, 0x80, 0x8 ;  /* 0x000000000008789c */ /* 0x000fe40003f6f070 */
[----:B---3--:R-:W-:-:S04]  /*0410*/  UISETP.NE.U32.AND UP0, UPT, UR4, URZ, UPT ;  /* 0x000000ff0400728c */ /* 0x008fc8000bf05070 */
[----:B------:R-:W-:-:S04]  /*0420*/  UISETP.NE.AND.EX UP0, UPT, UR5, URZ, UPT, UP0 ;  /* 0x000000ff0500728c */ /* 0x000fc8000bf05300 */
[----:B------:R-:W-:-:S04]  /*0430*/  UISETP.EQ.OR.EX UP2, UPT, UR9, URZ, !UP0, UP1 ;  /* 0x000000ff0900728c */ /* 0x000fc8000c742710 */
[----:B------:R-:W-:-:S06]  /*0440*/  UP2UR UR4, UPR, URZ, 0x4 ;  /* 0x00000004ff047883 */ /* 0x000fcc0008000000 */
[----:B------:R-:W-:Y:S01]  /*0450*/  MOV R144, UR4 ;  /* 0x0000000400907c02 */ /* 0x000fe20008000f00 */
[----:B------:R-:W-:Y:S06]  /*0460*/  BRA.U !UP2, `(.L_x_8) ;  /* 0x000000010a207547 */ /* 0x000fec000b800000 */
[----:B-----5:R-:W-:Y:S01]  /*0470*/  R2UR UR5, R72 ;  /* 0x00000000480572ca */ /* 0x020fe200000e0000 */
[----:B------:R-:W-:Y:S02]  /*0480*/  UISETP.NE.U32.AND UP1, UPT, UR8, URZ, UPT ;  /* 0x000000ff0800728c */ /* 0x000fe4000bf25070 */
[----:B------:R-:W-:Y:S02]  /*0490*/  USEL UR4, URZ, 0xffffffff, UP0 ;  /* 0xffffffffff047887 */ /* 0x000fe40008000000 */
[----:B------:R-:W-:-:S08]  /*04a0*/  UISETP.NE.AND.EX UP1, UPT, UR9, URZ, UPT, UP1 ;  /* 0x000000ff0900728c */ /* 0x000fd0000bf25310 */
[----:B------:R-:W-:-:S04]  /*04b0*/  UISETP.NE.AND UP0, UPT, UR5, URZ, UPT ;  /* 0x000000ff0500728c */ /* 0x000fc8000bf05270 */
[----:B------:R-:W-:-:S04]  /*04c0*/  @!UP1 USEL UR4, URZ, 0xffffffff, UP0 ;  /* 0xffffffffff049887 */ /* 0x000fc80008000000 */
[----:B------:R-:W-:-:S04]  /*04d0*/  ULOP3.LUT UR4, UR4, 0x1, URZ, 0xc0, !UPT ;  /* 0x0000000104047892 */ /* 0x000fc8000f8ec0ff */
[----:B------:R-:W-:-:S11]  /*04e0*/  UISETP.NE.U32.AND UP3, UPT, UR4, 0x1, UPT ;  /* 0x000000010400788c */ /* 0x000fd6000bf65070 */
.L_x_8:
[----:B------:R-:W3:Y:S01]  /*04f0*/  SHFL.IDX PT, R2, R141, RZ, 0x1f ;  /* 0x00001fff8d027589 */ /* 0x000ee200000e0000 */
[----:B------:R-:W-:-:S04]  /*0500*/  UISETP.NE.AND UP0, UPT, UR17, 0x2, UPT ;  /* 0x000000021100788c */ /* 0x000fc8000bf05270 */
[----:B------:R-:W-:Y:S01]  /*0510*/  USEL UR43, URZ, 0x1, UP0 ;  /* 0x00000001ff2b7887 */ /* 0x000fe20008000000 */
[----:B---3--:R-:W-:-:S13]  /*0520*/  ISETP.NE.AND P0, PT, R2, RZ, PT ;  /* 0x000000ff0200720c */ /* 0x008fda0003f05270 */
[----:B------:R-:W-:Y:S05]  /*0530*/  @P0 BRA `(.L_x_9) ;  /* 0x0000000000500947 */ /* 0x000fea0003800000 */
[----:B------:R-:W3:Y:S01]  /*0540*/  S2UR UR4, SR_CgaCtaId ;  /* 0x00000000000479c3 */ /* 0x000ee20000008800 */
[----:B------:R-:W-:Y:S01]  /*0550*/  UMOV UR5, 0x400 ;  /* 0x0000040000057882 */ /* 0x000fe20000000000 */
[----:B------:R-:W-:Y:S01]  /*0560*/  UMOV UR8, 0x1 ;  /* 0x0000000100087882 */ /* 0x000fe20000000000 */
[----:B------:R-:W-:Y:S01]  /*0570*/  UMOV UR6, 0x2 ;  /* 0x0000000200067882 */ /* 0x000fe20000000000 */
[----:B------:R-:W-:-:S04]  /*0580*/  UIADD3 UR8, UPT, UPT, -UR8, 0x100000, URZ ;  /* 0x0010000008087890 */ /* 0x000fc8000fffe1ff */
[----:B------:R-:W-:Y:S02]  /*0590*/  USHF.L.U32 UR9, UR8, 0xb, URZ ;  /* 0x0000000b08097899 */ /* 0x000fe400080006ff */
[----:B------:R-:W-:Y:S02]  /*05a0*/  USHF.L.U32 UR8, UR8, 0x1, URZ ;  /* 0x0000000108087899 */ /* 0x000fe400080006ff */
[----:B------:R-:W-:-:S04]  /*05b0*/  UIADD3 UR6, UPT, UPT, -UR6, 0x100000, URZ ;  /* 0x0010000006067890 */ /* 0x000fc8000fffe1ff */
[----:B------:R-:W-:Y:S02]  /*05c0*/  USHF.L.U32 UR7, UR6, 0xb, URZ ;  /* 0x0000000b06077899 */ /* 0x000fe400080006ff */
[----:B------:R-:W-:Y:S01]  /*05d0*/  USHF.L.U32 UR6, UR6, 0x1, URZ ;  /* 0x0000000106067899 */ /* 0x000fe200080006ff */
[----:B------:R-:W-:Y:S01]  /*05e0*/  ELECT P0, URZ, PT ;  /* 0x0000000000ff782f */ /* 0x000fe20003800000 */
[----:B---3--:R-:W-:Y:S01]  /*05f0*/  ULEA UR4, UR4, UR5, 0x18 ;  /* 0x0000000504047291 */ /* 0x008fe2000f8ec0ff */
[----:B------:R-:W3:Y:S11]  /*0600*/  FENCE.VIEW.ASYNC.S ;  /* 0x00000000000073c6 */ /* 0x000ef60000000000 */
[----:B---3--:R3:W4:Y:S01]  /*0610*/  SYNCS.EXCH.64 URZ, [UR4], UR8 ;  /* 0x0000000804ff75b2 */ /* 0x0087220008000100 */
[----:B------:R3:W1:Y:S01]  /*0620*/  SYNCS.EXCH.64 URZ, [UR4+0x18], UR6 ;  /* 0x0000180604ff75b2 */ /* 0x0006620008000100 */
[----:B------:R3:W1:Y:S01]  /*0630*/  SYNCS.EXCH.64 URZ, [UR4+0x8], UR8 ;  /* 0x0000080804ff75b2 */ /* 0x0006620008000100 */
[----:B------:R3:W1:Y:S01]  /*0640*/  SYNCS.EXCH.64 URZ, [UR4+0x20], UR6 ;  /* 0x0000200604ff75b2 */ /* 0x0006620008000100 */
[----:B------:R3:W1:Y:S01]  /*0650*/  SYNCS.EXCH.64 URZ, [UR4+0x10], UR8 ;  /* 0x0000100804ff75b2 */ /* 0x0006620008000100 */
[----:B------:R3:W1:Y:S01]  /*0660*/  SYNCS.EXCH.64 URZ, [UR4+0x28], UR6 ;  /* 0x0000280604ff75b2 */ /* 0x0006620008000100 */
[----:B------:R-:W-:Y:S01]  /*0670*/  NOP ;  /* 0x0000000000007918 */ /* 0x000fe20000000000 */
.L_x_9:
[----:B------:R-:W2:Y:S01]  /*0680*/  SHFL.IDX PT, R2, R141, RZ, 0x1f ;  /* 0x00001fff8d027589 */ /* 0x000ea200000e0000 */
[----:B------:R-:W-:Y:S01]  /*0690*/  NOP ;  /* 0x0000000000007918 */ /* 0x000fe20000000000 */
[----:B--2---:R-:W-:-:S13]  /*06a0*/  ISETP.NE.AND P0, PT, R2, 0x1, PT ;  /* 0x000000010200780c */ /* 0x004fda0003f05270 */
[----:B------:R-:W-:Y:S05]  /*06b0*/  @P0 BRA `(.L_x_10) ;  /* 0x0000000000580947 */ /* 0x000fea0003800000 */
[----:B---3--:R-:W2:Y:S01]  /*06c0*/  S2UR UR4, SR_CgaCtaId ;  /* 0x00000000000479c3 */ /* 0x008ea20000008800 */
        /* <DEDUP_REMOVED lines=10> */
[----:B--2---:R-:W-:Y:S01]  /*0770*/  ULEA UR4, UR4, UR5, 0x18 ;  /* 0x0000000504047291 */ /* 0x004fe2000f8ec0ff */
[----:B------:R-:W2:Y:S11]  /*0780*/  FENCE.VIEW.ASYNC.S ;  /* 0x00000000000073c6 */ /* 0x000eb60000000000 */
[----:B--2---:R2:W3:Y:S01]  /*0790*/  SYNCS.EXCH.64 URZ, [UR4+0x30], UR8 ;  /* 0x0000300804ff75b2 */ /* 0x0044e20008000100 */
[----:B------:R2:W1:Y:S01]  /*07a0*/  SYNCS.EXCH.64 URZ, [UR4+0x50], UR6 ;  /* 0x0000500604ff75b2 */ /* 0x0004620008000100 */
[----:B------:R2:W1:Y:S01]  /*07b0*/  SYNCS.EXCH.64 URZ, [UR4+0x38], UR8 ;  /* 0x0000380804ff75b2 */ /* 0x0004620008000100 */
[----:B------:R2:W1:Y:S01]  /*07c0*/  SYNCS.EXCH.64 URZ, [UR4+0x58], UR6 ;  /* 0x0000580604ff75b2 */ /* 0x0004620008000100 */
[----:B------:R2:W1:Y:S01]  /*07d0*/  SYNCS.EXCH.64 URZ, [UR4+0x40], UR8 ;  /* 0x0000400804ff75b2 */ /* 0x0004620008000100 */
[----:B------:R2:W1:Y:S01]  /*07e0*/  SYNCS.EXCH.64 URZ, [UR4+0x60], UR6 ;  /* 0x0000600604ff75b2 */ /* 0x0004620008000100 */
[----:B------:R2:W1:Y:S01]  /*07f0*/  SYNCS.EXCH.64 URZ, [UR4+0x48], UR8 ;  /* 0x0000480804ff75b2 */ /* 0x0004620008000100 */
[----:B------:R2:W1:Y:S01]  /*0800*/  SYNCS.EXCH.64 URZ, [UR4+0x68], UR6 ;  /* 0x0000680604ff75b2 */ /* 0x0004620008000100 */
[----:B------:R-:W-:Y:S01]  /*0810*/  NOP ;  /* 0x0000000000007918 */ /* 0x000fe20000000000 */
.L_x_10:
[----:B------:R-:W4:Y:S01]  /*0820*/  SHFL.IDX PT, R2, R141, RZ, 0x1f ;  /* 0x00001fff8d027589 */ /* 0x000f2200000e0000 */
[----:B------:R-:W-:Y:S01]  /*0830*/  NOP ;  /* 0x0000000000007918 */ /* 0x000fe20000000000 */
[----:B----4-:R-:W-:-:S13]  /*0840*/  ISETP.NE.AND P0, PT, R2, 0x3, PT ;  /* 0x000000030200780c */ /* 0x010fda0003f05270 */
[----:B------:R-:W-:Y:S05]  /*0850*/  @P0 BRA `(.L_x_11) ;  /* 0x0000000000300947 */ /* 0x000fea0003800000 */
[----:B--23--:R-:W2:Y:S01]  /*0860*/  S2UR UR6, SR_CgaCtaId ;  /* 0x00000000000679c3 */ /* 0x00cea20000008800 */
[----:B------:R-:W-:Y:S01]  /*0870*/  UMOV UR4, 0x400 ;  /* 0x0000040000047882 */ /* 0x000fe20000000000 */
[----:B------:R-:W-:Y:S01]  /*0880*/  UMOV UR5, 0x20 ;  /* 0x0000002000057882 */ /* 0x000fe20000000000 */
[----:B------:R-:W-:Y:S01]  /*0890*/  ELECT P0, URZ, PT ;  /* 0x0000000000ff782f */ /* 0x000fe20003800000 */
[----:B--2---:R-:W-:Y:S02]  /*08a0*/  ULEA UR6, UR6, UR4, 0x18 ;  /* 0x0000000406067291 */ /* 0x004fe4000f8ec0ff */
[----:B------:R-:W-:-:S04]  /*08b0*/  UIADD3 UR4, UPT, UPT, -UR5, 0x100000, URZ ;  /* 0x0010000005047890 */ /* 0x000fc8000fffe1ff */
[----:B------:R-:W-:Y:S02]  /*08c0*/  USHF.L.U32 UR5, UR4, 0xb, URZ ;  /* 0x0000000b04057899 */ /* 0x000fe400080006ff */
[----:B------:R-:W-:Y:S01]  /*08d0*/  USHF.L.U32 UR4, UR4, 0x1, URZ ;  /* 0x0000000104047899 */ /* 0x000fe200080006ff */
[----:B------:R-:W2:Y:S11]  /*08e0*/  FENCE.VIEW.ASYNC.S ;  /* 0x00000000000073c6 */ /* 0x000eb60000000000 */
[----:B--2---:R4:W2:Y:S01]  /*08f0*/  SYNCS.EXCH.64 URZ, [UR6+0x70], UR4 ;  /* 0x0000700406ff75b2 */ /* 0x0048a20008000100 */
[----:B------:R4:W3:Y:S02]  /*0900*/  SYNCS.EXCH.64 URZ, [UR6+0x78], UR4 ;  /* 0x0000780406ff75b2 */ /* 0x0008e40008000100 */
[----:B----4-:R-:W-:Y:S01]  /*0910*/  NOP ;  /* 0x0000000000007918 */ /* 0x010fe20000000000 */
.L_x_11:
[----:B------:R-:W4:Y:S01]  /*0920*/  SHFL.IDX PT, R2, R141, RZ, 0x1f ;  /* 0x00001fff8d027589 */ /* 0x000f2200000e0000 */
[----:B------:R-:W-:Y:S01]  /*0930*/  NOP ;  /* 0x0000000000007918 */ /* 0x000fe20000000000 */
[----:B----4-:R-:W-:-:S13]  /*0940*/  ISETP.NE.AND P0, PT, R2, 0x4, PT ;  /* 0x000000040200780c */ /* 0x010fda0003f05270 */
[----:B------:R-:W-:Y:S05]  /*0950*/  @P0 BRA `(.L_x_12) ;  /* 0x00000000004c0947 */ /* 0x000fea0003800000 */
[----:B--23--:R-:W2:Y:S01]  /*0960*/  S2UR UR6, SR_CgaCtaId ;  /* 0x00000000000679c3 */ /* 0x00cea20000008800 */
[----:B------:R-:W-:Y:S01]  /*0970*/  UMOV UR4, 0x1e0 ;  /* 0x000001e000047882 */ /* 0x000fe20000000000 */
[----:B------:R-:W-:Y:S01]  /*0980*/  UMOV UR5, 0x400 ;  /* 0x0000040000057882 */ /* 0x000fe20000000000 */
[----:B------:R-:W-:Y:S01]  /*0990*/  USEL UR4, UR4, 0x1a0, UP3 ;  /* 0x000001a004047887 */ /* 0x000fe20009800000 */
[----:B------:R-:W-:Y:S01]  /*09a0*/  UMOV UR8, 0x1 ;  /* 0x0000000100087882 */ /* 0x000fe20000000000 */
[----:B------:R-:W-:Y:S01]  /*09b0*/  ELECT P0, URZ, PT ;  /* 0x0000000000ff782f */ /* 0x000fe20003800000 */
[----:B------:R-:W-:-:S04]  /*09c0*/  UIADD3 UR8, UPT, UPT, -UR8, 0x100000, URZ ;  /* 0x0010000008087890 */ /* 0x000fc8000fffe1ff */
[----:B------:R-:W-:Y:S02]  /*09d0*/  USHF.L.U32 UR9, UR8, 0xb, URZ ;  /* 0x0000000b08097899 */ /* 0x000fe400080006ff */
[----:B------:R-:W-:Y:S02]  /*09e0*/  USHF.L.U32 UR8, UR8, 0x1, URZ ;  /* 0x0000000108087899 */ /* 0x000fe400080006ff */
[----:B--2---:R-:W-:Y:S02]  /*09f0*/  ULEA UR6, UR6, UR5, 0x18 ;  /* 0x0000000506067291 */ /* 0x004fe4000f8ec0ff */
[----:B------:R-:W-:-:S04]  /*0a00*/  UIADD3 UR4, UPT, UPT, -UR4, 0x100000, URZ ;  /* 0x0010000004047890 */ /* 0x000fc8000fffe1ff */
[----:B------:R-:W-:Y:S02]  /*0a10*/  USHF.L.U32 UR5, UR4, 0xb, URZ ;  /* 0x0000000b04057899 */ /* 0x000fe400080006ff */
[----:B------:R-:W-:Y:S01]  /*0a20*/  USHF.L.U32 UR4, UR4, 0x1, URZ ;  /* 0x0000000104047899 */ /* 0x000fe200080006ff */
[----:B------:R-:W2:Y:S03]  /*0a30*/  FENCE.VIEW.ASYNC.S ;  /* 0x00000000000073c6 */ /* 0x000ea60000000000 */
[----:B--2---:R4:W2:Y:S08]  /*0a40*/  SYNCS.EXCH.64 URZ, [UR6+0x80], UR8 ;  /* 0x0000800806ff75b2 */ /* 0x0048b00008000100 */
[----:B------:R4:W3:Y:S01]  /*0a50*/  SYNCS.EXCH.64 URZ, [UR6+0x90], UR4 ;  /* 0x0000900406ff75b2 */ /* 0x0008e20008000100 */
[----:B------:R4:W1:Y:S01]  /*0a60*/  SYNCS.EXCH.64 URZ, [UR6+0x88], UR8 ;  /* 0x0000880806ff75b2 */ /* 0x0008620008000100 */
[----:B------:R4:W1:Y:S02]  /*0a70*/  SYNCS.EXCH.64 URZ, [UR6+0x98], UR4 ;  /* 0x0000980406ff75b2 */ /* 0x0008640008000100 */
[----:B----4-:R-:W-:Y:S01]  /*0a80*/  NOP ;  /* 0x0000000000007918 */ /* 0x010fe20000000000 */
.L_x_12:
[----:B------:R-:W4:Y:S01]  /*0a90*/  SHFL.IDX PT, R2, R141, RZ, 0x1f ;  /* 0x00001fff8d027589 */ /* 0x000f2200000e0000 */
[----:B------:R-:W-:Y:S01]  /*0aa0*/  NOP ;  /* 0x0000000000007918 */ /* 0x000fe20000000000 */
[----:B----4-:R-:W-:-:S13]  /*0ab0*/  ISETP.NE.AND P0, PT, R2, 0x5, PT ;  /* 0x000000050200780c */ /* 0x010fda0003f05270 */
[----:B------:R-:W-:Y:S05]  /*0ac0*/  @P0 BRA `(.L_x_13) ;  /* 0x0000000000480947 */ /* 0x000fea0003800000 */
[----:B--23--:R-:W2:Y:S01]  /*0ad0*/  S2UR UR4, SR_CgaCtaId ;  /* 0x00000000000479c3 */ /* 0x00cea20000008800 */
        /* <DEDUP_REMOVED lines=12> */
[----:B--2---:R4:W2:Y:S01]  /*0ba0*/  SYNCS.EXCH.64 URZ, [UR4+0xa0], UR8 ;  /* 0x0000a00804ff75b2 */ /* 0x0048a20008000100 */
[----:B------:R4:W3:Y:S01]  /*0bb0*/  SYNCS.EXCH.64 URZ, [UR4+0xb0], UR6 ;  /* 0x0000b00604ff75b2 */ /* 0x0008e20008000100 */
[----:B------:R4:W1:Y:S01]  /*0bc0*/  SYNCS.EXCH.64 URZ, [UR4+0xa8], UR8 ;  /* 0x0000a80804ff75b2 */ /* 0x0008620008000100 */
[----:B------:R4:W1:Y:S02]  /*0bd0*/  SYNCS.EXCH.64 URZ, [UR4+0xb8], UR6 ;  /* 0x0000b80604ff75b2 */ /* 0x0008640008000100 */
[----:B----4-:R-:W-:Y:S01]  /*0be0*/  NOP ;  /* 0x0000000000007918 */ /* 0x010fe20000000000 */
.L_x_13:
[----:B------:R-:W4:Y:S01]  /*0bf0*/  SHFL.IDX PT, R2, R141, RZ, 0x1f ;  /* 0x00001fff8d027589 */ /* 0x000f2200000e0000 */
[----:B------:R-:W1:Y:S01]  /*0c00*/  S2UR UR45, SR_CgaCtaId ;  /* 0x00000000002d79c3 */ /* 0x000e620000008800 */
[----:B------:R-:W-:Y:S01]  /*0c10*/  NOP ;  /* 0x0000000000007918 */ /* 0x000fe20000000000 */
[----:B----4-:R-:W-:-:S13]  /*0c20*/  ISETP.NE.AND P0, PT, R2, 0x3, PT ;  /* 0x000000030200780c */ /* 0x010fda0003f05270 */
[----:B-1----:R-:W-:Y:S05]  /*0c30*/  @P0 BRA `(.L_x_14) ;  /* 0x0000000000340947 */ /* 0x002fea0003800000 */
[----:B--23--:R-:W-:Y:S01]  /*0c40*/  UMOV UR4, 0x400 ;  /* 0x0000040000047882 */ /* 0x00cfe20000000000 */
[----:B------:R-:W-:Y:S01]  /*0c50*/  UMOV UR6, 0x20 ;  /* 0x0000002000067882 */ /* 0x000fe20000000000 */
[----:B------:R-:W-:Y:S02]  /*0c60*/  ULEA UR4, UR45, UR4, 0x18 ;  /* 0x000000042d047291 */ /* 0x000fe4000f8ec0ff */
[----:B------:R-:W-:-:S04]  /*0c70*/  UIADD3 UR6, UPT, UPT, -UR6, 0x100000, URZ ;  /* 0x0010000006067890 */ /* 0x000fc8000fffe1ff */
[----:B------:R-:W-:Y:S02]  /*0c80*/  USHF.L.U32 UR7, UR6, 0xb, URZ ;  /* 0x0000000b06077899 */ /* 0x000fe400080006ff */
[----:B------:R-:W-:Y:S01]  /*0c90*/  USHF.L.U32 UR6, UR6, 0x1, URZ ;  /* 0x0000000106067899 */ /* 0x000fe200080006ff */
[----:B------:R-:W-:Y:S01]  /*0ca0*/  ELECT P0, URZ, PT ;  /* 0x0000000000ff782f */ /* 0x000fe20003800000 */
[----:B------:R-:W1:Y:S10]  /*0cb0*/  FENCE.VIEW.ASYNC.S ;  /* 0x00000000000073c6 */ /* 0x000e740000000000 */
[----:B-1----:R1:W4:Y:S01]  /*0cc0*/  SYNCS.EXCH.64 URZ, [UR4+0xc0], UR6 ;  /* 0x0000c00604ff75b2 */ /* 0x0023220008000100 */
[----:B------:R1:W2:Y:S01]  /*0cd0*/  SYNCS.EXCH.64 URZ, [UR4+0xd0], UR6 ;  /* 0x0000d00604ff75b2 */ /* 0x0002a20008000100 */
[----:B------:R1:W3:Y:S01]  /*0ce0*/  SYNCS.EXCH.64 URZ, [UR4+0xc8], UR6 ;  /* 0x0000c80604ff75b2 */ /* 0x0002e20008000100 */
[----:B------:R1:W1:Y:S01]  /*0cf0*/  SYNCS.EXCH.64 URZ, [UR4+0xd8], UR6 ;  /* 0x0000d80604ff75b2 */ /* 0x0002620008000100 */
[----:B------:R-:W-:Y:S01]  /*0d00*/  NOP ;  /* 0x0000000000007918 */ /* 0x000fe20000000000 */
.L_x_14:
[----:B-123--:R-:W1:Y:S01]  /*0d10*/  LDCU UR4, c[0x0][0x36c] ;  /* 0x00006d80ff0477ac */ /* 0x00ee620008000800 */
[----:B------:R-:W-:Y:S01]  /*0d20*/  ISETP.NE.OR P3, PT, R0, 0x2, !P3 ;  /* 0x000000020000780c */ /* 0x000fe20005f65670 */
[----:B------:R-:W-:Y:S01]  /*0d30*/  NOP ;  /* 0x0000000000007918 */ /* 0x000fe20000000000 */
[----:B------:R-:W-:Y:S01]  /*0d40*/  LOP3.LUT R0, R154, 0x1f, RZ, 0xc0, !PT ;  /* 0x0000001f9a007812 */ /* 0x000fe200078ec0ff */
[----:B------:R-:W-:Y:S02]  /*0d50*/  UISETP.NE.AND UP4, UPT, UR17, URZ, UPT ;  /* 0x000000ff1100728c */ /* 0x000fe4000bf85270 */
[----:B-1----:R-:W-:-:S09]  /*0d60*/  UISETP.EQ.U32.AND UP5, UPT, UR4, 0x1, UPT ;  /* 0x000000010400788c */ /* 0x002fd2000bfa2070 */
[----:B------:R-:W-:Y:S05]  /*0d70*/  BRA.U !UP5, `(.L_x_15) ;  /* 0x000000010d087547 */ /* 0x000fea000b800000 */
[----:B----4-:R-:W-:Y:S01]  /*0d80*/  UCGABAR_ARV ;  /* 0x00000000000079c7 */ /* 0x010fe20008000000 */
[----:B------:R-:W-:Y:S05]  /*0d90*/  BRA `(.L_x_16) ;  /* 0x0000000000047947 */ /* 0x000fea0003800000 */
.L_x_15:
[----:B----4-:R-:W-:Y:S01]  /*0da0*/  NOP ;  /* 0x0000000000007918 */ /* 0x010fe20000000000 */
.L_x_16:
[----:B------:R-:W1:Y:S01]  /*0db0*/  S2UR UR7, SR_CTAID.X ;  /* 0x00000000000779c3 */ /* 0x000e620000002500 */
[----:B------:R-:W-:-:S05]  /*0dc0*/  CS2R.32 R143, SR_CgaSize ;  /* 0x00000000008f7805 */ /* 0x000fca0000008a00 */
[----:B------:R-:W-:-:S05]  /*0dd0*/  IMAD R143, R143, -0xa0, RZ ;  /* 0xffffff608f8f7824 */ /* 0x000fca00078e02ff */
[----:B------:R-:W-:-:S14]  /*0de0*/  R2UR UR5, R143 ;  /* 0x000000008f0572ca */ /* 0x000fdc00000e0000 */
[----:B------:R-:W2:Y:S01]  /*0df0*/  LDCU UR5, c[0x0][UR5+0x2b0] ;  /* 0x00005600050577ac */ /* 0x000ea20008000800 */
[----:B------:R-:W-:-:S05]  /*0e00*/  CS2R.32 R143, SR_CgaSize ;  /* 0x00000000008f7805 */ /* 0x000fca0000008a00 */
[----:B------:R-:W-:-:S05]  /*0e10*/  IMAD R143, R143, -0xa0, RZ ;  /* 0xffffff608f8f7824 */ /* 0x000fca00078e02ff */
[----:B------:R-:W-:-:S14]  /*0e20*/  R2UR UR4, R143 ;  /* 0x000000008f0472ca */ /* 0x000fdc00000e0000 */
[----:B------:R-:W3:Y:S01]  /*0e30*/  LDCU UR4, c[0x0][UR4+0x2b4] ;  /* 0x00005680040477ac */ /* 0x000ee20008000800 */
[----:B------:R-:W4:Y:S01]  /*0e40*/  S2UR UR8, SR_CTAID.Y ;  /* 0x00000000000879c3 */ /* 0x000f220000002600 */
[----:B------:R-:W-:-:S05]  /*0e50*/  CS2R.32 R143, SR_CgaSize ;  /* 0x00000000008f7805 */ /* 0x000fca0000008a00 */
[----:B------:R-:W-:-:S05]  /*0e60*/  IMAD R143, R143, -0xa0, RZ ;  /* 0xffffff608f8f7824 */ /* 0x000fca00078e02ff */
[----:B------:R-:W-:-:S14]  /*0e70*/  R2UR UR9, R143 ;  /* 0x000000008f0972ca */ /* 0x000fdc00000e0000 */
[----:B------:R-:W3:Y:S01]  /*0e80*/  LDCU UR9, c[0x0][UR9+0x2a0] ;  /* 0x00005400090977ac */ /* 0x000ee20008000800 */
[----:B------:R-:W-:-:S05]  /*0e90*/  CS2R.32 R143, SR_CgaSize ;  /* 0x00000000008f7805 */ /* 0x000fca0000008a00 */
[----:B------:R-:W-:-:S05]  /*0ea0*/  IMAD R143, R143, -0xa0, RZ ;  /* 0xffffff608f8f7824 */ /* 0x000fca00078e02ff */
[----:B------:R-:W-:-:S14]  /*0eb0*/  R2UR UR10, R143 ;  /* 0x000000008f0a72ca */ /* 0x000fdc00000e0000 */
[----:B------:R-:W3:Y:S01]  /*0ec0*/  LDCU UR10, c[0x0][UR10+0x2a4] ;  /* 0x000054800a0a77ac */ /* 0x000ee20008000800 */
[----:B------:R-:W3:Y:S01]  /*0ed0*/  S2UR UR36, SR_CTAID.Z ;  /* 0x00000000002479c3 */ /* 0x000ee20000002700 */
[----:B------:R-:W3:Y:S01]  /*0ee0*/  LDCU UR21, c[0x0][0xb24] ;  /* 0x00016480ff1577ac */ /* 0x000ee20008000800 */
[----:B------:R-:W3:Y:S01]  /*0ef0*/  LDCU UR42, c[0x0][0xb24] ;  /* 0x00016480ff2a77ac */ /* 0x000ee20008000800 */
[----:B-1----:R-:W-:Y:S01]  /*0f00*/  I2FP.F32.U32 R3, UR7 ;  /* 0x0000000700037c45 */ /* 0x002fe20008201000 */
[----:B------:R-:W1:Y:S04]  /*0f10*/  LDCU UR28, c[0x0][0xb30] ;  /* 0x00016600ff1c77ac */ /* 0x000e680008000800 */
[----:B--2---:R-:W-:Y:S01]  /*0f20*/  FMUL R3, R3, UR5 ;  /* 0x0000000503037c20 */ /* 0x004fe20008400000 */
[----:B------:R-:W-:Y:S01]  /*0f30*/  USHF.L.U32 UR26, UR45, 0xd, URZ ;  /* 0x0000000d2d1a7899 */ /* 0x000fe200080006ff */
[----:B----4-:R-:W-:Y:S01]  /*0f40*/  I2FP.F32.U32 R2, UR8 ;  /* 0x0000000800027c45 */ /* 0x010fe20008201000 */
[----:B------:R-:W-:Y:S01]  /*0f50*/  UMOV UR16, UR7 ;  /* 0x0000000700107c82 */ /* 0x000fe20008000000 */
[----:B------:R-:W-:-:S02]  /*0f60*/  UMOV UR20, UR8 ;  /* 0x0000000800147c82 */ /* 0x000fc40008000000 */
[----:B------:R-:W2:Y:S01]  /*0f70*/  F2I.U32.TRUNC.NTZ R3, R3 ;  /* 0x0000000300037305 */ /* 0x000ea2000020f000 */
[----:B---3--:R-:W-:Y:S01]  /*0f80*/  UISETP.GE.AND UP2, UPT, UR21, 0x1, UPT ;  /* 0x000000011500788c */ /* 0x008fe2000bf46270 */
[----:B------:R-:W-:-:S06]  /*0f90*/  FMUL R2, R2, UR4 ;  /* 0x0000000402027c20 */ /* 0x000fcc0008400000 */
[----:B------:R-:W3:Y:S01]  /*0fa0*/  F2I.U32.TRUNC.NTZ R2, R2 ;  /* 0x0000000200027305 */ /* 0x000ee2000020f000 */
[----:B--2---:R-:W-:Y:S02]  /*0fb0*/  R2UR UR4, R3 ;  /* 0x00000000030472ca */ /* 0x004fe400000e0000 */
[----:B---3--:R-:W-:Y:S02]  /*0fc0*/  R2UR UR6, R2 ;  /* 0x00000000020672ca */ /* 0x008fe400000e0000 */
[----:B------:R-:W-:-:S09]  /*0fd0*/  PRMT R2, RZ, 0x7610, R2 ;  /* 0x00007610ff027816 */ /* 0x000fd20000000002 */
[----:B------:R-:W-:-:S04]  /*0fe0*/  UIADD3 UR5, UPT, UPT, -UR4, URZ, URZ ;  /* 0x000000ff04057290 */ /* 0x000fc8000fffe1ff */
[----:B------:R-:W-:Y:S02]  /*0ff0*/  UIMAD UR5, UR9, UR5, UR7 ;  /* 0x00000005090572a4 */ /* 0x000fe4000f8e0207 */
[----:B------:R-:W-:-:S04]  /*1000*/  UIADD3 UR4, UPT, UPT, -UR6, URZ, URZ ;  /* 0x000000ff06047290 */ /* 0x000fc8000fffe1ff */
[----:B------:R-:W-:Y:S01]  /*1010*/  IMAD.U32 R143, RZ, RZ, UR5 ;  /* 0x00000005ff8f7e24 */ /* 0x000fe2000f8e00ff */
[----:B------:R-:W-:-:S06]  /*1020*/  UIMAD UR4, UR10, UR4, UR8 ;  /* 0x000000040a0472a4 */ /* 0x000fcc000f8e0208 */
[----:B------:R-:W-:Y:S01]  /*1030*/  IMAD.U32 R142, RZ, RZ, UR4 ;  /* 0x00000004ff8e7e24 */ /* 0x000fe2000f8e00ff */
[----:B-1----:R-:W-:Y:S06]  /*1040*/  BRA.U UP4, `(.L_x_17) ;  /* 0x00000001042c7547 */ /* 0x002fec000b800000 */
[----:B------:R-:W-:Y:S02]  /*1050*/  R2UR UR5, R142 ;  /* 0x000000008e0572ca */ /* 0x000fe400000e0000 */
[----:B------:R-:W-:-:S11]  /*1060*/  R2UR UR4, R143 ;  /* 0x000000008f0472ca */ /* 0x000fd600000e0000 */
[----:B------:R-:W-:Y:S02]  /*1070*/  UISETP.NE.AND UP0, UPT, UR5, URZ, UPT ;  /* 0x000000ff0500728c */ /* 0x000fe4000bf05270 */
[----:B------:R-:W-:Y:S02]  /*1080*/  UISETP.NE.AND UP1, UPT, UR5, 0x1, UPT ;  /* 0x000000010500788c */ /* 0x000fe4000bf25270 */
[----:B------:R-:W-:-:S04]  /*1090*/  UISETP.EQ.OR UP0, UPT, UR4, URZ, !UP0 ;  /* 0x000000ff0400728c */ /* 0x000fc8000c702670 */
[----:B------:R-:W-:Y:S02]  /*10a0*/  USEL UR5, URZ, 0x1, !UP0 ;  /* 0x00000001ff057887 */ /* 0x000fe4000c000000 */
[----:B------:R-:W-:Y:S02]  /*10b0*/  UISETP.NE.AND UP0, UPT, UR4, URZ, UPT ;  /* 0x000000ff0400728c */ /* 0x000fe4000bf05270 */
[----:B------:R-:W-:-:S04]  /*10c0*/  USEL UR4, URZ, 0x2, UP1 ;  /* 0x00000002ff047887 */ /* 0x000fc80008800000 */
[----:B------:R-:W-:-:S04]  /*10d0*/  USEL UR4, UR4, 0x2, UP0 ;  /* 0x0000000204047887 */ /* 0x000fc80008000000 */
[----:B------:R-:W-:-:S06]  /*10e0*/  UIADD3 UR4, UPT, UPT, UR5, UR4, URZ ;  /* 0x0000000405047290 */ /* 0x000fcc000fffe0ff */
[----:B------:R-:W-:Y:S02]  /*10f0*/  IMAD.U32 R2, RZ, RZ, UR4 ;  /* 0x00000004ff027e24 */ /* 0x000fe4000f8e00ff */
.L_x_17:
[----:B------:R-:W-:Y:S05]  /*1100*/  BRA.U !UP2, `(.L_x_18) ;  /* 0x000000010ad47547 */ /* 0x000fea000b800000 */
[----:B------:R-:W1:Y:S01]  /*1110*/  LDCU.128 UR12, c[0x0][0xb10] ;  /* 0x00016200ff0c77ac */ /* 0x000e620008000c00 */
[----:B------:R-:W2:Y:S01]  /*1120*/  LDCU UR6, c[0x0][0x370] ;  /* 0x00006e00ff0677ac */ /* 0x000ea20008000800 */
[----:B------:R-:W3:Y:S01]  /*1130*/  LDCU UR5, c[0x0][0x374] ;  /* 0x00006e80ff0577ac */ /* 0x000ee20008000800 */
[----:B------:R-:W4:Y:S01]  /*1140*/  LDCU UR27, c[0x0][0xb0c] ;  /* 0x00016180ff1b77ac */ /* 0x000f220008000800 */
[----:B------:R-:W4:Y:S01]  /*1150*/  LDCU UR4, c[0x0][0xb20] ;  /* 0x00016400ff0477ac */ /* 0x000f220008000800 */
[----:B------:R-:W4:Y:S01]  /*1160*/  LDCU.64 UR8, c[0x0][0xb28] ;  /* 0x00016500ff0877ac */ /* 0x000f220008000a00 */
[----:B-1----:R-:W-:Y:S02]  /*1170*/  UISETP.NE.AND UP0, UPT, UR14, 0x1, UPT ;  /* 0x000000010e00788c */ /* 0x002fe4000bf05270 */
[----:B---3--:R-:W-:Y:S02]  /*1180*/  UIMAD.WIDE.U32 UR10, UR5, UR15, URZ ;  /* 0x0000000f050a72a5 */ /* 0x008fe4000f8e00ff */
[----:B--2---:R-:W-:-:S02]  /*1190*/  UIMAD.WIDE.U32 UR22, UR6, UR12, URZ ;  /* 0x0000000c061672a5 */ /* 0x004fc4000f8e00ff */
[----:B----4-:R-:W-:Y:S02]  /*11a0*/  UISETP.NE.AND UP1, UPT, UR27, 0x1, UPT ;  /* 0x000000011b00788c */ /* 0x010fe4000bf25270 */
[----:B------:R-:W-:Y:S01]  /*11b0*/  UISETP.NE.AND UP2, UPT, UR21, 0x1, UPT ;  /* 0x000000011500788c */ /* 0x000fe2000bf45270 */
[----:B------:R-:W-:Y:S02]  /*11c0*/  UMOV UR10, UR11 ;  /* 0x0000000b000a7c82 */ /* 0x000fe40008000000 */
[----:B------:R-:W-:Y:S01]  /*11d0*/  UMOV UR22, UR23 ;  /* 0x0000001700167c82 */ /* 0x000fe20008000000 */
[----:B------:R-:W-:Y:S02]  /*11e0*/  @UP0 USHF.R.U32.HI UR5, URZ, UR4, UR10 ;  /* 0x00000004ff050299 */ /* 0x000fe4000801160a */
[----:B------:R-:W-:Y:S02]  /*11f0*/  UIMAD.WIDE.U32 UR24, UR20, UR15, URZ ;  /* 0x0000000f141872a5 */ /* 0x000fe4000f8e00ff */
[----:B------:R-:W-:-:S02]  /*1200*/  UIMAD.WIDE.U32 UR10, UR5, UR8, URZ ;  /* 0x00000008050a72a5 */ /* 0x000fc4000f8e00ff */
[----:B------:R-:W-:Y:S02]  /*1210*/  @UP1 USHF.R.U32.HI UR6, URZ, UR13, UR22 ;  /* 0x0000000dff061299 */ /* 0x000fe40008011616 */
[----:B------:R-:W-:Y:S02]  /*1220*/  UIMAD.WIDE.U32 UR18, UR16, UR12, URZ ;  /* 0x0000000c101272a5 */ /* 0x000fe4000f8e00ff */
[----:B------:R-:W-:Y:S01]  /*1230*/  UIMAD.WIDE.U32 UR22, UR6, UR8, URZ ;  /* 0x00000008061672a5 */ /* 0x000fe2000f8e00ff */
[----:B------:R-:W-:Y:S01]  /*1240*/  UMOV UR24, UR25 ;  /* 0x0000001900187c82 */ /* 0x000fe20008000000 */
[----:B------:R-:W-:Y:S01]  /*1250*/  UMOV UR10, UR11 ;  /* 0x0000000b000a7c82 */ /* 0x000fe20008000000 */
[----:B------:R-:W-:Y:S02]  /*1260*/  USHF.R.U32.HI UR24, URZ, UR4, UR24 ;  /* 0x00000004ff187299 */ /* 0x000fe40008011618 */
[----:B------:R-:W-:Y:S02]  /*1270*/  @UP2 USHF.R.U32.HI UR5, URZ, UR9, UR10 ;  /* 0x00000009ff052299 */ /* 0x000fe4000801160a */
[----:B------:R-:W-:Y:S01]  /*1280*/  UMOV UR7, UR23 ;  /* 0x0000001700077c82 */ /* 0x000fe20008000000 */
[----:B------:R-:W-:Y:S01]  /*1290*/  UMOV UR18, UR19 ;  /* 0x0000001300127c82 */ /* 0x000fe20008000000 */
[----:B------:R-:W-:-:S02]  /*12a0*/  @UP2 USHF.R.U32.HI UR6, URZ, UR9, UR7 ;  /* 0x00000009ff062299 */ /* 0x000fc40008011607 */
[----:B------:R-:W-:Y:S02]  /*12b0*/  USHF.R.U32.HI UR13, URZ, UR13, UR18 ;  /* 0x0000000dff0d7299 */ /* 0x000fe40008011612 */
[----:B------:R-:W-:Y:S02]  /*12c0*/  USEL UR4, UR20, UR24, !UP0 ;  /* 0x0000001814047287 */ /* 0x000fe4000c000000 */
[----:B------:R-:W-:Y:S02]  /*12d0*/  UIMAD UR7, UR5, UR21, URZ ;  /* 0x00000015050772a4 */ /* 0x000fe4000f8e02ff */
[----:B------:R-:W-:Y:S02]  /*12e0*/  USEL UR5, UR16, UR13, !UP1 ;  /* 0x0000000d10057287 */ /* 0x000fe4000c800000 */
[----:B------:R-:W-:Y:S02]  /*12f0*/  UIMAD UR12, UR6, UR21, URZ ;  /* 0x00000015060c72a4 */ /* 0x000fe4000f8e02ff */
[----:B------:R-:W-:-:S02]  /*1300*/  UISETP.GE.AND UP0, UPT, UR4, UR7, UPT ;  /* 0x000000070400728c */ /* 0x000fc4000bf06270 */
[----:B------:R-:W-:Y:S02]  /*1310*/  UIMAD.WIDE.U32 UR10, UR4, UR8, URZ ;  /* 0x00000008040a72a5 */ /* 0x000fe4000f8e00ff */
[----:B------:R-:W-:Y:S02]  /*1320*/  UISETP.GE.OR UP0, UPT, UR5, UR12, UP0 ;  /* 0x0000000c0500728c */ /* 0x000fe40008706670 */
[----:B------:R-:W-:Y:S02]  /*1330*/  UIMAD.WIDE.U32 UR12, UR5, UR8, URZ ;  /* 0x00000008050c72a5 */ /* 0x000fe4000f8e00ff */
[----:B------:R-:W-:Y:S01]  /*1340*/  UIADD3 UR10, UPT, UPT, -UR4, URZ, URZ ;  /* 0x000000ff040a7290 */ /* 0x000fe2000fffe1ff */
[----:B------:R-:W-:Y:S01]  /*1350*/  UMOV UR8, UR11 ;  /* 0x0000000b00087c82 */ /* 0x000fe20008000000 */
[----:B------:R-:W-:Y:S02]  /*1360*/  UIADD3 UR11, UPT, UPT, -UR5, URZ, URZ ;  /* 0x000000ff050b7290 */ /* 0x000fe4000fffe1ff */
[----:B------:R-:W-:-:S03]  /*1370*/  USHF.R.U32.HI UR8, URZ, UR9, UR8 ;  /* 0x00000009ff087299 */ /* 0x000fc60008011608 */
[----:B------:R-:W-:Y:S01]  /*1380*/  @!UP0 UMOV UR7, UR13 ;  /* 0x0000000d00078c82 */ /* 0x000fe20008000000 */
[----:B------:R-:W-:Y:S02]  /*1390*/  UIMAD UR20, UR14, UR10, UR20 ;  /* 0x0000000a0e1472a4 */ /* 0x000fe4000f8e0214 */
[----:B------:R-:W-:Y:S02]  /*13a0*/  USEL UR8, UR4, UR8, !UP2 ;  /* 0x0000000804087287 */ /* 0x000fe4000d000000 */
[----:B------:R-:W-:Y:S02]  /*13b0*/  @!UP0 USHF.R.U32.HI UR7, URZ, UR9, UR7 ;  /* 0x00000009ff078299 */ /* 0x000fe40008011607 */
[----:B------:R-:W-:Y:S02]  /*13c0*/  UIADD3 UR9, UPT, UPT, -UR8, URZ, URZ ;  /* 0x000000ff08097290 */ /* 0x000fe4000fffe1ff */
[----:B------:R-:W-:Y:S02]  /*13d0*/  @!UP0 USEL UR7, UR5, UR7, !UP2 ;  /* 0x0000000705078287 */ /* 0x000fe4000d000000 */
[----:B------:R-:W-:-:S02]  /*13e0*/  UIMAD UR9, UR21, UR9, UR4 ;  /* 0x00000009150972a4 */ /* 0x000fc4000f8e0204 */
[----:B------:R-:W-:Y:S02]  /*13f0*/  @!UP0 UIADD3 UR8, UPT, UPT, UR8, -UR7, URZ ;  /* 0x8000000708088290 */ /* 0x000fe4000fffe0ff */
[----:B------:R-:W-:Y:S02]  /*1400*/  @!UP0 UIMAD UR6, UR9, UR6, UR7 ;  /* 0x00000006090682a4 */ /* 0x000fe4000f8e0207 */
[----:B------:R-:W-:Y:S02]  /*1410*/  @!UP0 UIMAD UR4, UR8, UR21, UR5 ;  /* 0x00000015080482a4 */ /* 0x000fe4000f8e0205 */
[----:B------:R-:W-:Y:S02]  /*1420*/  UIMAD UR16, UR27, UR11, UR16 ;  /* 0x0000000b1b1072a4 */ /* 0x000fe4000f8e0210 */
[----:B------:R-:W-:Y:S01]  /*1430*/  UIMAD UR20, UR4, UR14, UR20 ;  /* 0x0000000e041472a4 */ /* 0x000fe2000f8e0214 */
[----:B------:R-:W-:Y:S02]  /*1440*/  @!UP0 UMOV UR5, UR6 ;  /* 0x0000000600058c82 */ /* 0x000fe40008000000 */
[----:B------:R-:W-:-:S12]  /*1450*/  UIMAD UR16, UR5, UR27, UR16 ;  /* 0x0000001b051072a4 */ /* 0x000fd8000f8e0210 */
.L_x_18:
[----:B------:R-:W-:Y:S02]  /*1460*/  UISETP.NE.AND UP1, UPT, UR28, 0x1, UPT ;  /* 0x000000011c00788c */ /* 0x000fe4000bf25270 */
[----:B------:R-:W-:Y:S02]  /*1470*/  UISETP.NE.AND UP0, UPT, UR17, 0x2, UPT ;  /* 0x000000021100788c */ /* 0x000fe4000bf05270 */
[----:B------:R-:W-:-:S05]  /*1480*/  ULOP3.LUT UR24, UR26, 0x2000, URZ, 0xc0, !UPT ;  /* 0x000020001a187892 */ /* 0x000fca000f8ec0ff */
[----:B------:R-:W-:Y:S07]  /*1490*/  BRA.U UP1, `(.L_x_19) ;  /* 0x0000000101447547 */ /* 0x000fee000b800000 */
[----:B------:R-:W1:Y:S01]  /*14a0*/  LDCU.128 UR8, c[0x0][0xb10] ;  /* 0x00016200ff0877ac */ /* 0x000e620008000c00 */
[----:B------:R-:W2:Y:S01]  /*14b0*/  LDCU UR12, c[0x0][0xb0c] ;  /* 0x00016180ff0c77ac */ /* 0x000ea20008000800 */
[----:B------:R-:W3:Y:S01]  /*14c0*/  LDCU UR13, c[0x0][0xb20] ;  /* 0x00016400ff0d77ac */ /* 0x000ee20008000800 */
[----:B-1----:R-:W-:Y:S02]  /*14d0*/  UIMAD.WIDE.U32 UR6, UR16, UR8, URZ ;  /* 0x00000008100672a5 */ /* 0x002fe4000f8e00ff */
[----:B------:R-:W-:Y:S02]  /*14e0*/  UIMAD.WIDE.U32 UR4, UR20, UR11, URZ ;  /* 0x0000000b140472a5 */ /* 0x000fe4000f8e00ff */
[----:B--2---:R-:W-:Y:S02]  /*14f0*/  UISETP.NE.AND UP2, UPT, UR12, 0x1, UPT ;  /* 0x000000010c00788c */ /* 0x004fe4000bf45270 */
[----:B------:R-:W-:Y:S01]  /*1500*/  UISETP.NE.AND UP1, UPT, UR10, 0x1, UPT ;  /* 0x000000010a00788c */ /* 0x000fe2000bf25270 */
[----:B------:R-:W-:-:S02]  /*1510*/  UMOV UR6, UR7 ;  /* 0x0000000700067c82 */ /* 0x000fc40008000000 */
[----:B------:R-:W-:Y:S01]  /*1520*/  UMOV UR4, UR5 ;  /* 0x0000000500047c82 */ /* 0x000fe20008000000 */
[----:B------:R-:W-:Y:S02]  /*1530*/  USHF.R.U32.HI UR6, URZ, UR9, UR6 ;  /* 0x00000009ff067299 */ /* 0x000fe40008011606 */
[----:B---3--:R-:W-:Y:S02]  /*1540*/  USHF.R.U32.HI UR4, URZ, UR13, UR4 ;  /* 0x0000000dff047299 */ /* 0x008fe40008011604 */
[----:B------:R-:W-:Y:S02]  /*1550*/  USEL UR5, UR16, UR6, !UP2 ;  /* 0x0000000610057287 */ /* 0x000fe4000d000000 */
[----:B------:R-:W-:-:S04]  /*1560*/  USEL UR4, UR20, UR4, !UP1 ;  /* 0x0000000414047287 */ /* 0x000fc8000c800000 */
[----:B------:R-:W-:Y:S02]  /*1570*/  UIADD3 UR6, UPT, UPT, UR5, -UR4, URZ ;  /* 0x8000000405067290 */ /* 0x000fe4000fffe0ff */
[----:B------:R-:W-:Y:S02]  /*1580*/  UIADD3 UR4, UPT, UPT, -UR5, UR4, URZ ;  /* 0x0000000405047290 */ /* 0x000fe4000fffe1ff */
[----:B------:R-:W-:Y:S02]  /*1590*/  UIMAD UR20, UR6, UR10, UR20 ;  /* 0x0000000a061472a4 */ /* 0x000fe4000f8e0214 */
[----:B------:R-:W-:-:S12]  /*15a0*/  UIMAD UR16, UR4, UR12, UR16 ;  /* 0x0000000c041072a4 */ /* 0x000fd8000f8e0210 */
.L_x_19:
[----:B------:R-:W-:Y:S05]  /*15b0*/  BRA.U !UP5, `(.L_x_20) ;  /* 0x000000010d0c7547 */ /* 0x000fea000b800000 */
[----:B------:R-:W-:Y:S01]  /*15c0*/  UCGABAR_WAIT ;  /* 0x0000000000007dc7 */ /* 0x000fe20008000000 */
[----:B------:R-:W-:Y:S01]  /*15d0*/  CCTL.IVALL ;  /* 0x00000000ff00798f */ /* 0x000fe20002000000 */
[----:B------:R-:W-:Y:S05]  /*15e0*/  BRA `(.L_x_21) ;  /* 0x0000000000047947 */ /* 0x000fea0003800000 */
.L_x_20:
[----:B------:R-:W-:Y:S06]  /*15f0*/  BAR.SYNC.DEFER_BLOCKING 0x0 ;  /* 0x0000000000007b1d */ /* 0x000fec0000010000 */
.L_x_21:
[----:B------:R-:W-:Y:S05]  /*1600*/  BRA.U UP0, `(.L_x_22) ;  /* 0x0000001100a07547 */ /* 0x000fea000b800000 */
[----:B------:R-:W1:Y:S01]  /*1610*/  LDCU UR6, c[0x0][0x38c] ;  /* 0x00007180ff0677ac */ /* 0x000e620008000800 */
[----:B------:R-:W-:Y:S01]  /*1620*/  PLOP3.LUT P1, PT, PT, PT, UP3, 0x80, 0x8 ;  /* 0x000000000008781c */ /* 0x000fe20003f2f038 */
[----:B------:R-:W-:Y:S01]  /*1630*/  IMAD.MOV.U32 R12, RZ, RZ, 0x1 ;  /* 0x00000001ff0c7424 */ /* 0x000fe200078e00ff */
[----:B------:R-:W-:Y:S01]  /*1640*/  ISETP.EQ.OR P2, PT, R0, RZ, P3 ;  /* 0x000000ff0000720c */ /* 0x000fe20001f42670 */
[----:B------:R-:W-:Y:S01]  /*1650*/  UISETP.NE.AND UP1, UPT, UR17, URZ, UPT ;  /* 0x000000ff1100728c */ /* 0x000fe2000bf25270 */
[----:B------:R-:W-:Y:S02]  /*1660*/  PLOP3.LUT P1, PT, P1, PT, PT, 0x8, 0x80 ;  /* 0x000000000080781c */ /* 0x000fe40000f2e170 */
[----:B------:R-:W-:Y:S01]  /*1670*/  CS2R R10, SRZ ;  /* 0x00000000000a7805 */ /* 0x000fe2000001ff00 */
[----:B------:R-:W-:Y:S01]  /*1680*/  IMAD.MOV.U32 R9, RZ, RZ, RZ ;  /* 0x000000ffff097224 */ /* 0x000fe200078e00ff */
[----:B------:R-:W2:Y:S01]  /*1690*/  LDCU UR39, c[0x0][0x370] ;  /* 0x00006e00ff2777ac */ /* 0x000ea20008000800 */
[----:B------:R-:W-:Y:S01]  /*16a0*/  IMAD.MOV.U32 R8, RZ, RZ, 0x1 ;  /* 0x00000001ff087424 */ /* 0x000fe200078e00ff */
[----:B------:R-:W-:Y:S01]  /*16b0*/  USEL UR25, UR43, 0x2, UP1 ;  /* 0x000000022b197887 */ /* 0x000fe20008800000 */
[----:B------:R-:W3:Y:S01]  /*16c0*/  LDCU.64 UR28, c[0x0][0x348] ;  /* 0x00006900ff1c77ac */ /* 0x000ee20008000a00 */
[----:B-1----:R-:W-:-:S02]  /*16d0*/  UIADD3 UR5, UPT, UPT, UR6, 0x7f, URZ ;  /* 0x0000007f06057890 */ /* 0x002fc4000fffe0ff */
[----:B------:R-:W-:Y:S02]  /*16e0*/  USHF.R.U32.HI UR44, URZ, 0x7, UR24 ;  /* 0x00000007ff2c7899 */ /* 0x000fe40008011618 */
[----:B------:R-:W-:Y:S02]  /*16f0*/  USHF.R.S32.HI UR4, URZ, 0x1f, UR5 ;  /* 0x0000001fff047899 */ /* 0x000fe40008011405 */
[----:B------:R-:W-:Y:S02]  /*1700*/  UIADD3 UR46, UPT, UPT, UR6, 0xfe, URZ ;  /* 0x000000fe062e7890 */ /* 0x000fe4000fffe0ff */
[----:B------:R-:W-:Y:S01]  /*1710*/  ULEA.HI UR4, UR4, UR5, URZ, 0x7 ;  /* 0x0000000504047291 */ /* 0x000fe2000f8f38ff */
[----:B------:R-:W1:Y:S03]  /*1720*/  LDCU UR38, c[0x0][0x374] ;  /* 0x00006e80ff2677ac */ /* 0x000e660008000800 */
[----:B------:R-:W-:-:S02]  /*1730*/  USHF.R.S32.HI UR41, URZ, 0x7, UR4 ;  /* 0x00000007ff297899 */ /* 0x000fc40008011404 */
[----:B------:R-:W-:Y:S02]  /*1740*/  UIADD3 UR4, UPT, UPT, UR6, -0x1, URZ ;  /* 0xffffffff06047890 */ /* 0x000fe4000fffe0ff */
[----:B------:R-:W-:Y:S02]  /*1750*/  UISETP.LT.U32.AND UP0, UPT, UR41, 0x3, UPT ;  /* 0x000000032900788c */ /* 0x000fe4000bf01070 */
[----:B------:R-:W-:Y:S02]  /*1760*/  UISETP.GE.U32.AND UP2, UPT, UR4, -0xff, UPT ;  /* 0xffffff010400788c */ /* 0x000fe4000bf46070 */
[----:B------:R-:W-:Y:S01]  /*1770*/  USEL UR40, UR41, 0x3, UP0 ;  /* 0x0000000329287887 */ /* 0x000fe20008000000 */
[----:B------:R-:W-:-:S03]  /*1780*/  UMOV UR5, URZ ;  /* 0x000000ff00057c82 */ /* 0x000fc60008000000 */
[----:B------:R-:W-:Y:S02]  /*1790*/  UIADD3 UR21, UPT, UPT, UR40, -0x1, URZ ;  /* 0xffffffff28157890 */ /* 0x000fe4000fffe0ff */
[----:B------:R-:W-:-:S03]  /*17a0*/  UIADD3 UR43, UPT, UPT, UR41, -UR40, URZ ;  /* 0x80000028292b7290 */ /* 0x000fc6000fffe0ff */
[----:B------:R-:W-:-:S04]  /*17b0*/  @UP2 UIADD3 UR21, UPT, UPT, UR40, URZ, URZ ;  /* 0x000000ff28152290 */ /* 0x000fc8000fffe0ff */
[----:B-123--:R-:W-:-:S12]  /*17c0*/  UIADD3 UR21, UPT, UPT, UR21, 0x1, URZ ;  /* 0x0000000115157890 */ /* 0x00efd8000fffe0ff */
.L_x_42:
[----:B------:R-:W-:Y:S01]  /*17d0*/  UISETP.NE.AND UP0, UPT, UR45, URZ, UPT ;  /* 0x000000ff2d00728c */ /* 0x000fe2000bf05270 */
[----:B-1----:R-:W1:Y:S08]  /*17e0*/  S2UR UR45, SR_CgaCtaId ;  /* 0x00000000002d79c3 */ /* 0x002e700000008800 */
[----:B------:R-:W-:Y:S05]  /*17f0*/  BRA.U UP0, `(.L_x_23) ;  /* 0x0000000100347547 */ /* 0x000fea000b800000 */
[----:B------:R-:W2:Y:S01]  /*1800*/  S2R R0, SR_CgaCtaId ;  /* 0x0000000000007919 */ /* 0x000ea20000008800 */
[----:B------:R-:W-:Y:S02]  /*1810*/  MOV R3, 0x400 ;  /* 0x0000040000037802 */ /* 0x000fe40000000f00 */
[----:B------:R-:W-:Y:S02]  /*1820*/  SHF.L.U32 R2, R8, 0x1f, RZ ;  /* 0x0000001f08027819 */ /* 0x000fe400000006ff */
[----:B--2---:R-:W-:-:S05]  /*1830*/  LEA R0, R0, R3, 0x18 ;  /* 0x0000000300007211 */ /* 0x004fca00078ec0ff */
[----:B------:R-:W-:-:S04]  /*1840*/  IMAD R3, R9, 0x8, R0 ;  /* 0x0000000809037824 */ /* 0x000fc800078e0200 */
[----:B------:R-:W2:Y:S02]  /*1850*/  SYNCS.PHASECHK.TRANS64.TRYWAIT P0, [R3+URZ+0xd0], R2 ;  /* 0x0000d002030075a7 */ /* 0x000ea400080011ff */
[----:B--2---:R-:W-:Y:S05]  /*1860*/  @!P0 BRA `(.L_x_24) ;  /* 0x0000009c009c8947 */ /* 0x004fea0003800000 */
.L_x_129:
[----:B------:R-:W-:Y:S01]  /*1870*/  VIADD R9, R9, 0x1 ;  /* 0x0000000109097836 */ /* 0x000fe20000000000 */
[----:B------:R2:W-:Y:S04]  /*1880*/  SYNCS.ARRIVE.TRANS64.A1T0 RZ, [R3+URZ+0xc0], RZ ;  /* 0x0000c0ff03ff79a7 */ /* 0x0005e800081000ff */
[----:B------:R-:W-:-:S04]  /*1890*/  ISETP.NE.AND P0, PT, R9, 0x2, PT ;  /* 0x000000020900780c */ /* 0x000fc80003f05270 */
[----:B------:R-:W-:Y:S02]  /*18a0*/  SEL R9, R9, RZ, P0 ;  /* 0x000000ff09097207 */ /* 0x000fe40000000000 */
[----:B--2---:R-:W-:-:S04]  /*18b0*/  SEL R3, RZ, 0x1, P0 ;  /* 0x00000001ff037807 */ /* 0x004fc80000000000 */
[----:B------:R-:W-:-:S07]  /*18c0*/  LOP3.LUT R8, R8, R3, RZ, 0x3c, !PT ;  /* 0x0000000308087212 */ /* 0x000fce00078e3cff */
.L_x_23:
[----:B------:R-:W-:Y:S01]  /*18d0*/  UMOV UR6, 0x400 ;  /* 0x0000040000067882 */ /* 0x000fe20000000000 */
[----:B------:R-:W-:Y:S01]  /*18e0*/  SHF.L.U32 R0, R12, 0x1f, RZ ;  /* 0x0000001f0c007819 */ /* 0x000fe200000006ff */
[----:B-1----:R-:W-:Y:S02]  /*18f0*/  ULEA UR6, UR45, UR6, 0x18 ;  /* 0x000000062d067291 */ /* 0x002fe4000f8ec0ff */
[----:B------:R-:W-:Y:S02]  /*1900*/  UISETP.GE.U32.AND UP0, UPT, UR46, 0xff, UPT ;  /* 0x000000ff2e00788c */ /* 0x000fe4000bf06070 */
[----:B------:R-:W-:Y:S02]  /*1910*/  ULEA UR4, UR5, UR6, 0x3 ;  /* 0x0000000605047291 */ /* 0x000fe4000f8e18ff */
[----:B------:R-:W-:Y:S02]  /*1920*/  USHF.L.U32 UR11, UR20, 0x8, URZ ;  /* 0x00000008140b7899 */ /* 0x000fe400080006ff */
[----:B------:R-:W-:Y:S01]  /*1930*/  ULEA UR35, UR16, UR44, 0x7 ;  /* 0x0000002c10237291 */ /* 0x000fe2000f8e38ff */
[----:B------:R-:W-:-:S04]  /*1940*/  UMOV UR13, URZ ;  /* 0x000000ff000d7c82 */ /* 0x000fc80008000000 */
[----:B------:R1:W2:Y:S01]  /*1950*/  SYNCS.PHASECHK.TRANS64.TRYWAIT P0, [UR4+0x18], R0 ;  /* 0x00001800ff0075a7 */ /* 0x0002a20008001104 */
[----:B------:R-:W-:Y:S06]  /*1960*/  BRA.U !UP0, `(.L_x_25) ;  /* 0x0000000108bc7547 */ /* 0x000fec000b800000 */
[----:B------:R-:W-:Y:S01]  /*1970*/  UMOV UR7, URZ ;  /* 0x000000ff00077c82 */ /* 0x000fe20008000000 */
[----:B------:R-:W-:-:S05]  /*1980*/  UMOV UR4, UR5 ;  /* 0x0000000500047c82 */ /* 0x000fca0008000000 */
.L_x_31:
[----:B------:R-:W-:Y:S01]  /*1990*/  ULEA UR33, UR4, UR6, 0x3 ;  /* 0x0000000604217291 */ /* 0x000fe2000f8e18ff */
[----:B--2---:R-:W-:Y:S01]  /*19a0*/  @!P3 MOV R2, 0xc000 ;  /* 0x0000c0000002b802 */ /* 0x004fe20000000f00 */
[----:B--2-4-:R-:W-:Y:S10]  /*19b0*/  @P0 BRA `(.L_x_26) ;  /* 0x00000000000c0947 */ /* 0x014ff40003800000 */
[----:B------:R-:W-:-:S04]  /*19c0*/  SHF.L.U32 R3, R12, 0x1f, RZ ;  /* 0x0000001f0c037819 */ /* 0x000fc800000006ff */
[----:B------:R-:W2:Y:S02]  /*19d0*/  SYNCS.PHASECHK.TRANS64.TRYWAIT P0, [UR33+0x18], R3 ;  /* 0x00001803ff0075a7 */ /* 0x000ea40008001121 */
[----:B--2---:R-:W-:Y:S05]  /*19e0*/  @!P0 BRA `(.L_x_27) ;  /* 0x0000009c00508947 */ /* 0x004fea0003800000 */
.L_x_26:
[----:B------:R2:W-:Y:S01]  /*19f0*/  @!P3 SYNCS.ARRIVE.TRANS64 RZ, [UR33], R2 ;  /* 0x00000002ffffb9a7 */ /* 0x0005e20008000021 */
[----:B------:R-:W-:-:S04]  /*1a00*/  ULOP3.LUT UR5, UR25, 0x2, URZ, 0xfc, !UPT ;  /* 0x0000000219057892 */ /* 0x000fc8000f8efcff */
[----:B------:R-:W-:-:S09]  /*1a10*/  UISETP.NE.AND UP0, UPT, UR5, 0x2, UPT ;  /* 0x000000020500788c */ /* 0x000fd2000bf05270 */
[----:B------:R-:W-:Y:S05]  /*1a20*/  BRA.U UP0, `(.L_x_28) ;  /* 0x0000000100047547 */ /* 0x000fea000b800000 */
[----:B------:R-:W-:Y:S05]  /*1a30*/  BPT.TRAP 0x1 ;  /* 0x000000040000795c */ /* 0x000fea0000300000 */
.L_x_28:
[----:B------:R-:W-:Y:S04]  /*1a40*/  BSSY.RECONVERGENT B0, `(.L_x_29) ;  /* 0x0000003000007945 */ /* 0x000fe80003800200 */
[----:B------:R-:W-:Y:S05]  /*1a50*/  @P2 BRA `(.L_x_30) ;  /* 0x0000000000042947 */ /* 0x000fea0003800000 */
[----:B------:R-:W-:Y:S05]  /*1a60*/  BPT.TRAP 0x1 ;  /* 0x000000040000795c */ /* 0x000fea0000300000 */
.L_x_30:
[----:B------:R-:W-:Y:S05]  /*1a70*/  BSYNC.RECONVERGENT B0 ;  /* 0x0000000000007941 */ /* 0x000fea0003800200 */
.L_x_29:
[----:B------:R-:W-:Y:S02]  /*1a80*/  UIADD3 UR5, UPT, UPT, UR4, 0x1, URZ ;  /* 0x0000000104057890 */ /* 0x000fe4000fffe0ff */
[----:B------:R-:W-:Y:S02]  /*1a90*/  ULEA UR32, UR4, UR24, 0xe ;  /* 0x0000001804207291 */ /* 0x000fe4000f8e70ff */
[----:B------:R-:W-:Y:S02]  /*1aa0*/  UISETP.NE.AND UP0, UPT, UR5, 0x3, UPT ;  /* 0x000000030500788c */ /* 0x000fe4000bf05270 */
[----:B------:R-:W-:Y:S02]  /*1ab0*/  UIADD3 UR16, UP1, UPT, UR28, 0x80, URZ ;  /* 0x000000801c107890 */ /* 0x000fe4000ff3e0ff */
[----:B------:R-:W-:Y:S02]  /*1ac0*/  USEL UR9, URZ, 0x1, UP0 ;  /* 0x00000001ff097887 */ /* 0x000fe40008000000 */
[----:B------:R-:W-:-:S02]  /*1ad0*/  USEL UR5, UR5, URZ, UP0 ;  /* 0x000000ff05057287 */ /* 0x000fc40008000000 */
[----:B------:R-:W-:Y:S02]  /*1ae0*/  UIADD3 UR14, UP0, UPT, UR28, 0x180, URZ ;  /* 0x000001801c0e7890 */ /* 0x000fe4000ff1e0ff */
[----:B------:R-:W-:Y:S01]  /*1af0*/  ULEA UR8, UR5, UR6, 0x3 ;  /* 0x0000000605087291 */ /* 0x000fe2000f8e18ff */
[----:B------:R-:W-:Y:S01]  /*1b00*/  LOP3.LUT R12, R12, UR9, RZ, 0x3c, !PT ;  /* 0x000000090c0c7c12 */ /* 0x000fe2000f8e3cff */
[----:B------:R-:W-:Y:S02]  /*1b10*/  USHF.L.U32 UR34, UR7, 0x7, URZ ;  /* 0x0000000707227899 */ /* 0x000fe400080006ff */
[----:B------:R-:W-:Y:S01]  /*1b20*/  UIADD3.X UR17, UPT, UPT, URZ, UR29, URZ, UP1, !UPT ;  /* 0x0000001dff117290 */ /* 0x000fe20008ffe4ff */
[----:B-1----:R-:W-:Y:S01]  /*1b30*/  SHF.L.U32 R0, R12, 0x1f, RZ ;  /* 0x0000001f0c007819 */ /* 0x002fe200000006ff */
[----:B------:R-:W-:Y:S02]  /*1b40*/  UIADD3 UR32, UPT, UPT, UR6, 0xc400, UR32 ;  /* 0x0000c40006207890 */ /* 0x000fe4000fffe020 */
[----:B------:R-:W-:Y:S01]  /*1b50*/  UIADD3.X UR15, UPT, UPT, URZ, UR29, URZ, UP0, !UPT ;  /* 0x0000001dff0f7290 */ /* 0x000fe200087fe4ff */
[----:B------:R3:W4:Y:S01]  /*1b60*/  SYNCS.PHASECHK.TRANS64.TRYWAIT P0, [UR8+0x18], R0 ;  /* 0x00001800ff0075a7 */ /* 0x0007220008001108 */
[----:B------:R-:W-:Y:S01]  /*1b70*/  ULEA UR8, UR4, UR6, 0xf ;  /* 0x0000000604087291 */ /* 0x000fe2000f8e78ff */
[----:B------:R-:W-:Y:S01]  /*1b80*/  UMOV UR13, 0x30000 ;  /* 0x00030000000d7882 */ /* 0x000fe20000000000 */
[----:B------:R-:W-:-:S02]  /*1b90*/  UMOV UR18, 0x0 ;  /* 0x0000000000127882 */ /* 0x000fc40000000000 */
[----:B------:R-:W-:Y:S01]  /*1ba0*/  UIADD3 UR8, UPT, UPT, UR8, 0x18400, URZ ;  /* 0x0001840008087890 */ /* 0x000fe2000fffe0ff */
[----:B------:R-:W-:Y:S01]  /*1bb0*/  UMOV UR19, 0x10000000 ;  /* 0x1000000000137882 */ /* 0x000fe20000000000 */
[----:B------:R-:W-:Y:S01]  /*1bc0*/  UMOV UR12, UR36 ;  /* 0x00000024000c7c82 */ /* 0x000fe20008000000 */
[----:B------:R-:W-:Y:S01]  /*1bd0*/  UMOV UR9, UR33 ;  /* 0x0000002100097c82 */ /* 0x000fe20008000000 */
[----:B------:R-:W-:Y:S01]  /*1be0*/  UMOV UR10, UR34 ;  /* 0x00000022000a7c82 */ /* 0x000fe20008000000 */
[----:B------:R1:W-:Y:S01]  /*1bf0*/  UTMALDG.3D.MULTICAST [UR32], [UR16], UR13, desc[UR18] ;  /* 0x00001220100073b4 */ /* 0x0003e2000801180d */
[----:B------:R-:W-:Y:S01]  /*1c00*/  UIADD3 UR7, UPT, UPT, UR7, 0x1, URZ ;  /* 0x0000000107077890 */ /* 0x000fe2000fffe0ff */
[----:B------:R-:W-:-:S03]  /*1c10*/  UMOV UR4, UR5 ;  /* 0x0000000500047c82 */ /* 0x000fc60008000000 */
[----:B------:R-:W-:Y:S01]  /*1c20*/  UISETP.NE.AND UP0, UPT, UR7, UR21, UPT ;  /* 0x000000150700728c */ /* 0x000fe2000bf05270 */
[----:B------:R3:W-:Y:S01]  /*1c30*/  UTMALDG.3D [UR8], [UR14], desc[UR18] ;  /* 0x000012080e0075b4 */ /* 0x0007e20008011000 */
[----:B-1----:R-:W-:-:S07]  /*1c40*/  UMOV UR13, UR21 ;  /* 0x00000015000d7c82 */ /* 0x002fce0008000000 */
[----:B---3--:R-:W-:Y:S05]  /*1c50*/  BRA.U UP0, `(.L_x_31) ;  /* 0xfffffffd004c7547 */ /* 0x008fea000b83ffff */
.L_x_25:
[----:B------:R-:W-:Y:S01]  /*1c60*/  ULEA UR4, UR5, UR6, 0x3 ;  /* 0x0000000605047291 */ /* 0x000fe2000f8e18ff */
[----:B-1----:R-:W-:Y:S01]  /*1c70*/  SHF.L.U32 R0, R12, 0x1f, RZ ;  /* 0x0000001f0c007819 */ /* 0x002fe200000006ff */
[----:B------:R-:W-:Y:S01]  /*1c80*/  @!P1 SYNCS.ARRIVE.TRANS64.A1T0 RZ, [UR6+0x78], RZ ;  /* 0x000078ffffff99a7 */ /* 0x000fe20008100006 */
[----:B------:R-:W-:-:S06]  /*1c90*/  UISETP.GT.AND UP0, UPT, UR41, UR40, UPT ;  /* 0x000000282900728c */ /* 0x000fcc000bf04270 */
[----:B--2-4-:R1:W2:Y:S03]  /*1ca0*/  SYNCS.PHASECHK.TRANS64.TRYWAIT P0, [UR4+0x18], R0 ;  /* 0x00001800ff0075a7 */ /* 0x0142a60008001104 */
[----:B------:R-:W-:Y:S05]  /*1cb0*/  BRA.U !UP0, `(.L_x_32) ;  /* 0x0000000108c07547 */ /* 0x000fea000b800000 */
[----:B------:R-:W-:Y:S01]  /*1cc0*/  UIADD3 UR26, UPT, UPT, UR43, UR13, URZ ;  /* 0x0000000d2b1a7290 */ /* 0x000fe2000fffe0ff */
[----:B------:R-:W-:-:S11]  /*1cd0*/  UMOV UR4, UR5 ;  /* 0x0000000500047c82 */ /* 0x000fd60008000000 */
.L_x_38:
[----:B------:R-:W-:Y:S01]  /*1ce0*/  ULEA UR17, UR4, UR6, 0x3 ;  /* 0x0000000604117291 */ /* 0x000fe2000f8e18ff */
[----:B--2---:R-:W-:Y:S01]  /*1cf0*/  @!P3 MOV R2, 0xc000 ;  /* 0x0000c0000002b802 */ /* 0x004fe20000000f00 */
[----:B--2-4-:R-:W-:Y:S10]  /*1d00*/  @P0 BRA `(.L_x_33) ;  /* 0x00000000000c0947 */ /* 0x014ff40003800000 */
[----:B------:R-:W-:-:S04]  /*1d10*/  SHF.L.U32 R3, R12, 0x1f, RZ ;  /* 0x0000001f0c037819 */ /* 0x000fc800000006ff */
[----:B------:R-:W2:Y:S02]  /*1d20*/  SYNCS.PHASECHK.TRANS64.TRYWAIT P0, [UR17+0x18], R3 ;  /* 0x00001803ff0075a7 */ /* 0x000ea40008001111 */
[----:B--2---:R-:W-:Y:S05]  /*1d30*/  @!P0 BRA `(.L_x_34) ;  /* 0x0000009800948947 */ /* 0x004fea0003800000 */
.L_x_33:
[----:B------:R2:W-:Y:S01]  /*1d40*/  @!P3 SYNCS.ARRIVE.TRANS64 RZ, [UR17], R2 ;  /* 0x00000002ffffb9a7 */ /* 0x0005e20008000011 */
[----:B------:R-:W-:-:S04]  /*1d50*/  ULOP3.LUT UR5, UR25, 0x2, URZ, 0xfc, !UPT ;  /* 0x0000000219057892 */ /* 0x000fc8000f8efcff */
[----:B------:R-:W-:-:S09]  /*1d60*/  UISETP.NE.AND UP0, UPT, UR5, 0x2, UPT ;  /* 0x000000020500788c */ /* 0x000fd2000bf05270 */
[----:B------:R-:W-:Y:S05]  /*1d70*/  BRA.U UP0, `(.L_x_35) ;  /* 0x0000000100047547 */ /* 0x000fea000b800000 */
[----:B------:R-:W-:Y:S05]  /*1d80*/  BPT.TRAP 0x1 ;  /* 0x000000040000795c */ /* 0x000fea0000300000 */
.L_x_35:
[----:B------:R-:W-:Y:S04]  /*1d90*/  BSSY.RECONVERGENT B0, `(.L_x_36) ;  /* 0x0000003000007945 */ /* 0x000fe80003800200 */
[----:B------:R-:W-:Y:S05]  /*1da0*/  @P2 BRA `(.L_x_37) ;  /* 0x0000000000042947 */ /* 0x000fea0003800000 */
[----:B------:R-:W-:Y:S05]  /*1db0*/  BPT.TRAP 0x1 ;  /* 0x000000040000795c */ /* 0x000fea0000300000 */
.L_x_37:
[----:B------:R-:W-:Y:S05]  /*1dc0*/  BSYNC.RECONVERGENT B0 ;  /* 0x0000000000007941 */ /* 0x000fea0003800200 */
.L_x_36:
[----:B------:R-:W-:Y:S02]  /*1dd0*/  UIADD3 UR5, UPT, UPT, UR4, 0x1, URZ ;  /* 0x0000000104057890 */ /* 0x000fe4000fffe0ff */
[----:B------:R-:W-:Y:S02]  /*1de0*/  ULEA UR16, UR4, UR24, 0xe ;  /* 0x0000001804107291 */ /* 0x000fe4000f8e70ff */
[----:B------:R-:W-:Y:S02]  /*1df0*/  UISETP.NE.AND UP0, UPT, UR5, 0x3, UPT ;  /* 0x000000030500788c */ /* 0x000fe4000bf05270 */
[----:B------:R-:W-:Y:S02]  /*1e00*/  UIADD3 UR22, UP1, UPT, UR28, 0x80, URZ ;  /* 0x000000801c167890 */ /* 0x000fe4000ff3e0ff */
[----:B------:R-:W-:Y:S02]  /*1e10*/  USEL UR8, URZ, 0x1, UP0 ;  /* 0x00000001ff087887 */ /* 0x000fe40008000000 */
[----:B------:R-:W-:-:S02]  /*1e20*/  USEL UR5, UR5, URZ, UP0 ;  /* 0x000000ff05057287 */ /* 0x000fc40008000000 */
[----:B------:R-:W-:Y:S02]  /*1e30*/  UIADD3 UR14, UP0, UPT, UR28, 0x180, URZ ;  /* 0x000001801c0e7890 */ /* 0x000fe4000ff1e0ff */
[----:B------:R-:W-:Y:S01]  /*1e40*/  LOP3.LUT R12, R12, UR8, RZ, 0x3c, !PT ;  /* 0x000000080c0c7c12 */ /* 0x000fe2000f8e3cff */
[----:B------:R-:W-:Y:S02]  /*1e50*/  ULEA UR7, UR5, UR6, 0x3 ;  /* 0x0000000605077291 */ /* 0x000fe4000f8e18ff */
[----:B------:R-:W-:Y:S01]  /*1e60*/  ULEA UR8, UR4, UR6, 0xf ;  /* 0x0000000604087291 */ /* 0x000fe2000f8e78ff */
[----:B-1----:R-:W-:Y:S01]  /*1e70*/  SHF.L.U32 R0, R12, 0x1f, RZ ;  /* 0x0000001f0c007819 */ /* 0x002fe200000006ff */
[----:B------:R-:W-:Y:S02]  /*1e80*/  USHF.L.U32 UR18, UR13, 0x7, URZ ;  /* 0x000000070d127899 */ /* 0x000fe400080006ff */
[----:B------:R-:W-:Y:S02]  /*1e90*/  UIADD3 UR16, UPT, UPT, UR6, 0xc400, UR16 ;  /* 0x0000c40006107890 */ /* 0x000fe4000fffe010 */
[----:B------:R-:W-:Y:S01]  /*1ea0*/  UIADD3.X UR23, UPT, UPT, URZ, UR29, URZ, UP1, !UPT ;  /* 0x0000001dff177290 */ /* 0x000fe20008ffe4ff */
[----:B------:R3:W4:Y:S01]  /*1eb0*/  SYNCS.PHASECHK.TRANS64.TRYWAIT P0, [UR7+0x18], R0 ;  /* 0x00001800ff0075a7 */ /* 0x0007220008001107 */
[----:B------:R-:W-:-:S02]  /*1ec0*/  UIADD3 UR8, UPT, UPT, UR8, 0x18400, URZ ;  /* 0x0001840008087890 */ /* 0x000fc4000fffe0ff */
[----:B------:R-:W-:Y:S01]  /*1ed0*/  UIADD3.X UR15, UPT, UPT, URZ, UR29, URZ, UP0, !UPT ;  /* 0x0000001dff0f7290 */ /* 0x000fe200087fe4ff */
[----:B------:R-:W-:Y:S01]  /*1ee0*/  UMOV UR7, 0x30000 ;  /* 0x0003000000077882 */ /* 0x000fe20000000000 */
[----:B------:R-:W-:Y:S01]  /*1ef0*/  UMOV UR30, 0x0 ;  /* 0x00000000001e7882 */ /* 0x000fe20000000000 */
[----:B------:R-:W-:Y:S01]  /*1f00*/  UMOV UR31, 0x10000000 ;  /* 0x10000000001f7882 */ /* 0x000fe20000000000 */
[----:B------:R-:W-:Y:S01]  /*1f10*/  UMOV UR19, UR35 ;  /* 0x0000002300137c82 */ /* 0x000fe20008000000 */
[----:B------:R-:W-:Y:S01]  /*1f20*/  UMOV UR20, UR36 ;  /* 0x0000002400147c82 */ /* 0x000fe20008000000 */
[----:B------:R-:W-:Y:S01]  /*1f30*/  UMOV UR12, UR36 ;  /* 0x00000024000c7c82 */ /* 0x000fe20008000000 */
[----:B------:R-:W-:Y:S01]  /*1f40*/  UMOV UR9, UR17 ;  /* 0x0000001100097c82 */ /* 0x000fe20008000000 */
[----:B------:R-:W-:Y:S01]  /*1f50*/  UMOV UR10, UR18 ;  /* 0x00000012000a7c82 */ /* 0x000fe20008000000 */
[----:B------:R3:W-:Y:S01]  /*1f60*/  UTMALDG.3D.MULTICAST [UR16], [UR22], UR7, desc[UR30] ;  /* 0x00001e10160073b4 */ /* 0x0007e20008011807 */
[----:B------:R-:W-:Y:S01]  /*1f70*/  UIADD3 UR13, UPT, UPT, UR13, 0x1, URZ ;  /* 0x000000010d0d7890 */ /* 0x000fe2000fffe0ff */
[----:B------:R-:W-:-:S03]  /*1f80*/  UMOV UR4, UR5 ;  /* 0x0000000500047c82 */ /* 0x000fc60008000000 */
[----:B------:R-:W-:Y:S01]  /*1f90*/  UISETP.NE.AND UP0, UPT, UR13, UR26, UPT ;  /* 0x0000001a0d00728c */ /* 0x000fe2000bf05270 */
[----:B------:R3:W-:Y:S08]  /*1fa0*/  UTMALDG.3D [UR8], [UR14], desc[UR30] ;  /* 0x00001e080e0075b4 */ /* 0x0007f00008011000 */
[----:B---3--:R-:W-:Y:S05]  /*1fb0*/  BRA.U UP0, `(.L_x_38) ;  /* 0xfffffffd00487547 */ /* 0x008fea000b83ffff */
.L_x_32:
[C---:B------:R-:W-:Y:S01]  /*1fc0*/  LEA R3, R11.reuse, UR6, 0x3 ;  /* 0x000000060b037c11 */ /* 0x040fe2000f8e18ff */
[----:B------:R-:W-:Y:S01]  /*1fd0*/  NOP ;  /* 0x0000000000007918 */ /* 0x000fe20000000000 */
[----:B-1----:R-:W-:Y:S02]  /*1fe0*/  SHF.L.U32 R0, R10, 0x1f, RZ ;  /* 0x0000001f0a007819 */ /* 0x002fe400000006ff */
[----:B------:R-:W-:Y:S02]  /*1ff0*/  LEA R5, R11, UR6, 0x4 ;  /* 0x000000060b057c11 */ /* 0x000fe4000f8e20ff */
[----:B--2-4-:R-:W1:Y:S02]  /*2000*/  SYNCS.PHASECHK.TRANS64.TRYWAIT P0, [R3+URZ+0x80], R0 ;  /* 0x00008000030075a7 */ /* 0x014e6400080011ff */
[----:B-1----:R-:W-:Y:S05]  /*2010*/  @!P0 BRA `(.L_x_39) ;  /* 0x0000009400f48947 */ /* 0x002fea0003800000 */
.L_x_132:
[----:B------:R-:W2:Y:S01]  /*2020*/  LDS.128 R4, [R5+0xf0] ;  /* 0x0000f00005047984 */ /* 0x000ea20000000c00 */
[----:B------:R-:W-:Y:S01]  /*2030*/  UISETP.GE.AND UP0, UPT, UR42, 0x1, UPT ;  /* 0x000000012a00788c */ /* 0x000fe2000bf06270 */
[----:B------:R-:W-:Y:S01]  /*2040*/  @!PT LDS RZ, [RZ] ;  /* 0x00000000fffff984 */ /* 0x000fe20000000800 */
[----:B------:R-:W-:Y:S01]  /*2050*/  @!PT LDS RZ, [RZ] ;  /* 0x00000000fffff984 */ /* 0x000fe20000000800 */
[----:B------:R-:W-:Y:S01]  /*2060*/  @!PT LDS RZ, [RZ] ;  /* 0x00000000fffff984 */ /* 0x000fe20000000800 */
[----:B------:R-:W-:Y:S01]  /*2070*/  @!PT LDS RZ, [RZ] ;  /* 0x00000000fffff984 */ /* 0x000fe20000000800 */
[----:B------:R3:W-:Y:S06]  /*2080*/  MEMBAR.ALL.CTA ;  /* 0x0000000000007992 */ /* 0x0007ec0000008000 */
[----:B---3--:R-:W3:Y:S01]  /*2090*/  FENCE.VIEW.ASYNC.S ;  /* 0x00000000000073c6 */ /* 0x008ee20000000000 */
[----:B--2---:R-:W-:-:S13]  /*20a0*/  LOP3.LUT P0, RZ, R6, 0x1, RZ, 0xc0, !PT ;  /* 0x0000000106ff7812 */ /* 0x004fda000780c0ff */
[----:B---3--:R-:W-:Y:S01]  /*20b0*/  VOTEU.ANY UP1, P0 ;  /* 0x0000000000ff7886 */ /* 0x008fe20000020100 */
[----:B------:R-:W-:-:S13]  /*20c0*/  PLOP3.LUT P0, PT, PT, PT, UP1, 0x80, 0x8 ;  /* 0x000000000008781c */ /* 0x000fda0003f0f018 */
[----:B-1----:R-:W-:Y:S02]  /*20d0*/  @P0 LOP3.LUT R0, R5, 0xffff, RZ, 0xc0, !PT ;  /* 0x0000ffff05000812 */ /* 0x002fe400078ec0ff */
[----:B------:R-:W-:Y:S02]  /*20e0*/  @P0 MOV R2, R4 ;  /* 0x0000000400020202 */ /* 0x000fe40000000f00 */
[----:B------:R-:W-:Y:S01]  /*20f0*/  @P0 R2UR UR7, R0 ;  /* 0x00000000000702ca */ /* 0x000fe200000e0000 */
[----:B------:R-:W-:Y:S01]  /*2100*/  VIADD R0, R3, 0x90 ;  /* 0x0000009003007836 */ /* 0x000fe20000000000 */
[----:B------:R-:W-:Y:S02]  /*2110*/  @P0 SHF.R.U32.HI R4, RZ, 0x10, R5 ;  /* 0x00000010ff040819 */ /* 0x000fe40000011605 */
[----:B------:R-:W-:Y:S02]  /*2120*/  @P0 R2UR UR8, R2 ;  /* 0x00000000020802ca */ /* 0x000fe400000e0000 */
[----:B------:R-:W-:-:S02]  /*2130*/  PRMT R0, RZ, 0x654, R0 ;  /* 0x00000654ff007816 */ /* 0x000fc40000000000 */
[----:B------:R-:W-:Y:S02]  /*2140*/  @P0 R2UR UR4, R4 ;  /* 0x00000000040402ca */ /* 0x000fe400000e0000 */
[----:B------:R1:W-:Y:S03]  /*2150*/  SYNCS.ARRIVE.TRANS64.RED.A1T0 RZ, [R0+URZ], RZ ;  /* 0x000000ff00ff79a7 */ /* 0x0003e600081004ff */
[----:B------:R-:W-:-:S04]  /*2160*/  @UP1 UMOV UR27, UR7 ;  /* 0x00000007001b1c82 */ /* 0x000fc80008000000 */
[----:B------:R-:W-:-:S04]  /*2170*/  @UP1 UMOV UR37, UR8 ;  /* 0x0000000800251c82 */ /* 0x000fc80008000000 */
[----:B------:R-:W-:Y:S01]  /*2180*/  @UP1 UMOV UR36, UR4 ;  /* 0x0000000400241c82 */ /* 0x000fe20008000000 */
[----:B------:R-:W-:Y:S05]  /*2190*/  BRA.U !UP0, `(.L_x_40) ;  /* 0x0000000108d47547 */ /* 0x000fea000b800000 */
[----:B------:R-:W2:Y:S01]  /*21a0*/  LDCU.128 UR12, c[0x0][0xb10] ;  /* 0x00016200ff0c77ac */ /* 0x000ea20008000c00 */
[----:B------:R-:W3:Y:S01]  /*21b0*/  LDCU UR26, c[0x0][0xb20] ;  /* 0x00016400ff1a77ac */ /* 0x000ee20008000800 */
[----:B------:R-:W4:Y:S01]  /*21c0*/  LDCU UR20, c[0x0][0xb0c] ;  /* 0x00016180ff1477ac */ /* 0x000f220008000800 */
[----:B------:R-:W1:Y:S01]  /*21d0*/  LDCU.64 UR10, c[0x0][0xb28] ;  /* 0x00016500ff0a77ac */ /* 0x000e620008000a00 */
[----:B------:R-:W-:Y:S02]  /*21e0*/  UISETP.NE.AND UP3, UPT, UR42, 0x1, UPT ;  /* 0x000000012a00788c */ /* 0x000fe4000bf65270 */
[----:B--2---:R-:W-:Y:S02]  /*21f0*/  UIMAD.WIDE.U32 UR16, UR38, UR15, URZ ;  /* 0x0000000f261072a5 */ /* 0x004fe4000f8e00ff */
[----:B------:R-:W-:Y:S02]  /*2200*/  UIMAD.WIDE.U32 UR8, UR39, UR12, URZ ;  /* 0x0000000c270872a5 */ /* 0x000fe4000f8e00ff */
[----:B------:R-:W-:-:S02]  /*2210*/  UISETP.NE.AND UP0, UPT, UR14, 0x1, UPT ;  /* 0x000000010e00788c */ /* 0x000fc4000bf05270 */
[----:B------:R-:W-:Y:S01]  /*2220*/  UIMAD.WIDE.U32 UR22, UR27, UR15, URZ ;  /* 0x0000000f1b1672a5 */ /* 0x000fe2000f8e00ff */
[----:B------:R-:W-:Y:S02]  /*2230*/  UMOV UR16, UR17 ;  /* 0x0000001100107c82 */ /* 0x000fe40008000000 */
[----:B------:R-:W-:Y:S01]  /*2240*/  UMOV UR8, UR9 ;  /* 0x0000000900087c82 */ /* 0x000fe20008000000 */
[----:B---3--:R-:W-:Y:S02]  /*2250*/  USHF.R.U32.HI UR16, URZ, UR26, UR16 ;  /* 0x0000001aff107299 */ /* 0x008fe40008011610 */
[----:B----4-:R-:W-:Y:S02]  /*2260*/  UISETP.NE.AND UP2, UPT, UR20, 0x1, UPT ;  /* 0x000000011400788c */ /* 0x010fe4000bf45270 */
[----:B------:R-:W-:Y:S02]  /*2270*/  USHF.R.U32.HI UR8, URZ, UR13, UR8 ;  /* 0x0000000dff087299 */ /* 0x000fe40008011608 */
[----:B------:R-:W-:-:S02]  /*2280*/  USEL UR7, UR38, UR16, !UP0 ;  /* 0x0000001026077287 */ /* 0x000fc4000c000000 */
[----:B------:R-:W-:Y:S02]  /*2290*/  USEL UR8, UR39, UR8, !UP2 ;  /* 0x0000000827087287 */ /* 0x000fe4000d000000 */
[----:B-1----:R-:W-:Y:S01]  /*22a0*/  UIMAD.WIDE.U32 UR16, UR7, UR10, URZ ;  /* 0x0000000a071072a5 */ /* 0x002fe2000f8e00ff */
[----:B------:R-:W-:Y:S01]  /*22b0*/  UMOV UR4, UR23 ;  /* 0x0000001700047c82 */ /* 0x000fe20008000000 */
[----:B------:R-:W-:Y:S02]  /*22c0*/  UIMAD.WIDE.U32 UR18, UR37, UR12, URZ ;  /* 0x0000000c251272a5 */ /* 0x000fe4000f8e00ff */
[----:B------:R-:W-:-:S03]  /*22d0*/  UIMAD.WIDE.U32 UR22, UR8, UR10, URZ ;  /* 0x0000000a081672a5 */ /* 0x000fc6000f8e00ff */
[----:B------:R-:W-:Y:S01]  /*22e0*/  UMOV UR16, UR17 ;  /* 0x0000001100107c82 */ /* 0x000fe20008000000 */
[----:B------:R-:W-:Y:S02]  /*22f0*/  USHF.R.U32.HI UR4, URZ, UR26, UR4 ;  /* 0x0000001aff047299 */ /* 0x000fe40008011604 */
[----:B------:R-:W-:Y:S01]  /*2300*/  @UP3 USHF.R.U32.HI UR7, URZ, UR11, UR16 ;  /* 0x0000000bff073299 */ /* 0x000fe20008011610 */
[----:B------:R-:W-:Y:S01]  /*2310*/  UMOV UR18, UR19 ;  /* 0x0000001300127c82 */ /* 0x000fe20008000000 */
[----:B------:R-:W-:Y:S01]  /*2320*/  UMOV UR22, UR23 ;  /* 0x0000001700167c82 */ /* 0x000fe20008000000 */
[----:B------:R-:W-:Y:S02]  /*2330*/  USHF.R.U32.HI UR13, URZ, UR13, UR18 ;  /* 0x0000000dff0d7299 */ /* 0x000fe40008011612 */
[----:B------:R-:W-:Y:S02]  /*2340*/  USEL UR4, UR27, UR4, !UP0 ;  /* 0x000000041b047287 */ /* 0x000fe4000c000000 */
[----:B------:R-:W-:-:S02]  /*2350*/  @UP3 USHF.R.U32.HI UR8, URZ, UR11, UR22 ;  /* 0x0000000bff083299 */ /* 0x000fc40008011616 */
[----:B------:R-:W-:Y:S02]  /*2360*/  UIMAD UR9, UR42, UR7, URZ ;  /* 0x000000072a0972a4 */ /* 0x000fe4000f8e02ff */
[----:B------:R-:W-:Y:S02]  /*2370*/  USEL UR7, UR37, UR13, !UP2 ;  /* 0x0000000d25077287 */ /* 0x000fe4000d000000 */
[----:B------:R-:W-:Y:S02]  /*2380*/  UIMAD UR12, UR42, UR8, URZ ;  /* 0x000000082a0c72a4 */ /* 0x000fe4000f8e02ff */
[----:B------:R-:W-:Y:S02]  /*2390*/  UISETP.GE.AND UP0, UPT, UR4, UR9, UPT ;  /* 0x000000090400728c */ /* 0x000fe4000bf06270 */
[----:B------:R-:W-:Y:S02]  /*23a0*/  UIMAD.WIDE.U32 UR16, UR4, UR10, URZ ;  /* 0x0000000a041072a5 */ /* 0x000fe4000f8e00ff */
[----:B------:R-:W-:-:S02]  /*23b0*/  UISETP.GE.OR UP0, UPT, UR7, UR12, UP0 ;  /* 0x0000000c0700728c */ /* 0x000fc40008706670 */
        /* <DEDUP_REMOVED lines=19> */
.L_x_40:
[----:B------:R-:W2:Y:S02]  /*24f0*/  LDCU UR4, c[0x0][0xb30] ;  /* 0x00016600ff0477ac */ /* 0x000ea40008000800 */
[----:B--2---:R-:W-:-:S09]  /*2500*/  UISETP.NE.AND UP0, UPT, UR4, 0x1, UPT ;  /* 0x000000010400788c */ /* 0x004fd2000bf05270 */
[----:B------:R-:W-:Y:S05]  /*2510*/  BRA.U UP0, `(.L_x_41) ;  /* 0x0000000100447547 */ /* 0x000fea000b800000 */
[----:B------:R-:W2:Y:S01]  /*2520*/  LDCU.128 UR12, c[0x0][0xb10] ;  /* 0x00016200ff0c77ac */ /* 0x000ea20008000c00 */
[----:B------:R-:W3:Y:S01]  /*2530*/  LDCU UR16, c[0x0][0xb0c] ;  /* 0x00016180ff1077ac */ /* 0x000ee20008000800 */
[----:B------:R-:W4:Y:S01]  /*2540*/  LDCU UR17, c[0x0][0xb20] ;  /* 0x00016400ff1177ac */ /* 0x000f220008000800 */
[----:B--2---:R-:W-:Y:S02]  /*2550*/  UIMAD.WIDE.U32 UR10, UR37, UR12, URZ ;  /* 0x0000000c250a72a5 */ /* 0x004fe4000f8e00ff */
[----:B------:R-:W-:Y:S02]  /*2560*/  UIMAD.WIDE.U32 UR8, UR27, UR15, URZ ;  /* 0x0000000f1b0872a5 */ /* 0x000fe4000f8e00ff */
[----:B---3--:R-:W-:Y:S02]  /*2570*/  UISETP.NE.AND UP2, UPT, UR16, 0x1, UPT ;  /* 0x000000011000788c */ /* 0x008fe4000bf45270 */
[----:B------:R-:W-:Y:S01]  /*2580*/  UISETP.NE.AND UP0, UPT, UR14, 0x1, UPT ;  /* 0x000000010e00788c */ /* 0x000fe2000bf05270 */
[----:B------:R-:W-:-:S02]  /*2590*/  UMOV UR7, UR11 ;  /* 0x0000000b00077c82 */ /* 0x000fc40008000000 */
[----:B------:R-:W-:Y:S01]  /*25a0*/  UMOV UR4, UR9 ;  /* 0x0000000900047c82 */ /* 0x000fe20008000000 */
[----:B------:R-:W-:Y:S02]  /*25b0*/  USHF.R.U32.HI UR7, URZ, UR13, UR7 ;  /* 0x0000000dff077299 */ /* 0x000fe40008011607 */
[----:B----4-:R-:W-:Y:S02]  /*25c0*/  USHF.R.U32.HI UR4, URZ, UR17, UR4 ;  /* 0x00000011ff047299 */ /* 0x010fe40008011604 */
[----:B------:R-:W-:Y:S02]  /*25d0*/  USEL UR7, UR37, UR7, !UP2 ;  /* 0x0000000725077287 */ /* 0x000fe4000d000000 */
[----:B------:R-:W-:-:S04]  /*25e0*/  USEL UR4, UR27, UR4, !UP0 ;  /* 0x000000041b047287 */ /* 0x000fc8000c000000 */
[----:B------:R-:W-:Y:S02]  /*25f0*/  UIADD3 UR8, UPT, UPT, UR7, -UR4, URZ ;  /* 0x8000000407087290 */ /* 0x000fe4000fffe0ff */
[----:B------:R-:W-:Y:S02]  /*2600*/  UIADD3 UR4, UPT, UPT, -UR7, UR4, URZ ;  /* 0x0000000407047290 */ /* 0x000fe4000fffe1ff */
[----:B------:R-:W-:Y:S02]  /*2610*/  UIMAD UR27, UR8, UR14, UR27 ;  /* 0x0000000e081b72a4 */ /* 0x000fe4000f8e021b */
[----:B------:R-:W-:-:S12]  /*2620*/  UIMAD UR37, UR4, UR16, UR37 ;  /* 0x00000010042572a4 */ /* 0x000fd8000f8e0225 */
.L_x_41:
[----:B------:R-:W-:Y:S01]  /*2630*/  VIADD R11, R11, 0x1 ;  /* 0x000000010b0b7836 */ /* 0x000fe20000000000 */
[----:B------:R-:W-:Y:S02]  /*2640*/  R2UR UR7, R143 ;  /* 0x000000008f0772ca */ /* 0x000fe400000e0000 */
[----:B------:R-:W-:Y:S02]  /*2650*/  R2UR UR4, R142 ;  /* 0x000000008e0472ca */ /* 0x000fe400000e0000 */
[C---:B------:R-:W-:Y:S02]  /*2660*/  ISETP.NE.AND P0, PT, R11.reuse, 0x2, PT ;  /* 0x000000020b00780c */ /* 0x040fe40003f05270 */
[----:B------:R-:W-:Y:S02]  /*2670*/  PLOP3.LUT P1, PT, PT, PT, PT, 0x80, 0x8 ;  /* 0x000000000008781c */ /* 0x000fe40003f2f070 */
[----:B------:R-:W-:Y:S02]  /*2680*/  SEL R3, RZ, 0x1, P0 ;  /* 0x00000001ff037807 */ /* 0x000fe40000000000 */
[----:B------:R-:W-:-:S02]  /*2690*/  SEL R11, R11, RZ, P0 ;  /* 0x000000ff0b0b7207 */ /* 0x000fc40000000000 */
[----:B------:R-:W-:Y:S01]  /*26a0*/  LOP3.LUT R10, R10, R3, RZ, 0x3c, !PT ;  /* 0x000000030a0a7212 */ /* 0x000fe200078e3cff */
[----:B------:R-:W-:Y:S02]  /*26b0*/  UIADD3 UR16, UPT, UPT, UR37, UR7, URZ ;  /* 0x0000000725107290 */ /* 0x000fe4000fffe0ff */
[----:B------:R-:W-:Y:S01]  /*26c0*/  UIADD3 UR20, UPT, UPT, UR27, UR4, URZ ;  /* 0x000000041b147290 */ /* 0x000fe2000fffe0ff */
[----:B------:R-:W-:Y:S11]  /*26d0*/  BRA.U UP1, `(.L_x_42) ;  /* 0xfffffff1013c7547 */ /* 0x000ff6000b83ffff */
[----:B------:R-:W-:Y:S01]  /*26e0*/  UIADD3 UR6, UPT, UPT, UR6, 0x18, URZ ;  /* 0x0000001806067890 */ /* 0x000fe2000fffe0ff */
[----:B------:R-:W-:-:S03]  /*26f0*/  SHF.L.U32 R3, R12, 0x1f, RZ ;  /* 0x0000001f0c037819 */ /* 0x000fc600000006ff */
[----:B------:R-:W-:-:S09]  /*2700*/  ULEA UR4, UR5, UR6, 0x3 ;  /* 0x0000000605047291 */ /* 0x000fd2000f8e18ff */
[----:B------:R-:W2:Y:S02]  /*2710*/  SYNCS.PHASECHK.TRANS64.TRYWAIT P0, [UR4], R3 ;  /* 0x00000003ff0075a7 */ /* 0x000ea40008001104 */
[----:B--2---:R-:W-:Y:S05]  /*2720*/  @!P0 BRA `(.L_x_43) ;  /* 0x0000009000448947 */ /* 0x004fea0003800000 */
.L_x_134:
[----:B------:R-:W-:-:S04]  /*2730*/  UIADD3 UR4, UPT, UPT, UR5, 0x1, URZ ;  /* 0x0000000105047890 */ /* 0x000fc8000fffe0ff */
[----:B------:R-:W-:-:S04]  /*2740*/  UISETP.NE.AND UP0, UPT, UR4, 0x3, UPT ;  /* 0x000000030400788c */ /* 0x000fc8000bf05270 */
[----:B------:R-:W-:Y:S02]  /*2750*/  USEL UR7, URZ, 0x1, UP0 ;  /* 0x00000001ff077887 */ /* 0x000fe40008000000 */
[----:B------:R-:W-:-:S04]  /*2760*/  USEL UR4, UR4, URZ, UP0 ;  /* 0x000000ff04047287 */ /* 0x000fc80008000000 */
[----:B------:R-:W-:Y:S01]  /*2770*/  ULEA UR5, UR4, UR6, 0x3 ;  /* 0x0000000604057291 */ /* 0x000fe2000f8e18ff */
[----:B------:R-:W-:-:S04]  /*2780*/  LOP3.LUT R12, R12, UR7, RZ, 0x3c, !PT ;  /* 0x000000070c0c7c12 */ /* 0x000fc8000f8e3cff */
[----:B-1----:R-:W-:-:S04]  /*2790*/  SHF.L.U32 R3, R12, 0x1f, RZ ;  /* 0x0000001f0c037819 */ /* 0x002fc800000006ff */
[----:B------:R-:W1:Y:S02]  /*27a0*/  SYNCS.PHASECHK.TRANS64.TRYWAIT P0, [UR5], R3 ;  /* 0x00000003ff0075a7 */ /* 0x000e640008001105 */
[----:B-1----:R-:W-:Y:S05]  /*27b0*/  @!P0 BRA `(.L_x_44) ;  /* 0x0000009000388947 */ /* 0x002fea0003800000 */
.L_x_136:
[----:B------:R-:W-:-:S04]  /*27c0*/  UIADD3 UR4, UPT, UPT, UR4, 0x1, URZ ;  /* 0x0000000104047890 */ /* 0x000fc8000fffe0ff */
[----:B------:R-:W-:-:S04]  /*27d0*/  UISETP.NE.AND UP0, UPT, UR4, 0x3, UPT ;  /* 0x000000030400788c */ /* 0x000fc8000bf05270 */
[----:B------:R-:W-:Y:S02]  /*27e0*/  USEL UR5, URZ, 0x1, UP0 ;  /* 0x00000001ff057887 */ /* 0x000fe40008000000 */
[----:B------:R-:W-:-:S04]  /*27f0*/  USEL UR4, UR4, URZ, UP0 ;  /* 0x000000ff04047287 */ /* 0x000fc80008000000 */
[----:B------:R-:W-:Y:S01]  /*2800*/  ULEA UR4, UR4, UR6, 0x3 ;  /* 0x0000000604047291 */ /* 0x000fe2000f8e18ff */
[----:B-1----:R-:W-:-:S04]  /*2810*/  LOP3.LUT R3, R12, UR5, RZ, 0x3c, !PT ;  /* 0x000000050c037c12 */ /* 0x002fc8000f8e3cff */
[----:B------:R-:W-:Y:S01]  /*2820*/  SHF.L.U32 R3, R3, 0x1f, RZ ;  /* 0x0000001f03037819 */ /* 0x000fe200000006ff */
[----:B------:R-:W-:-:S07]  /*2830*/  IMAD.U32 R0, RZ, RZ, UR4 ;  /* 0x00000004ff007e24 */ /* 0x000fce000f8e00ff */
.L_x_45:
[----:B-1----:R1:W2:Y:S02]  /*2840*/  SYNCS.PHASECHK.TRANS64.TRYWAIT P0, [R0+URZ], R3 ;  /* 0x00000003000075a7 */ /* 0x0022a400080011ff */
[----:B--2---:R-:W-:Y:S05]  /*2850*/  @!P0 NANOSLEEP.SYNCS 0x989680 ;  /* 0x009896800000895d */ /* 0x004fea0003900000 */
[----:B------:R-:W2:Y:S02]  /*2860*/  @!P0 SYNCS.PHASECHK.TRANS64 P0, [R0+URZ], R3 ;  /* 0x00000003000085a7 */ /* 0x000ea400080010ff */
[----:B--2---:R-:W-:Y:S05]  /*2870*/  @P0 EXIT ;  /* 0x000000000000094d */ /* 0x004fea0003800000 */
[----:B------:R-:W-:Y:S05]  /*2880*/  BRA `(.L_x_45) ;  /* 0xfffffffc00ec7947 */ /* 0x000fea000383ffff */
.L_x_22:
[----:B------:R-:W-:-:S04]  /*2890*/  UISETP.NE.AND UP0, UPT, UR45, URZ, UPT ;  /* 0x000000ff2d00728c */ /* 0x000fc8000bf05270 */
[----:B------:R-:W-:-:S09]  /*28a0*/  UISETP.NE.OR UP0, UPT, UR17, 0x1, UP0 ;  /* 0x000000011100788c */ /* 0x000fd20008705670 */
[----:B------:R-:W-:Y:S05]  /*28b0*/  BRA.U UP0, `(.L_x_46) ;  /* 0x0000000500487547 */ /* 0x000fea000b800000 */
[----:B------:R-:W-:Y:S01]  /*28c0*/  ISETP.GE.U32.AND P2, PT, R0, 0x2, PT ;  /* 0x000000020000780c */ /* 0x000fe20003f46070 */
[----:B------:R-:W-:Y:S01]  /*28d0*/  IMAD.MOV.U32 R12, RZ, RZ, 0x1 ;  /* 0x00000001ff0c7424 */ /* 0x000fe200078e00ff */
[----:B------:R-:W-:Y:S02]  /*28e0*/  CS2R R10, SRZ ;  /* 0x00000000000a7805 */ /* 0x000fe4000001ff00 */
[----:B------:R-:W-:Y:S01]  /*28f0*/  CS2R R8, SRZ ;  /* 0x0000000000087805 */ /* 0x000fe2000001ff00 */
[----:B------:R-:W-:Y:S01]  /*2900*/  UMOV UR6, 0x400 ;  /* 0x0000040000067882 */ /* 0x000fe20000000000 */
[----:B------:R-:W-:Y:S01]  /*2910*/  UMOV UR5, URZ ;  /* 0x000000ff00057c82 */ /* 0x000fe20008000000 */
[----:B------:R-:W-:-:S12]  /*2920*/  ULEA UR6, UR45, UR6, 0x18 ;  /* 0x000000062d067291 */ /* 0x000fd8000f8ec0ff */
.L_x_50:
[----:B------:R-:W-:Y:S02]  /*2930*/  LEA R2, R8, UR6, 0x3 ;  /* 0x0000000608027c11 */ /* 0x000fe4000f8e18ff */
[----:B------:R-:W-:-:S03]  /*2940*/  SHF.L.U32 R5, R9, 0x1f, RZ ;  /* 0x0000001f09057819 */ /* 0x000fc600000006ff */
[----:B------:R-:W-:Y:S01]  /*2950*/  VIADD R4, R2, 0xd0 ;  /* 0x000000d002047836 */ /* 0x000fe20000000000 */
[----:B------:R-:W1:Y:S02]  /*2960*/  SYNCS.PHASECHK.TRANS64.TRYWAIT P0, [R2+URZ+0xc0], R5 ;  /* 0x0000c005020075a7 */ /* 0x000e6400080011ff */
[----:B-1----:R-:W-:Y:S05]  /*2970*/  @!P0 BRA `(.L_x_47) ;  /* 0x0000008c00e08947 */ /* 0x002fea0003800000 */
.L_x_137:
[----:B------:R-:W-:Y:S01]  /*2980*/  ULEA UR4, UR5, UR6, 0x3 ;  /* 0x0000000605047291 */ /* 0x000fe2000f8e18ff */
[----:B------:R-:W-:Y:S02]  /*2990*/  PRMT R4, RZ, 0x654, R4 ;  /* 0x00000654ff047816 */ /* 0x000fe40000000004 */
[----:B-1----:R-:W-:Y:S01]  /*29a0*/  SHF.L.U32 R5, R12, 0x1f, RZ ;  /* 0x0000001f0c057819 */ /* 0x002fe200000006ff */
[----:B------:R-:W-:Y:S01]  /*29b0*/  UIADD3 UR7, UPT, UPT, UR4, 0x80, URZ ;  /* 0x0000008004077890 */ /* 0x000fe2000fffe0ff */
[----:B------:R1:W-:Y:S05]  /*29c0*/  SYNCS.ARRIVE.TRANS64.RED.A1T0 RZ, [R4+URZ], RZ ;  /* 0x000000ff04ff79a7 */ /* 0x0003ea00081004ff */
[----:B------:R-:W-:Y:S01]  /*29d0*/  IMAD.U32 R7, RZ, RZ, UR7 ;  /* 0x00000007ff077e24 */ /* 0x000fe2000f8e00ff */
[----:B------:R-:W2:Y:S04]  /*29e0*/  SYNCS.PHASECHK.TRANS64.TRYWAIT P0, [UR4+0x90], R5 ;  /* 0x00009005ff0075a7 */ /* 0x000ea80008001104 */
[----:B------:R-:W-:Y:S01]  /*29f0*/  PRMT R6, R0, 0x654, R7 ;  /* 0x0000065400067816 */ /* 0x000fe20000000007 */
[----:B-1----:R-:W-:Y:S01]  /*2a00*/  @!P2 IMAD.MOV.U32 R4, RZ, RZ, 0x10 ;  /* 0x00000010ff04a424 */ /* 0x002fe200078e00ff */
[----:B--2---:R-:W-:Y:S06]  /*2a10*/  @!P0 BRA `(.L_x_48) ;  /* 0x0000008c00cc8947 */ /* 0x004fec0003800000 */
.L_x_139:
[----:B------:R-:W-:Y:S01]  /*2a20*/  ULEA UR8, UR5, UR6, 0x4 ;  /* 0x0000000605087291 */ /* 0x000fe2000f8e20ff */
[----:B------:R-:W-:Y:S01]  /*2a30*/  SEL R3, R6, R3, !P2 ;  /* 0x0000000306037207 */ /* 0x000fe20005000000 */
[----:B------:R-:W-:Y:S01]  /*2a40*/  UIADD3 UR9, UPT, UPT, UR4, 0x80, URZ ;  /* 0x0000008004097890 */ /* 0x000fe2000fffe0ff */
[----:B-1----:R-:W-:Y:S01]  /*2a50*/  LEA R2, R11, UR6, 0x3 ;  /* 0x000000060b027c11 */ /* 0x002fe2000f8e18ff */
[----:B------:R-:W-:Y:S01]  /*2a60*/  UIADD3 UR8, UPT, UPT, UR8, 0xf0, URZ ;  /* 0x000000f008087890 */ /* 0x000fe2000fffe0ff */
[----:B------:R-:W-:Y:S01]  /*2a70*/  SHF.L.U32 R5, R10, 0x1f, RZ ;  /* 0x0000001f0a057819 */ /* 0x000fe200000006ff */
[----:B------:R1:W-:Y:S01]  /*2a80*/  @!P2 SYNCS.ARRIVE.TRANS64.RED RZ, [R3+URZ], R4 ;  /* 0x0000000403ffa9a7 */ /* 0x0003e200080004ff */
[----:B------:R-:W-:Y:S01]  /*2a90*/  UIADD3 UR4, UPT, UPT, UR5, 0x1, URZ ;  /* 0x0000000105047890 */ /* 0x000fe2000fffe0ff */
[----:B------:R-:W-:-:S03]  /*2aa0*/  VIADD R8, R8, 0x1 ;  /* 0x0000000108087836 */ /* 0x000fc60000000000 */
[----:B------:R-:W-:Y:S02]  /*2ab0*/  UISETP.NE.AND UP0, UPT, UR4, 0x2, UPT ;  /* 0x000000020400788c */ /* 0x000fe4000bf05270 */
[----:B------:R-:W-:Y:S06]  /*2ac0*/  UGETNEXTWORKID.BROADCAST [UR8], [UR9] ;  /* 0x00000000080073ca */ /* 0x000fec0008000100 */
[----:B------:R-:W-:Y:S01]  /*2ad0*/  USEL UR7, URZ, 0x1, UP0 ;  /* 0x00000001ff077887 */ /* 0x000fe20008000000 */
[----:B------:R-:W-:Y:S01]  /*2ae0*/  ISETP.NE.AND P0, PT, R8, 0x2, PT ;  /* 0x000000020800780c */ /* 0x000fe20003f05270 */
[----:B------:R-:W-:Y:S01]  /*2af0*/  USEL UR5, UR4, URZ, UP0 ;  /* 0x000000ff04057287 */ /* 0x000fe20008000000 */
[----:B------:R-:W2:Y:S03]  /*2b00*/  SYNCS.PHASECHK.TRANS64.TRYWAIT P1, [R2+URZ+0x80], R5 ;  /* 0x00008005020075a7 */ /* 0x000ea600080211ff */
[----:B------:R-:W-:Y:S01]  /*2b10*/  LOP3.LUT R12, R12, UR7, RZ, 0x3c, !PT ;  /* 0x000000070c0c7c12 */ /* 0x000fe2000f8e3cff */
[----:B-12---:R-:W-:Y:S07]  /*2b20*/  @!P1 BRA `(.L_x_49) ;  /* 0x0000008c00a09947 */ /* 0x006fee0003800000 */
.L_x_140:
[C---:B------:R-:W-:Y:S01]  /*2b30*/  LEA R4, R11.reuse, UR6, 0x4 ;  /* 0x000000060b047c11 */ /* 0x040fe2000f8e20ff */
[----:B-1----:R-:W-:Y:S01]  /*2b40*/  VIADD R2, R2, 0x90 ;  /* 0x0000009002027836 */ /* 0x002fe20000000000 */
[----:B------:R-:W-:Y:S01]  /*2b50*/  SEL R8, R8, RZ, P0 ;  /* 0x000000ff08087207 */ /* 0x000fe20000000000 */
[----:B------:R-:W-:-:S03]  /*2b60*/  VIADD R11, R11, 0x1 ;  /* 0x000000010b0b7836 */ /* 0x000fc60000000000 */
[----:B------:R-:W1:Y:S01]  /*2b70*/  LDS.128 R4, [R4+0xf0] ;  /* 0x0000f00004047984 */ /* 0x000e620000000c00 */
[----:B------:R-:W-:Y:S02]  /*2b80*/  PRMT R2, RZ, 0x654, R2 ;  /* 0x00000654ff027816 */ /* 0x000fe40000000002 */
[C---:B------:R-:W-:Y:S01]  /*2b90*/  ISETP.NE.AND P1, PT, R11.reuse, 0x2, PT ;  /* 0x000000020b00780c */ /* 0x040fe20003f25270 */
[----:B------:R-:W-:Y:S01]  /*2ba0*/  @!PT LDS RZ, [RZ] ;  /* 0x00000000fffff984 */ /* 0x000fe20000000800 */
[----:B------:R-:W-:Y:S01]  /*2bb0*/  @!PT LDS RZ, [RZ] ;  /* 0x00000000fffff984 */ /* 0x000fe20000000800 */
[----:B------:R-:W-:Y:S01]  /*2bc0*/  @!PT LDS RZ, [RZ] ;  /* 0x00000000fffff984 */ /* 0x000fe20000000800 */
[----:B------:R-:W-:Y:S01]  /*2bd0*/  @!PT LDS RZ, [RZ] ;  /* 0x00000000fffff984 */ /* 0x000fe20000000800 */
[----:B------:R2:W-:Y:S06]  /*2be0*/  MEMBAR.ALL.CTA ;  /* 0x0000000000007992 */ /* 0x0005ec0000008000 */
[----:B--2---:R-:W2:Y:S01]  /*2bf0*/  FENCE.VIEW.ASYNC.S ;  /* 0x00000000000073c6 */ /* 0x004ea20000000000 */
[----:B------:R-:W-:Y:S01]  /*2c00*/  SEL R11, R11, RZ, P1 ;  /* 0x000000ff0b0b7207 */ /* 0x000fe20000800000 */
[----:B--2---:R2:W-:Y:S01]  /*2c10*/  SYNCS.ARRIVE.TRANS64.RED.A1T0 RZ, [R2+URZ], RZ ;  /* 0x000000ff02ff79a7 */ /* 0x0045e200081004ff */
[----:B-1----:R-:W-:-:S02]  /*2c20*/  LOP3.LUT P3, RZ, R6, 0x1, RZ, 0xc0, !PT ;  /* 0x0000000106ff7812 */ /* 0x002fc4000786c0ff */
[----:B------:R-:W-:-:S04]  /*2c30*/  SEL R5, RZ, 0x1, P1 ;  /* 0x00000001ff057807 */ /* 0x000fc80000800000 */
[----:B------:R-:W-:Y:S02]  /*2c40*/  LOP3.LUT R10, R10, R5, RZ, 0x3c, !PT ;  /* 0x000000050a0a7212 */ /* 0x000fe400078e3cff */
[----:B--2---:R-:W-:-:S04]  /*2c50*/  SEL R2, RZ, 0x1, P0 ;  /* 0x00000001ff027807 */ /* 0x004fc80000000000 */
[----:B------:R-:W-:Y:S01]  /*2c60*/  LOP3.LUT R9, R9, R2, RZ, 0x3c, !PT ;  /* 0x0000000209097212 */ /* 0x000fe200078e3cff */
[----:B------:R-:W-:Y:S06]  /*2c70*/  @P3 BRA `(.L_x_50) ;  /* 0xfffffffc002c3947 */ /* 0x000fec000383ffff */
[----:B------:R-:W-:Y:S01]  /*2c80*/  ULEA UR4, UR5, UR6, 0x3 ;  /* 0x0000000605047291 */ /* 0x000fe2000f8e18ff */
[----:B------:R-:W-:-:S08]  /*2c90*/  SHF.L.U32 R3, R12, 0x1f, RZ ;  /* 0x0000001f0c037819 */ /* 0x000fd000000006ff */
[----:B------:R-:W1:Y:S02]  /*2ca0*/  SYNCS.PHASECHK.TRANS64 P0, [UR4+0x90], R3 ;  /* 0x00009003ff0075a7 */ /* 0x000e640008001004 */
[----:B-1----:R-:W-:Y:S05]  /*2cb0*/  @P0 BRA `(.L_x_51) ;  /* 0x0000000000080947 */ /* 0x002fea0003800000 */
[----:B------:R-:W1:Y:S02]  /*2cc0*/  SYNCS.PHASECHK.TRANS64.TRYWAIT P0, [UR4+0x90], R3 ;  /* 0x00009003ff0075a7 */ /* 0x000e640008001104 */
[----:B-1----:R-:W-:Y:S05]  /*2cd0*/  @!P0 BRA `(.L_x_52) ;  /* 0x0000008c00488947 */ /* 0x002fea0003800000 */
.L_x_51:
[----:B------:R-:W-:-:S04]  /*2ce0*/  UIADD3 UR7, UPT, UPT, UR5, 0x1, URZ ;  /* 0x0000000105077890 */ /* 0x000fc8000fffe0ff */
[----:B------:R-:W-:-:S04]  /*2cf0*/  UISETP.NE.AND UP0, UPT, UR7, 0x2, UPT ;  /* 0x000000020700788c */ /* 0x000fc8000bf05270 */
[----:B------:R-:W-:Y:S02]  /*2d00*/  USEL UR8, URZ, 0x1, UP0 ;  /* 0x00000001ff087887 */ /* 0x000fe40008000000 */
[----:B------:R-:W-:-:S04]  /*2d10*/  USEL UR7, UR7, URZ, UP0 ;  /* 0x000000ff07077287 */ /* 0x000fc80008000000 */
[----:B------:R-:W-:Y:S01]  /*2d20*/  ULEA UR7, UR7, UR6, 0x3 ;  /* 0x0000000607077291 */ /* 0x000fe2000f8e18ff */
[----:B-1----:R-:W-:-:S04]  /*2d30*/  LOP3.LUT R3, R12, UR8, RZ, 0x3c, !PT ;  /* 0x000000080c037c12 */ /* 0x002fc8000f8e3cff */
[----:B------:R-:W-:-:S04]  /*2d40*/  SHF.L.U32 R0, R3, 0x1f, RZ ;  /* 0x0000001f03007819 */ /* 0x000fc800000006ff */
[----:B------:R-:W1:Y:S02]  /*2d50*/  SYNCS.PHASECHK.TRANS64 P0, [UR7+0x90], R0 ;  /* 0x00009000ff0075a7 */ /* 0x000e640008001007 */
[----:B-1----:R-:W-:Y:S05]  /*2d60*/  @P0 EXIT ;  /* 0x000000000000094d */ /* 0x002fea0003800000 */
[----:B------:R-:W-:Y:S02]  /*2d70*/  SHF.L.U32 R3, R3, 0x1f, RZ ;  /* 0x0000001f03037819 */ /* 0x000fe400000006ff */
[----:B------:R-:W-:-:S07]  /*2d80*/  MOV R0, UR7 ;  /* 0x0000000700007c02 */ /* 0x000fce0008000f00 */
.L_x_53:
[----:B-1----:R1:W2:Y:S02]  /*2d90*/  SYNCS.PHASECHK.TRANS64.TRYWAIT P0, [R0+URZ+0x90], R3 ;  /* 0x00009003000075a7 */ /* 0x0022a400080011ff */
[----:B--2---:R-:W-:Y:S05]  /*2da0*/  @!P0 NANOSLEEP.SYNCS 0x989680 ;  /* 0x009896800000895d */ /* 0x004fea0003900000 */
[----:B------:R-:W2:Y:S02]  /*2db0*/  @!P0 SYNCS.PHASECHK.TRANS64 P0, [R0+URZ+0x90], R3 ;  /* 0x00009003000085a7 */ /* 0x000ea400080010ff */
[----:B--2---:R-:W-:Y:S05]  /*2dc0*/  @P0 EXIT ;  /* 0x000000000000094d */ /* 0x004fea0003800000 */
[----:B------:R-:W-:Y:S05]  /*2dd0*/  BRA `(.L_x_53) ;  /* 0xfffffffc00ec7947 */ /* 0x000fea000383ffff */
.L_x_46:
[----:B------:R-:W-:Y:S05]  /*2de0*/  BRA.U UP4, `(.L_x_54) ;  /* 0x0000000d04747547 */ /* 0x000fea000b800000 */
[----:B------:R-:W-:Y:S01]  /*2df0*/  UMOV UR4, 0x40 ;  /* 0x0000004000047882 */ /* 0x000fe20000000000 */
[----:B------:R-:W-:Y:S01]  /*2e00*/  NOP ;  /* 0x0000000000007918 */ /* 0x000fe20000000000 */
[----:B------:R-:W-:Y:S01]  /*2e10*/  ULEA UR5, UR45, UR4, 0x18 ;  /* 0x000000042d057291 */ /* 0x000fe2000f8ec0ff */
[----:B------:R-:W-:Y:S02]  /*2e20*/  UMOV UR6, 0x400 ;  /* 0x0000040000067882 */ /* 0x000fe40000000000 */
[----:B------:R-:W-:-:S06]  /*2e30*/  ULEA UR6, UR45, UR6, 0x18 ;  /* 0x000000062d067291 */ /* 0x000fcc000f8ec0ff */
[----:B------:R-:W1:Y:S02]  /*2e40*/  LDS.U8 R0, [UR5+0x1c] ;  /* 0x00001c05ff007984 */ /* 0x000e640008000000 */
[----:B-1----:R-:W-:-:S13]  /*2e50*/  ISETP.NE.AND P0, PT, R0, RZ, PT ;  /* 0x000000ff0000720c */ /* 0x002fda0003f05270 */
[----:B------:R-:W-:Y:S05]  /*2e60*/  @P0 BRA `(.L_x_55) ;  /* 0x0000000000580947 */ /* 0x000fea0003800000 */
[----:B------:R-:W-:-:S13]  /*2e70*/  ELECT P0, URZ, PT ;  /* 0x0000000000ff782f */ /* 0x000fda0003800000 */
[----:B------:R-:W-:Y:S05]  /*2e80*/  @!P0 BRA `(.L_x_56) ;  /* 0x0000000000608947 */ /* 0x000fea0003800000 */
[----:B------:R-:W-:Y:S01]  /*2e90*/  UMOV UR4, 0x10 ;  /* 0x0000001000047882 */ /* 0x000fe20000000000 */
[----:B------:R-:W-:Y:S01]  /*2ea0*/  HFMA2 R0, -RZ, RZ, 0, 5.9604644775390625e-08 ;  /* 0x00000001ff007431 */ /* 0x000fe200000001ff */
[----:B------:R-:W-:-:S03]  /*2eb0*/  MOV R3, 0xffff ;  /* 0x0000ffff00037802 */ /* 0x000fc60000000f00 */
[----:B------:R-:W-:Y:S04]  /*2ec0*/  DEPBAR.LE SB1, 0x36 ;  /* 0x00009d800000791a */ /* 0x000fe80000000000 */
[----:B------:R-:W1:Y:S02]  /*2ed0*/  UTCATOMSWS.FIND_AND_SET.ALIGN UP0, UR4, UR4 ;  /* 0x00000004000475e3 */ /* 0x000e640008000800 */
[----:B-1----:R-:W-:Y:S01]  /*2ee0*/  MOV R4, UR4 ;  /* 0x0000000400047c02 */ /* 0x002fe20008000f00 */
[----:B------:R-:W-:Y:S06]  /*2ef0*/  BRA.U UP0, `(.L_x_57) ;  /* 0x0000000100187547 */ /* 0x000fec000b800000 */
.L_x_58:
[----:B------:R-:W-:Y:S05]  /*2f00*/  NANOSLEEP 0x64 ;  /* 0x000000640000795d */ /* 0x000fea0003800000 */
[----:B------:R-:W-:-:S05]  /*2f10*/  UMOV UR4, 0x10 ;  /* 0x0000001000047882 */ /* 0x000fca0000000000 */
[----:B------:R-:W-:Y:S04]  /*2f20*/  DEPBAR.LE SB1, 0x36 ;  /* 0x00009d800000791a */ /* 0x000fe80000000000 */
[----:B------:R-:W1:Y:S02]  /*2f30*/  UTCATOMSWS.FIND_AND_SET.ALIGN UP0, UR4, UR4 ;  /* 0x00000004000475e3 */ /* 0x000e640008000800 */
[----:B-1----:R-:W-:Y:S01]  /*2f40*/  MOV R4, UR4 ;  /* 0x0000000400047c02 */ /* 0x002fe20008000f00 */
[----:B------:R-:W-:Y:S05]  /*2f50*/  BRA.U !UP0, `(.L_x_58) ;  /* 0xfffffffd08e87547 */ /* 0x000fea000b83ffff */
.L_x_57:
[-C--:B------:R-:W-:Y:S02]  /*2f60*/  SHF.L.U32 R3, R3, R4.reuse, RZ ;  /* 0x0000000403037219 */ /* 0x080fe400000006ff */
[----:B------:R-:W-:Y:S01]  /*2f70*/  SHF.L.U32 R0, R0, R4, RZ ;  /* 0x0000000400007219 */ /* 0x000fe200000006ff */
[----:B------:R-:W-:Y:S02]  /*2f80*/  IMAD.SHL.U32 R4, R4, 0x20, RZ ;  /* 0x0000002004047824 */ /* 0x000fe400078e00ff */
[----:B------:R1:W-:Y:S04]  /*2f90*/  ATOMS.OR RZ, [UR5+0x14], R3 ;  /* 0x00001403ffff798c */ /* 0x0003e8000b000005 */
[----:B------:R1:W-:Y:S04]  /*2fa0*/  ATOMS.OR RZ, [UR5+0x18], R0 ;  /* 0x00001800ffff798c */ /* 0x0003e8000b000005 */
[----:B------:R1:W-:Y:S01]  /*2fb0*/  STS [UR6+0x110], R4 ;  /* 0x00011004ff007988 */ /* 0x0003e20008000806 */
[----:B------:R-:W-:Y:S05]  /*2fc0*/  BRA `(.L_x_56) ;  /* 0x0000000000107947 */ /* 0x000fea0003800000 */
.L_x_55:
[----:B------:R-:W-:Y:S02]  /*2fd0*/  MOV R0, 0xffffffff ;  /* 0xffffffff00007802 */ /* 0x000fe40000000f00 */
[----:B------:R-:W-:-:S03]  /*2fe0*/  MOV R4, 0x3010 ;  /* 0x0000301000047802 */ /* 0x000fc60000000f00 */
[----:B------:R1:W-:Y:S04]  /*2ff0*/  STS [UR6+0x110], R0 ;  /* 0x00011000ff007988 */ /* 0x0003e80008000806 */
[----:B-1---5:R-:W-:Y:S05]  /*3000*/  CALL.REL.NOINC `($__internal_1_$__cuda_sm10x_tcgen05_guardrail_trap_phase_invalid_during_alloc) ;  /* 0x0000009000607944 */ /* 0x022fea0003c00000 */
.L_x_56:
[----:B------:R-:W-:Y:S05]  /*3010*/  WARPSYNC.ALL ;  /* 0x0000000000007948 */ /* 0x000fea0003800000 */
[----:B------:R-:W2:Y:S01]  /*3020*/  S2UR UR4, SR_CgaCtaId ;  /* 0x00000000000479c3 */ /* 0x000ea20000008800 */
[----:B------:R-:W-:Y:S01]  /*3030*/  UMOV UR26, 0x400 ;  /* 0x00000400001a7882 */ /* 0x000fe20000000000 */
[----:B------:R-:W-:-:S06]  /*3040*/  NOP ;  /* 0x0000000000007918 */ /* 0x000fcc0000000000 */
[----:B------:R-:W-:Y:S06]  /*3050*/  BAR.ARV 0x6, 0xa0 ;  /* 0x0182800000007b1d */ /* 0x000fec0000002000 */
[----:B------:R-:W3:Y:S01]  /*3060*/  LDCU UR5, c[0x0][0x38c] ;  /* 0x00007180ff0577ac */ /* 0x000ee20008000800 */
[----:B------:R-:W-:Y:S01]  /*3070*/  LOP3.LUT R2, R2, 0xffff, RZ, 0xc0, !PT ;  /* 0x0000ffff02027812 */ /* 0x000fe200078ec0ff */
[----:B------:R-:W-:Y:S01]  /*3080*/  IMAD.MOV.U32 R11, RZ, RZ, 0x1 ;  /* 0x00000001ff0b7424 */ /* 0x000fe200078e00ff */
[----:B------:R-:W-:Y:S01]  /*3090*/  CS2R R8, SRZ ;  /* 0x0000000000087805 */ /* 0x000fe2000001ff00 */
[----:B------:R-:W4:Y:S01]  /*30a0*/  LDCU UR7, c[0x0][0x38c] ;  /* 0x00007180ff0777ac */ /* 0x000f220008000800 */
[----:B------:R-:W-:Y:S01]  /*30b0*/  R2UR UR27, R2 ;  /* 0x00000000021b72ca */ /* 0x000fe200000e0000 */
[----:B------:R-:W-:Y:S01]  /*30c0*/  IMAD.MOV.U32 R10, RZ, RZ, RZ ;  /* 0x000000ffff0a7224 */ /* 0x000fe200078e00ff */
[----:B------:R-:W-:Y:S01]  /*30d0*/  UMOV UR31, URZ ;  /* 0x000000ff001f7c82 */ /* 0x000fe20008000000 */
[----:B------:R-:W-:Y:S01]  /*30e0*/  UMOV UR22, URZ ;  /* 0x000000ff00167c82 */ /* 0x000fe20008000000 */
[----:B--2---:R-:W-:Y:S01]  /*30f0*/  ULEA UR26, UR4, UR26, 0x18 ;  /* 0x0000001a041a7291 */ /* 0x004fe2000f8ec0ff */
[----:B------:R-:W-:Y:S01]  /*3100*/  UMOV UR38, 0x0 ;  /* 0x0000000000267882 */ /* 0x000fe20000000000 */
[----:B------:R-:W-:-:S02]  /*3110*/  UMOV UR39, 0x84004a0 ;  /* 0x084004a000277882 */ /* 0x000fc40000000000 */
[----:B------:R-:W-:Y:S02]  /*3120*/  UIADD3 UR4, UPT, UPT, UR26, 0xc400, URZ ;  /* 0x0000c4001a047890 */ /* 0x000fe4000fffe0ff */
[----:B------:R-:W-:Y:S02]  /*3130*/  UIADD3 UR6, UPT, UPT, UR26, 0x18400, URZ ;  /* 0x000184001a067890 */ /* 0x000fe4000fffe0ff */
[----:B---3--:R-:W-:Y:S01]  /*3140*/  UIADD3 UR5, UPT, UPT, UR5, 0x7f, URZ ;  /* 0x0000007f05057890 */ /* 0x008fe2000fffe0ff */
[----:B-1----:R-:W1:Y:S01]  /*3150*/  LDS R0, [UR26+0x110] ;  /* 0x0001101aff007984 */ /* 0x002e620008000800 */
[----:B------:R-:W-:Y:S01]  /*3160*/  UMOV UR36, 0x0 ;  /* 0x0000000000247882 */ /* 0x000fe20000000000 */
[----:B------:R-:W-:Y:S01]  /*3170*/  UMOV UR37, 0x84004a0 ;  /* 0x084004a000257882 */ /* 0x000fe20000000000 */
[----:B------:R-:W-:Y:S02]  /*3180*/  USHF.R.S32.HI UR40, URZ, 0x1f, UR5 ;  /* 0x0000001fff287899 */ /* 0x000fe40008011405 */
[----:B----4-:R-:W-:-:S02]  /*3190*/  UISETP.GE.AND UP4, UPT, UR7, 0x1, UPT ;  /* 0x000000010700788c */ /* 0x010fc4000bf86270 */
[----:B------:R-:W-:Y:S02]  /*31a0*/  ULEA.HI UR40, UR40, UR5, URZ, 0x7 ;  /* 0x0000000528287291 */ /* 0x000fe4000f8f38ff */
[----:B------:R-:W-:Y:S02]  /*31b0*/  USHF.R.U32.HI UR5, URZ, 0x4, UR4 ;  /* 0x00000004ff057899 */ /* 0x000fe40008011604 */
[----:B------:R-:W-:Y:S02]  /*31c0*/  USHF.R.S32.HI UR40, URZ, 0x7, UR40 ;  /* 0x00000007ff287899 */ /* 0x000fe40008011428 */
[----:B------:R-:W-:Y:S02]  /*31d0*/  USHF.R.U32.HI UR4, URZ, 0x4, UR6 ;  /* 0x00000004ff047899 */ /* 0x000fe40008011606 */
[----:B------:R-:W-:Y:S02]  /*31e0*/  UISETP.LT.AND UP0, UPT, UR40, 0x1, UPT ;  /* 0x000000012800788c */ /* 0x000fe4000bf01270 */
[----:B------:R-:W-:-:S02]  /*31f0*/  ULOP3.LUT UR5, UR5, 0x3fff, URZ, 0xc0, !UPT ;  /* 0x00003fff05057892 */ /* 0x000fc4000f8ec0ff */
[----:B------:R-:W-:Y:S02]  /*3200*/  ULOP3.LUT UR4, UR4, 0x3fff, URZ, 0xc0, !UPT ;  /* 0x00003fff04047892 */ /* 0x000fe4000f8ec0ff */
[----:B------:R-:W-:Y:S02]  /*3210*/  USEL UR41, UR40, 0x1, !UP0 ;  /* 0x0000000128297887 */ /* 0x000fe4000c000000 */
[----:B------:R-:W-:Y:S02]  /*3220*/  ULOP3.LUT UR28, UR5, 0x10000, URZ, 0xfc, !UPT ;  /* 0x00010000051c7892 */ /* 0x000fe4000f8efcff */
[----:B------:R-:W-:Y:S02]  /*3230*/  ULOP3.LUT UR29, UR4, 0x10000, URZ, 0xfc, !UPT ;  /* 0x00010000041d7892 */ /* 0x000fe4000f8efcff */
[----:B------:R-:W-:Y:S01]  /*3240*/  UIADD3 UR41, UPT, UPT, -UR41, URZ, URZ ;  /* 0x000000ff29297290 */ /* 0x000fe2000fffe1ff */
[----:B------:R-:W-:Y:S01]  /*3250*/  UMOV UR34, 0x0 ;  /* 0x0000000000227882 */ /* 0x000fe20000000000 */
[----:B------:R-:W-:Y:S01]  /*3260*/  UMOV UR35, 0x84004a0 ;  /* 0x084004a000237882 */ /* 0x000fe20000000000 */
[----:B------:R-:W-:Y:S01]  /*3270*/  UMOV UR32, 0x0 ;  /* 0x0000000000207882 */ /* 0x000fe20000000000 */
[----:B------:R-:W-:Y:S01]  /*3280*/  UMOV UR33, 0x84004a0 ;  /* 0x084004a000217882 */ /* 0x000fe20000000000 */
[----:B-1----:R-:W-:-:S15]  /*3290*/  R2UR UR42, R0 ;  /* 0x00000000002a72ca */ /* 0x002fde00000e0000 */
.L_x_65:
[----:B------:R-:W-:Y:S02]  /*32a0*/  LEA R0, R10, UR26, 0x3 ;  /* 0x0000001a0a007c11 */ /* 0x000fe4000f8e18ff */
[----:B------:R-:W-:Y:S02]  /*32b0*/  SHF.L.U32 R5, R9, 0x1f, RZ ;  /* 0x0000001f09057819 */ /* 0x000fe400000006ff */
[----:B------:R-:W-:Y:S01]  /*32c0*/  PLOP3.LUT P0, PT, PT, PT, UP4, 0x80, 0x8 ;  /* 0x000000000008781c */ /* 0x000fe20003f0f048 */
[----:B------:R-:W-:Y:S01]  /*32d0*/  VIADD R3, R0, 0x90 ;  /* 0x0000009000037836 */ /* 0x000fe20000000000 */
[----:B-1----:R-:W1:Y:S02]  /*32e0*/  SYNCS.PHASECHK.TRANS64.TRYWAIT P1, [R0+URZ+0x80], R5 ;  /* 0x00008005000075a7 */ /* 0x002e6400080211ff */
[----:B-1-3--:R-:W-:Y:S09]  /*32f0*/  @!P1 BRA `(.L_x_59) ;  /* 0x0000008400d89947 */ /* 0x00aff20003800000 */
.L_x_142:
[----:B------:R-:W-:Y:S01]  /*3300*/  LEA R4, R10, UR26, 0x4 ;  /* 0x0000001a0a047c11 */ /* 0x000fe2000f8e20ff */
[----:B------:R-:W-:Y:S01]  /*3310*/  @UP4 ULEA UR4, UR22, UR26, 0x3 ;  /* 0x0000001a16044291 */ /* 0x000fe2000f8e18ff */
[----:B------:R-:W-:Y:S01]  /*3320*/  PLOP3.LUT P2, PT, PT, PT, PT, 0x80, 0x8 ;  /* 0x000000000008781c */ /* 0x000fe20003f4f070 */
[----:B------:R-:W-:Y:S01]  /*3330*/  ULEA UR30, UR31, UR26, 0x3 ;  /* 0x0000001a1f1e7291 */ /* 0x000fe2000f8e18ff */
[----:B------:R-:W-:Y:S01]  /*3340*/  PRMT R3, RZ, 0x654, R3 ;  /* 0x00000654ff037816 */ /* 0x000fe20000000003 */
[----:B------:R-:W-:Y:S01]  /*3350*/  ULEA UR11, UR31, UR42, 0x8 ;  /* 0x0000002a1f0b7291 */ /* 0x000fe2000f8e40ff */
[----:B-1----:R-:W1:Y:S01]  /*3360*/  LDS.128 R4, [R4+0xf0] ;  /* 0x0000f00004047984 */ /* 0x002e620000000c00 */
[----:B------:R-:W-:Y:S02]  /*3370*/  @P0 SHF.L.U32 R2, R8, 0x1f, RZ ;  /* 0x0000001f08020819 */ /* 0x000fe400000006ff */
[----:B------:R-:W-:Y:S01]  /*3380*/  SHF.L.U32 R0, R11, 0x1f, RZ ;  /* 0x0000001f0b007819 */ /* 0x000fe200000006ff */
[----:B------:R-:W-:Y:S01]  /*3390*/  @!PT LDS RZ, [RZ] ;  /* 0x00000000fffff984 */ /* 0x000fe20000000800 */
[----:B------:R-:W-:Y:S01]  /*33a0*/  @!PT LDS RZ, [RZ] ;  /* 0x00000000fffff984 */ /* 0x000fe20000000800 */
[----:B------:R-:W-:Y:S01]  /*33b0*/  @!PT LDS RZ, [RZ] ;  /* 0x00000000fffff984 */ /* 0x000fe20000000800 */
[----:B------:R-:W-:Y:S01]  /*33c0*/  @!PT LDS RZ, [RZ] ;  /* 0x00000000fffff984 */ /* 0x000fe20000000800 */
[----:B------:R2:W-:Y:S06]  /*33d0*/  MEMBAR.ALL.CTA ;  /* 0x0000000000007992 */ /* 0x0005ec0000008000 */
[----:B--2---:R-:W2:Y:S02]  /*33e0*/  FENCE.VIEW.ASYNC.S ;  /* 0x00000000000073c6 */ /* 0x004ea40000000000 */
[----:B--2---:R2:W-:Y:S01]  /*33f0*/  SYNCS.ARRIVE.TRANS64.RED.A1T0 RZ, [R3+URZ], RZ ;  /* 0x000000ff03ff79a7 */ /* 0x0045e200081004ff */
[----:B------:R2:W3:Y:S01]  /*3400*/  @P0 SYNCS.PHASECHK.TRANS64.TRYWAIT P2, [UR4], R2 ;  /* 0x00000002ff0005a7 */ /* 0x0004e20008041104 */
[----:B-1----:R-:W-:Y:S01]  /*3410*/  LOP3.LUT P1, RZ, R6, 0x1, RZ, 0xc0, !PT ;  /* 0x0000000106ff7812 */ /* 0x002fe2000782c0ff */
[----:B------:R-:W1:Y:S02]  /*3420*/  SYNCS.PHASECHK.TRANS64.TRYWAIT P0, [UR30+0xb0], R0 ;  /* 0x0000b000ff0075a7 */ /* 0x000e64000800111e */
[----:B-123--:R-:W-:Y:S10]  /*3430*/  @!P0 BRA `(.L_x_60) ;  /* 0x00000084009c8947 */ /* 0x00eff40003800000 */
.L_x_144:
[----:B------:R-:W-:Y:S01]  /*3440*/  IADD3 R10, PT, PT, R10, 0x1, RZ ;  /* 0x000000010a0a7810 */ /* 0x000fe20007ffe0ff */
[----:B------:R-:W-:Y:S06]  /*3450*/  BRA.U !UP4, `(.L_x_61) ;  /* 0x000000010cc07547 */ /* 0x000fec000b800000 */
[----:B------:R-:W-:Y:S01]  /*3460*/  UPLOP3.LUT UP2, UPT, UPT, UPT, UPT, 0x40, 0x4 ;  /* 0x000000000004789c */ /* 0x000fe20003f4e870 */
[----:B------:R-:W-:Y:S01]  /*3470*/  UMOV UR24, UR41 ;  /* 0x0000002900187c82 */ /* 0x000fe20008000000 */
[----:B------:R-:W-:Y:S01]  /*3480*/  UMOV UR23, UR40 ;  /* 0x0000002800177c82 */ /* 0x000fe20008000000 */
[----:B------:R-:W-:-:S08]  /*3490*/  UMOV UR10, UR22 ;  /* 0x00000016000a7c82 */ /* 0x000fd00008000000 */
.L_x_64:
[----:B------:R-:W-:Y:S02]  /*34a0*/  UIADD3 UR24, UPT, UPT, UR24, 0x1, URZ ;  /* 0x0000000118187890 */ /* 0x000fe4000fffe0ff */
[----:B--2---:R-:W-:Y:S02]  /*34b0*/  ULEA UR5, UR10, UR26, 0x3 ;  /* 0x0000001a0a057291 */ /* 0x004fe4000f8e18ff */
[----:B------:R-:W-:Y:S01]  /*34c0*/  UISETP.NE.AND UP3, UPT, UR24, URZ, UPT ;  /* 0x000000ff1800728c */ /* 0x000fe2000bf65270 */
[----:B---3--:R-:W-:Y:S10]  /*34d0*/  @P2 BRA `(.L_x_62) ;  /* 0x00000000000c2947 */ /* 0x008ff40003800000 */
[----:B-1----:R-:W-:Y:S04]  /*34e0*/  SHF.L.U32 R3, R8, 0x1f, RZ ;  /* 0x0000001f08037819 */ /* 0x002fe800000006ff */
[----:B------:R-:W1:Y:S02]  /*34f0*/  SYNCS.PHASECHK.TRANS64.TRYWAIT P0, [UR5], R3 ;  /* 0x00000003ff0075a7 */ /* 0x000e640008001105 */
[----:B-1----:R-:W-:Y:S05]  /*3500*/  @!P0 BRA `(.L_x_63) ;  /* 0x0000008400808947 */ /* 0x002fea0003800000 */
.L_x_62:
[----:B------:R-:W-:Y:S01]  /*3510*/  UISETP.NE.AND UP0, UPT, UR23, 0x1, UPT ;  /* 0x000000011700788c */ /* 0x000fe2000bf05270 */
[----:B------:R-:W-:Y:S01]  /*3520*/  PLOP3.LUT P2, PT, PT, PT, PT, 0x80, 0x8 ;  /* 0x000000000008781c */ /* 0x000fe20003f4f070 */
[----:B------:R-:W-:Y:S02]  /*3530*/  UIADD3 UR4, UPT, UPT, UR10, 0x1, URZ ;  /* 0x000000010a047890 */ /* 0x000fe4000fffe0ff */
[----:B------:R-:W-:Y:S02]  /*3540*/  UIADD3 UR25, UPT, UPT, UR5, 0x18, URZ ;  /* 0x0000001805197890 */ /* 0x000fe4000fffe0ff */
[----:B------:R-:W-:Y:S01]  /*3550*/  UISETP.NE.AND UP1, UPT, UR4, 0x3, UPT ;  /* 0x000000030400788c */ /* 0x000fe2000bf25270 */
[----:B------:R-:W-:Y:S01]  /*3560*/  PLOP3.LUT P0, PT, PT, PT, UP0, 0x80, 0x8 ;  /* 0x000000000008781c */ /* 0x000fe20003f0f008 */
[----:B------:R-:W-:Y:S02]  /*3570*/  UIADD3 UR23, UPT, UPT, UR23, -0x1, URZ ;  /* 0xffffffff17177890 */ /* 0x000fe4000fffe0ff */
[----:B------:R-:W-:Y:S02]  /*3580*/  USEL UR6, URZ, 0x1, UP1 ;  /* 0x00000001ff067887 */ /* 0x000fe40008800000 */
[----:B------:R-:W-:Y:S01]  /*3590*/  USEL UR22, UR4, URZ, UP1 ;  /* 0x000000ff04167287 */ /* 0x000fe20008800000 */
[----:B------:R-:W-:Y:S01]  /*35a0*/  UMOV UR7, 0x40004040 ;  /* 0x4000404000077882 */ /* 0x000fe20000000000 */
[----:B------:R-:W-:Y:S02]  /*35b0*/  UMOV UR5, 0x40004040 ;  /* 0x4000404000057882 */ /* 0x000fe40000000000 */
[----:B------:R-:W-:Y:S01]  /*35c0*/  @UP0 ULEA UR4, UR22, UR26, 0x3 ;  /* 0x0000001a16040291 */ /* 0x000fe2000f8e18ff */
[----:B------:R-:W-:Y:S01]  /*35d0*/  LOP3.LUT R8, R8, UR6, RZ, 0x3c, !PT ;  /* 0x0000000608087c12 */ /* 0x000fe2000f8e3cff */
[----:B------:R-:W-:Y:S01]  /*35e0*/  ULEA UR6, UR10, UR29, 0xb ;  /* 0x0000001d0a067291 */ /* 0x000fe2000f8e58ff */
[----:B------:R-:W-:Y:S02]  /*35f0*/  UMOV UR21, 0x40004040 ;  /* 0x4000404000157882 */ /* 0x000fe40000000000 */
[----:B-1----:R-:W-:Y:S01]  /*3600*/  @P0 SHF.L.U32 R0, R8, 0x1f, RZ ;  /* 0x0000001f08000819 */ /* 0x002fe200000006ff */
[----:B------:R-:W-:Y:S02]  /*3610*/  UIADD3 UR20, UPT, UPT, UR6, 0x2, URZ ;  /* 0x0000000206147890 */ /* 0x000fe4000fffe0ff */
[----:B------:R-:W-:Y:S01]  /*3620*/  UIADD3 UR16, UPT, UPT, UR6, 0x4, URZ ;  /* 0x0000000406107890 */ /* 0x000fe2000fffe0ff */
[----:B------:R2:W3:Y:S01]  /*3630*/  @P0 SYNCS.PHASECHK.TRANS64.TRYWAIT P2, [UR4], R0 ;  /* 0x00000000ff0005a7 */ /* 0x0004e20008041104 */
[----:B------:R-:W-:Y:S02]  /*3640*/  ULEA UR4, UR10, UR28, 0xa ;  /* 0x0000001c0a047291 */ /* 0x000fe4000f8e50ff */
[----:B------:R-:W-:Y:S02]  /*3650*/  UIADD3 UR12, UPT, UPT, UR6, 0x6, URZ ;  /* 0x00000006060c7890 */ /* 0x000fe4000fffe0ff */
[----:B------:R-:W-:Y:S02]  /*3660*/  UIADD3 UR18, UPT, UPT, UR4, 0x2, URZ ;  /* 0x0000000204127890 */ /* 0x000fe4000fffe0ff */
[----:B------:R-:W-:Y:S02]  /*3670*/  UIADD3 UR14, UPT, UPT, UR4, 0x4, URZ ;  /* 0x00000004040e7890 */ /* 0x000fe4000fffe0ff */
[----:B------:R-:W-:Y:S01]  /*3680*/  UIADD3 UR8, UPT, UPT, UR4, 0x6, URZ ;  /* 0x0000000604087890 */ /* 0x000fe2000fffe0ff */
[----:B------:R2:W-:Y:S01]  /*3690*/  UTCIMMA gdesc[UR4], gdesc[UR6], tmem[UR11], tmem[UR38], idesc[UR39], UP2 ;  /* 0x00ff2606040075ea */ /* 0x0005e2000900010b */
[----:B------:R-:W-:Y:S01]  /*36a0*/  UPLOP3.LUT UP2, UPT, UPT, UPT, UPT, 0x80, 0x8 ;  /* 0x000000000008789c */ /* 0x000fe20003f4f070 */
[----:B------:R-:W-:Y:S01]  /*36b0*/  UMOV UR19, 0x40004040 ;  /* 0x4000404000137882 */ /* 0x000fe20000000000 */
[----:B------:R-:W-:Y:S01]  /*36c0*/  UMOV UR17, 0x40004040 ;  /* 0x4000404000117882 */ /* 0x000fe20000000000 */
[----:B------:R2:W-:Y:S01]  /*36d0*/  UTCIMMA gdesc[UR18], gdesc[UR20], tmem[UR11], tmem[UR36], idesc[UR37], UPT ;  /* 0x00ff2414120075ea */ /* 0x0005e2000b80010b */
[----:B------:R-:W-:Y:S01]  /*36e0*/  UMOV UR15, 0x40004040 ;  /* 0x40004040000f7882 */ /* 0x000fe20000000000 */
[----:B------:R-:W-:Y:S01]  /*36f0*/  UMOV UR13, 0x40004040 ;  /* 0x40004040000d7882 */ /* 0x000fe20000000000 */
[----:B------:R-:W-:Y:S01]  /*3700*/  UMOV UR9, 0x40004040 ;  /* 0x4000404000097882 */ /* 0x000fe20000000000 */
[----:B------:R2:W-:Y:S01]  /*3710*/  UTCIMMA gdesc[UR14], gdesc[UR16], tmem[UR11], tmem[UR34], idesc[UR35], UPT ;  /* 0x00ff22100e0075ea */ /* 0x0005e2000b80010b */
[----:B------:R2:W-:Y:S01]  /*3720*/  UTCIMMA gdesc[UR8], gdesc[UR12], tmem[UR11], tmem[UR32], idesc[UR33], UPT ;  /* 0x00ff200c080075ea */ /* 0x0005e2000b80010b */
[----:B------:R2:W-:Y:S01]  /*3730*/  UTCBAR.MULTICAST [UR25], URZ, UR27 ;  /* 0x000000ff190073e9 */ /* 0x0005e2000800081b */
[----:B------:R-:W-:Y:S01]  /*3740*/  UMOV UR10, UR22 ;  /* 0x00000016000a7c82 */ /* 0x000fe20008000000 */
[----:B------:R-:W-:Y:S05]  /*3750*/  BRA.U UP3, `(.L_x_64) ;  /* 0xfffffffd03507547 */ /* 0x000fea000b83ffff */
.L_x_61:
[----:B--2---:R-:W-:Y:S01]  /*3760*/  UIADD3 UR4, UPT, UPT, UR31, 0x1, URZ ;  /* 0x000000011f047890 */ /* 0x004fe2000fffe0ff */
[C---:B------:R-:W-:Y:S01]  /*3770*/  ISETP.NE.AND P0, PT, R10.reuse, 0x2, PT ;  /* 0x000000020a00780c */ /* 0x040fe20003f05270 */
[----:B------:R-:W-:Y:S02]  /*3780*/  UIADD3 UR5, UPT, UPT, UR30, 0xa0, URZ ;  /* 0x000000a01e057890 */ /* 0x000fe4000fffe0ff */
[----:B------:R-:W-:Y:S01]  /*3790*/  UISETP.NE.AND UP0, UPT, UR4, 0x2, UPT ;  /* 0x000000020400788c */ /* 0x000fe2000bf05270 */
[----:B-1----:R-:W-:Y:S02]  /*37a0*/  SEL R0, RZ, 0x1, P0 ;  /* 0x00000001ff007807 */ /* 0x002fe40000000000 */
[----:B------:R-:W-:Y:S01]  /*37b0*/  SEL R10, R10, RZ, P0 ;  /* 0x000000ff0a0a7207 */ /* 0x000fe20000000000 */
[----:B------:R-:W-:Y:S01]  /*37c0*/  USEL UR6, URZ, 0x1, UP0 ;  /* 0x00000001ff067887 */ /* 0x000fe20008000000 */
[----:B------:R-:W-:Y:S01]  /*37d0*/  LOP3.LUT R9, R9, R0, RZ, 0x3c, !PT ;  /* 0x0000000009097212 */ /* 0x000fe200078e3cff */
[----:B------:R-:W-:Y:S01]  /*37e0*/  USEL UR31, UR4, URZ, UP0 ;  /* 0x000000ff041f7287 */ /* 0x000fe20008000000 */
[----:B------:R1:W-:Y:S03]  /*37f0*/  UTCBAR [UR5], URZ ;  /* 0x000000ff050073e9 */ /* 0x0003e600080000ff */
[----:B------:R-:W-:Y:S01]  /*3800*/  LOP3.LUT R11, R11, UR6, RZ, 0x3c, !PT ;  /* 0x000000060b0b7c12 */ /* 0x000fe2000f8e3cff */
[----:B------:R-:W-:Y:S07]  /*3810*/  @P1 BRA `(.L_x_65) ;  /* 0xfffffff800a01947 */ /* 0x000fee000383ffff */
[----:B------:R-:W2:Y:S01]  /*3820*/  S2UR UR7, SR_CgaCtaId ;  /* 0x00000000000779c3 */ /* 0x000ea20000008800 */
[----:B------:R-:W-:Y:S01]  /*3830*/  ELECT P0, URZ, PT ;  /* 0x0000000000ff782f */ /* 0x000fe20003800000 */
[----:B------:R-:W-:Y:S01]  /*3840*/  IMAD.MOV.U32 R0, RZ, RZ, 0x1 ;  /* 0x00000001ff007424 */ /* 0x000fe200078e00ff */
[----:B------:R-:W-:Y:S01]  /*3850*/  UIADD3 UR26, UPT, UPT, UR26, 0xb0, URZ ;  /* 0x000000b01a1a7890 */ /* 0x000fe2000fffe0ff */
[----:B------:R-:W-:Y:S01]  /*3860*/  SHF.L.U32 R3, R11, 0x1f, RZ ;  /* 0x0000001f0b037819 */ /* 0x000fe200000006ff */
[----:B------:R-:W-:-:S03]  /*3870*/  UMOV UR4, 0x40 ;  /* 0x0000004000047882 */ /* 0x000fc60000000000 */
[----:B------:R-:W-:Y:S01]  /*3880*/  UVIRTCOUNT.DEALLOC.SMPOOL 0x80 ;  /* 0x000000800000784c */ /* 0x000fe20000000000 */
[----:B--2---:R-:W-:Y:S02]  /*3890*/  ULEA UR7, UR7, UR4, 0x18 ;  /* 0x0000000407077291 */ /* 0x004fe4000f8ec0ff */
[----:B------:R-:W-:-:S07]  /*38a0*/  ULEA UR4, UR31, UR26, 0x3 ;  /* 0x0000001a1f047291 */ /* 0x000fce000f8e18ff */
[----:B------:R2:W-:Y:S02]  /*38b0*/  @P0 STS.U8 [UR7+0x1c], R0 ;  /* 0x00001c00ff000988 */ /* 0x0005e40008000007 */
[----:B------:R-:W4:Y:S02]  /*38c0*/  SYNCS.PHASECHK.TRANS64.TRYWAIT P0, [UR4], R3 ;  /* 0x00000003ff0075a7 */ /* 0x000f240008001104 */
[----:B--2-4-:R-:W-:Y:S05]  /*38d0*/  @!P0 BRA `(.L_x_66) ;  /* 0x0000008000a48947 */ /* 0x014fea0003800000 */
.L_x_147:
[----:B------:R-:W-:-:S04]  /*38e0*/  UIADD3 UR4, UPT, UPT, UR31, 0x1, URZ ;  /* 0x000000011f047890 */ /* 0x000fc8000fffe0ff */
[----:B------:R-:W-:-:S04]  /*38f0*/  UISETP.NE.AND UP0, UPT, UR4, 0x2, UPT ;  /* 0x000000020400788c */ /* 0x000fc8000bf05270 */
[----:B-1----:R-:W-:Y:S02]  /*3900*/  USEL UR5, URZ, 0x1, UP0 ;  /* 0x00000001ff057887 */ /* 0x002fe40008000000 */
[----:B------:R-:W-:-:S04]  /*3910*/  USEL UR4, UR4, URZ, UP0 ;  /* 0x000000ff04047287 */ /* 0x000fc80008000000 */
[----:B------:R-:W-:Y:S01]  /*3920*/  ULEA UR4, UR4, UR26, 0x3 ;  /* 0x0000001a04047291 */ /* 0x000fe2000f8e18ff */
[----:B--2---:R-:W-:-:S04]  /*3930*/  LOP3.LUT R3, R11, UR5, RZ, 0x3c, !PT ;  /* 0x000000050b037c12 */ /* 0x004fc8000f8e3cff */
[----:B------:R-:W-:-:S04]  /*3940*/  SHF.L.U32 R3, R3, 0x1f, RZ ;  /* 0x0000001f03037819 */ /* 0x000fc800000006ff */
[----:B------:R-:W1:Y:S02]  /*3950*/  SYNCS.PHASECHK.TRANS64.TRYWAIT P0, [UR4], R3 ;  /* 0x00000003ff0075a7 */ /* 0x000e640008001104 */
[----:B-1----:R-:W-:Y:S05]  /*3960*/  @!P0 BRA `(.L_x_67) ;  /* 0x0000008000988947 */ /* 0x002fea0003800000 */
.L_x_149:
[----:B------:R-:W-:Y:S01]  /*3970*/  NOP ;  /* 0x0000000000007918 */ /* 0x000fe20000000000 */
[----:B-1----:R-:W1:Y:S01]  /*3980*/  LDS R0, [UR7+0x14] ;  /* 0x00001407ff007984 */ /* 0x002e620008000800 */
[----:B------:R-:W-:Y:S01]  /*3990*/  ULOP3.LUT UR4, UR42, 0xffff, URZ, 0xc0, !UPT ;  /* 0x0000ffff2a047892 */ /* 0x000fe2000f8ec0ff */
[----:B------:R-:W-:Y:S01]  /*39a0*/  UMOV UR5, 0xffff ;  /* 0x0000ffff00057882 */ /* 0x000fe20000000000 */
[----:B------:R-:W-:Y:S02]  /*39b0*/  UMOV UR6, 0x1 ;  /* 0x0000000100067882 */ /* 0x000fe40000000000 */
[----:B------:R-:W-:-:S04]  /*39c0*/  USHF.R.U32.HI UR4, URZ, 0x5, UR4 ;  /* 0x00000005ff047899 */ /* 0x000fc80008011604 */
[----:B------:R-:W-:Y:S02]  /*39d0*/  USHF.L.U32 UR5, UR5, UR4, URZ ;  /* 0x0000000405057299 */ /* 0x000fe400080006ff */
[----:B------:R-:W-:-:S04]  /*39e0*/  USHF.L.U32 UR4, UR6, UR4, URZ ;  /* 0x0000000406047299 */ /* 0x000fc800080006ff */
[----:B-1----:R-:W-:-:S04]  /*39f0*/  LOP3.LUT R0, R0, UR5, RZ, 0xc0, !PT ;  /* 0x0000000500007c12 */ /* 0x002fc8000f8ec0ff */
[----:B------:R-:W-:-:S13]  /*3a00*/  ISETP.NE.AND P0, PT, R0, UR5, PT ;  /* 0x0000000500007c0c */ /* 0x000fda000bf05270 */
[----:B------:R-:W-:Y:S05]  /*3a10*/  @P0 BRA `(.L_x_68) ;  /* 0x0000000000580947 */ /* 0x000fea0003800000 */
[----:B------:R-:W1:Y:S02]  /*3a20*/  LDS R0, [UR7+0x18] ;  /* 0x00001807ff007984 */ /* 0x000e640008000800 */
[----:B-1----:R-:W-:-:S04]  /*3a30*/  LOP3.LUT R0, R0, UR4, RZ, 0xc0, !PT ;  /* 0x0000000400007c12 */ /* 0x002fc8000f8ec0ff */
[----:B------:R-:W-:-:S13]  /*3a40*/  ISETP.NE.AND P0, PT, R0, UR4, PT ;  /* 0x0000000400007c0c */ /* 0x000fda000bf05270 */
[----:B------:R-:W-:Y:S05]  /*3a50*/  @P0 BRA `(.L_x_69) ;  /* 0x00000000003c0947 */ /* 0x000fea0003800000 */
[----:B------:R-:W1:Y:S01]  /*3a60*/  S2R R2, SR_LANEID ;  /* 0x0000000000027919 */ /* 0x000e620000000000 */
[----:B------:R-:W-:Y:S01]  /*3a70*/  ULOP3.LUT UR5, URZ, UR5, URZ, 0x33, !UPT ;  /* 0x00000005ff057292 */ /* 0x000fe2000f8e33ff */
[----:B------:R-:W-:Y:S01]  /*3a80*/  LOP3.LUT R4, RZ, UR4, RZ, 0x33, !PT ;  /* 0x00000004ff047c12 */ /* 0x000fe2000f8e33ff */
[----:B------:R-:W-:Y:S02]  /*3a90*/  VOTEU.ANY UR4, UPT, PT ;  /* 0x0000000000047886 */ /* 0x000fe400038e0100 */
[----:B------:R-:W-:Y:S01]  /*3aa0*/  UFLO.U32 UR4, UR4 ;  /* 0x00000004000472bd */ /* 0x000fe200080e0000 */
[----:B------:R-:W2:Y:S01]  /*3ab0*/  REDUX UR6, R4 ;  /* 0x00000000040673c4 */ /* 0x000ea20000000000 */
[----:B------:R-:W-:-:S06]  /*3ac0*/  IMAD.U32 R0, RZ, RZ, UR5 ;  /* 0x00000005ff007e24 */ /* 0x000fcc000f8e00ff */
[----:B------:R4:W-:Y:S01]  /*3ad0*/  UTCATOMSWS.AND URZ, UR5 ;  /* 0x0000000500ff79e3 */ /* 0x0009e20008000000 */
[----:B------:R-:W3:Y:S01]  /*3ae0*/  REDUX UR8, R0 ;  /* 0x00000000000873c4 */ /* 0x000ee20000000000 */
[----:B-1----:R-:W-:Y:S01]  /*3af0*/  ISETP.EQ.U32.AND P0, PT, R2, UR4, PT ;  /* 0x0000000402007c0c */ /* 0x002fe2000bf02070 */
[----:B--2---:R-:W-:Y:S01]  /*3b00*/  IMAD.U32 R2, RZ, RZ, UR6 ;  /* 0x00000006ff027e24 */ /* 0x004fe2000f8e00ff */
[----:B---3--:R-:W-:-:S11]  /*3b10*/  MOV R3, UR8 ;  /* 0x0000000800037c02 */ /* 0x008fd60008000f00 */
[----:B------:R4:W-:Y:S04]  /*3b20*/  @P0 ATOMS.AND RZ, [UR7+0x14], R3 ;  /* 0x00001403ffff098c */ /* 0x0009e8000a800007 */
[----:B------:R4:W-:Y:S01]  /*3b30*/  @P0 ATOMS.AND RZ, [UR7+0x18], R2 ;  /* 0x00001802ffff098c */ /* 0x0009e2000a800007 */
[----:B------:R-:W-:Y:S05]  /*3b40*/  BRA `(.L_x_70) ;  /* 0x0000000000147947 */ /* 0x000fea0003800000 */
.L_x_69:
[----:B------:R-:W-:Y:S02]  /*3b50*/  MOV R2, 0x3b70 ;  /* 0x00003b7000027802 */ /* 0x000fe40000000f00 */
[----:B---3-5:R-:W-:Y:S05]  /*3b60*/  CALL.REL.NOINC `($__internal_0_$__cuda_sm10x_tcgen05_guardrail_trap_col_being_dealloced_not_returned_by_alloc) ;  /* 0x00000084007c7944 */ /* 0x028fea0003c00000 */
[----:B------:R-:W-:Y:S05]  /*3b70*/  BRA `(.L_x_70) ;  /* 0x0000000000087947 */ /* 0x000fea0003800000 */
.L_x_68:
[----:B------:R-:W-:Y:S02]  /*3b80*/  MOV R2, 0x3ba0 ;  /* 0x00003ba000027802 */ /* 0x000fe40000000f00 */
[----:B---3-5:R-:W-:Y:S05]  /*3b90*/  CALL.REL.NOINC `($__internal_2_$__cuda_sm10x_tcgen05_guardrail_trap_unallocated_columns_being_dealloced) ;  /* 0x0000008400887944 */ /* 0x028fea0003c00000 */
.L_x_70:
[----:B------:R-:W-:Y:S01]  /*3ba0*/  NOP ;  /* 0x0000000000007918 */ /* 0x000fe20000000000 */
[----:B----4-:R-:W-:Y:S05]  /*3bb0*/  EXIT ;  /* 0x000000000000794d */ /* 0x010fea0003800000 */
.L_x_54:
[----:B------:R-:W-:-:S09]  /*3bc0*/  UISETP.NE.OR UP0, UPT, UR17, 0x3, !UP3 ;  /* 0x000000031100788c */ /* 0x000fd2000df05670 */
[----:B------:R-:W-:Y:S05]  /*3bd0*/  BRA.U UP0, `(.L_x_71) ;  /* 0x0000001100587547 */ /* 0x000fea000b800000 */
[----:B------:R-:W1:Y:S01]  /*3be0*/  LDCU UR31, c[0x0][0x370] ;  /* 0x00006e00ff1f77ac */ /* 0x000e620008000800 */
[----:B------:R-:W2:Y:S01]  /*3bf0*/  LDC.64 R16, c[0x0][0x348] ;  /* 0x0000d200ff107b82 */ /* 0x000ea20000000a00 */
[----:B------:R-:W-:Y:S02]  /*3c00*/  HFMA2 R13, -RZ, RZ, 0, 0 ;  /* 0x00000000ff0d7431 */ /* 0x000fe400000001ff */
[----:B------:R-:W-:Y:S01]  /*3c10*/  IMAD.MOV.U32 R15, RZ, RZ, 0x1 ;  /* 0x00000001ff0f7424 */ /* 0x000fe200078e00ff */
[----:B------:R-:W1:Y:S01]  /*3c20*/  LDCU.128 UR48, c[0x0][0xb10] ;  /* 0x00016200ff3077ac */ /* 0x000e620008000c00 */
[----:B------:R-:W-:Y:S01]  /*3c30*/  IMAD.MOV.U32 R14, RZ, RZ, RZ ;  /* 0x000000ffff0e7224 */ /* 0x000fe200078e00ff */
[----:B------:R-:W-:Y:S01]  /*3c40*/  MOV R7, 0x2000 ;  /* 0x0000200000077802 */ /* 0x000fe20000000f00 */
[----:B------:R-:W3:Y:S01]  /*3c50*/  LDCU UR30, c[0x0][0x374] ;  /* 0x00006e80ff1e77ac */ /* 0x000ee20008000800 */
[----:B------:R-:W4:Y:S01]  /*3c60*/  LDC.64 R2, c[0x0][0x888] ;  /* 0x00022200ff027b82 */ /* 0x000f220000000a00 */
[----:B------:R-:W3:Y:S01]  /*3c70*/  LDCU UR15, c[0x0][0xb0c] ;  /* 0x00016180ff0f77ac */ /* 0x000ee20008000800 */
[----:B------:R-:W2:Y:S06]  /*3c80*/  LDCU UR40, c[0x0][0xb20] ;  /* 0x00016400ff2877ac */ /* 0x000eac0008000800 */
[----:B------:R-:W4:Y:S01]  /*3c90*/  LDC.64 R4, c[0x0][0x890] ;  /* 0x00022400ff047b82 */ /* 0x000f220000000a00 */
[----:B------:R-:W2:Y:S01]  /*3ca0*/  LDCU UR4, c[0x0][0xb30] ;  /* 0x00016600ff0477ac */ /* 0x000ea20008000800 */
[----:B------:R-:W-:Y:S01]  /*3cb0*/  UMOV UR21, 0x400 ;  /* 0x0000040000157882 */ /* 0x000fe20000000000 */
[----:B-1----:R-:W-:-:S02]  /*3cc0*/  UIMAD.WIDE.U32 UR6, UR31, UR48, URZ ;  /* 0x000000301f0672a5 */ /* 0x002fc4000f8e00ff */
[----:B---3--:R-:W-:Y:S02]  /*3cd0*/  UIMAD.WIDE.U32 UR8, UR30, UR51, URZ ;  /* 0x000000331e0872a5 */ /* 0x008fe4000f8e00ff */
[----:B------:R-:W-:Y:S02]  /*3ce0*/  ULEA UR21, UR45, UR21, 0x18 ;  /* 0x000000152d157291 */ /* 0x000fe4000f8ec0ff */
[----:B------:R-:W-:Y:S02]  /*3cf0*/  UPLOP3.LUT UP3, UPT, UPT, UPT, UPT, 0x40, 0x4 ;  /* 0x000000000004789c */ /* 0x000fe40003f6e870 */
[----:B------:R-:W-:Y:S01]  /*3d00*/  UIADD3 UR37, UPT, UPT, UR21, 0x48, URZ ;  /* 0x0000004815257890 */ /* 0x000fe2000fffe0ff */
[----:B------:R-:W-:Y:S01]  /*3d10*/  UMOV UR6, UR7 ;  /* 0x0000000700067c82 */ /* 0x000fe20008000000 */
[----:B------:R-:W-:Y:S01]  /*3d20*/  UMOV UR38, UR9 ;  /* 0x0000000900267c82 */ /* 0x000fe20008000000 */
[----:B------:R-:W-:Y:S02]  /*3d30*/  UISETP.GE.AND UP0, UPT, UR42, 0x1, UPT ;  /* 0x000000012a00788c */ /* 0x000fe4000bf06270 */
[----:B------:R-:W-:Y:S01]  /*3d40*/  UISETP.NE.AND UP4, UPT, UR42, 0x1, UPT ;  /* 0x000000012a00788c */ /* 0x000fe2000bf85270 */
[----:B------:R-:W1:Y:S01]  /*3d50*/  LDCU.64 UR22, c[0x0][0xb28] ;  /* 0x00016500ff1677ac */ /* 0x000e620008000a00 */
[----:B------:R-:W-:-:S02]  /*3d60*/  UISETP.NE.AND UP6, UPT, UR15, 0x1, UPT ;  /* 0x000000010f00788c */ /* 0x000fc4000bfc5270 */
[----:B------:R-:W-:Y:S02]  /*3d70*/  UISETP.NE.AND UP5, UPT, UR50, 0x1, UPT ;  /* 0x000000013200788c */ /* 0x000fe4000bfa5270 */
[----:B------:R-:W-:Y:S02]  /*3d80*/  UIADD3 UR33, UPT, UPT, UR21, 0x30, URZ ;  /* 0x0000003015217890 */ /* 0x000fe4000fffe0ff */
[----:B------:R-:W-:Y:S02]  /*3d90*/  UIADD3 UR25, UPT, UPT, UR21, 0x38, URZ ;  /* 0x0000003815197890 */ /* 0x000fe4000fffe0ff */
[----:B------:R-:W-:Y:S02]  /*3da0*/  UIADD3 UR17, UPT, UPT, UR21, 0x40, URZ ;  /* 0x0000004015117890 */ /* 0x000fe4000fffe0ff */
[----:B------:R-:W-:Y:S02]  /*3db0*/  UPRMT UR37, UR45, 0x654, UR37 ;  /* 0x000006542d257896 */ /* 0x000fe40008000025 */
[----:B------:R-:W-:-:S02]  /*3dc0*/  USHF.R.U32.HI UR39, URZ, UR49, UR6 ;  /* 0x00000031ff277299 */ /* 0x000fc40008011606 */
[----:B--2---:R-:W-:Y:S02]  /*3dd0*/  USHF.R.U32.HI UR38, URZ, UR40, UR38 ;  /* 0x00000028ff267299 */ /* 0x004fe40008011626 */
[----:B------:R-:W-:-:S11]  /*3de0*/  UISETP.NE.AND UP2, UPT, UR4, 0x1, UPT ;  /* 0x000000010400788c */ /* 0x000fd6000bf45270 */
.L_x_82:
[C---:B------:R-:W-:Y:S02]  /*3df0*/  LEA R12, R14.reuse, UR21, 0x3 ;  /* 0x000000150e0c7c11 */ /* 0x040fe4000f8e18ff */
[----:B------:R-:W-:Y:S02]  /*3e00*/  SHF.L.U32 R9, R13, 0x1f, RZ ;  /* 0x0000001f0d097819 */ /* 0x000fe400000006ff */
[----:B------:R-:W-:Y:S02]  /*3e10*/  LEA R10, R14, UR21, 0x4 ;  /* 0x000000150e0a7c11 */ /* 0x000fe4000f8e20ff */
[----:B--2---:R-:W2:Y:S02]  /*3e20*/  SYNCS.PHASECHK.TRANS64.TRYWAIT P0, [R12+URZ+0x80], R9 ;  /* 0x000080090c0075a7 */ /* 0x004ea400080011ff */
[----:B--2---:R-:W-:Y:S05]  /*3e30*/  @!P0 BRA `(.L_x_72) ;  /* 0x0000007c007c8947 */ /* 0x004fea0003800000 */
.L_x_150:
[----:B--2---:R-:W2:Y:S01]  /*3e40*/  LDS.128 R8, [R10+0xf0] ;  /* 0x0000f0000a087984 */ /* 0x004ea20000000c00 */
[----:B------:R-:W-:Y:S01]  /*3e50*/  UISETP.GE.AND UP0, UPT, UR42, 0x1, UPT ;  /* 0x000000012a00788c */ /* 0x000fe2000bf06270 */
[----:B------:R-:W-:Y:S01]  /*3e60*/  @!PT LDS RZ, [RZ] ;  /* 0x00000000fffff984 */ /* 0x000fe20000000800 */
[----:B------:R-:W-:Y:S01]  /*3e70*/  @!PT LDS RZ, [RZ] ;  /* 0x00000000fffff984 */ /* 0x000fe20000000800 */
[----:B------:R-:W-:Y:S01]  /*3e80*/  @!PT LDS RZ, [RZ] ;  /* 0x00000000fffff984 */ /* 0x000fe20000000800 */
[----:B------:R-:W-:Y:S01]  /*3e90*/  @!PT LDS RZ, [RZ] ;  /* 0x00000000fffff984 */ /* 0x000fe20000000800 */
[----:B------:R3:W-:Y:S06]  /*3ea0*/  MEMBAR.ALL.CTA ;  /* 0x0000000000007992 */ /* 0x0007ec0000008000 */
[----:B---3--:R-:W3:Y:S01]  /*3eb0*/  FENCE.VIEW.ASYNC.S ;  /* 0x00000000000073c6 */ /* 0x008ee20000000000 */
[----:B--2---:R-:W-:Y:S11]  /*3ec0*/  LOP3.LUT P0, RZ, R10, 0x1, RZ, 0xc0, !PT ;  /* 0x000000010aff7812 */ /* 0x004ff6000780c0ff */
[----:B------:R-:W-:Y:S02]  /*3ed0*/  @!UPT UIADD3 URZ, UPT, UPT, URZ, URZ, URZ ;  /* 0x000000fffffff290 */ /* 0x000fe4000fffe0ff */
[----:B---3--:R-:W-:Y:S01]  /*3ee0*/  VOTEU.ANY UP1, P0 ;  /* 0x0000000000ff7886 */ /* 0x008fe20000020100 */
[----:B------:R-:W-:Y:S11]  /*3ef0*/  PLOP3.LUT P0, PT, PT, PT, UP1, 0x80, 0x8 ;  /* 0x000000000008781c */ /* 0x000ff60003f0f018 */
[----:B------:R-:W-:Y:S02]  /*3f00*/  @!UPT UIADD3 URZ, UPT, UPT, URZ, URZ, URZ ;  /* 0x000000fffffff290 */ /* 0x000fe4000fffe0ff */
[----:B------:R-:W-:Y:S02]  /*3f10*/  @P0 SHF.R.U32.HI R0, RZ, 0x10, R9 ;  /* 0x00000010ff000819 */ /* 0x000fe40000011609 */
[----:B------:R-:W-:Y:S02]  /*3f20*/  @P0 MOV R6, R8 ;  /* 0x0000000800060202 */ /* 0x000fe40000000f00 */
[----:B------:R-:W-:Y:S01]  /*3f30*/  @P0 R2UR UR4, R0 ;  /* 0x00000000000402ca */ /* 0x000fe200000e0000 */
[----:B------:R-:W-:Y:S01]  /*3f40*/  VIADD R0, R12, 0x90 ;  /* 0x000000900c007836 */ /* 0x000fe20000000000 */
[----:B------:R-:W-:Y:S02]  /*3f50*/  @P0 LOP3.LUT R8, R9, 0xffff, RZ, 0xc0, !PT ;  /* 0x0000ffff09080812 */ /* 0x000fe400078ec0ff */
[----:B------:R-:W-:Y:S02]  /*3f60*/  @P0 R2UR UR6, R6 ;  /* 0x00000000060602ca */ /* 0x000fe400000e0000 */
[----:B------:R-:W-:Y:S02]  /*3f70*/  PRMT R0, RZ, 0x654, R0 ;  /* 0x00000654ff007816 */ /* 0x000fe40000000000 */
[----:B------:R-:W-:Y:S02]  /*3f80*/  @P0 R2UR UR5, R8 ;  /* 0x00000000080502ca */ /* 0x000fe400000e0000 */
[----:B------:R2:W-:Y:S03]  /*3f90*/  SYNCS.ARRIVE.TRANS64.RED.A1T0 RZ, [R0+URZ], RZ ;  /* 0x000000ff00ff79a7 */ /* 0x0005e600081004ff */
[----:B------:R-:W-:Y:S04]  /*3fa0*/  @UP1 UMOV UR29, UR4 ;  /* 0x00000004001d1c82 */ /* 0x000fe80008000000 */
[----:B------:R-:W-:Y:S04]  /*3fb0*/  @UP1 UMOV UR14, UR6 ;  /* 0x00000006000e1c82 */ /* 0x000fe80008000000 */
[----:B------:R-:W-:Y:S01]  /*3fc0*/  @UP1 UMOV UR13, UR5 ;  /* 0x00000005000d1c82 */ /* 0x000fe20008000000 */
[----:B------:R-:W-:Y:S05]  /*3fd0*/  BRA.U !UP0, `(.L_x_73) ;  /* 0x0000000108a47547 */ /* 0x000fea000b800000 */
[----:B------:R-:W-:Y:S02]  /*3fe0*/  UIMAD.WIDE.U32 UR18, UR13, UR51, URZ ;  /* 0x000000330d1272a5 */ /* 0x000fe4000f8e00ff */
[----:B------:R-:W-:Y:S02]  /*3ff0*/  UIMAD.WIDE.U32 UR26, UR14, UR48, URZ ;  /* 0x000000300e1a72a5 */ /* 0x000fe4000f8e00ff */
[----:B------:R-:W-:Y:S02]  /*4000*/  USEL UR4, UR30, UR38, !UP5 ;  /* 0x000000261e047287 */ /* 0x000fe4000e800000 */
[----:B------:R-:W-:Y:S02]  /*4010*/  USEL UR7, UR31, UR39, !UP6 ;  /* 0x000000271f077287 */ /* 0x000fe4000f000000 */
[----:B-1----:R-:W-:Y:S02]  /*4020*/  UIMAD.WIDE.U32 UR8, UR4, UR22, URZ ;  /* 0x00000016040872a5 */ /* 0x002fe4000f8e00ff */
[----:B------:R-:W-:Y:S01]  /*4030*/  UIMAD.WIDE.U32 UR10, UR7, UR22, URZ ;  /* 0x00000016070a72a5 */ /* 0x000fe2000f8e00ff */
[----:B------:R-:W-:Y:S02]  /*4040*/  UMOV UR5, UR19 ;  /* 0x0000001300057c82 */ /* 0x000fe40008000000 */
[----:B------:R-:W-:Y:S03]  /*4050*/  USHF.R.U32.HI UR6, URZ, UR40, UR5 ;  /* 0x00000028ff067299 */ /* 0x000fe60008011605 */
[----:B------:R-:W-:Y:S01]  /*4060*/  UMOV UR5, UR27 ;  /* 0x0000001b00057c82 */ /* 0x000fe20008000000 */
[----:B------:R-:W-:Y:S02]  /*4070*/  USEL UR6, UR13, UR6, !UP5 ;  /* 0x000000060d067287 */ /* 0x000fe4000e800000 */
[----:B------:R-:W-:Y:S03]  /*4080*/  USHF.R.U32.HI UR12, URZ, UR49, UR5 ;  /* 0x00000031ff0c7299 */ /* 0x000fe60008011605 */
[----:B------:R-:W-:Y:S02]  /*4090*/  UMOV UR5, UR9 ;  /* 0x0000000900057c82 */ /* 0x000fe40008000000 */
[----:B------:R-:W-:Y:S03]  /*40a0*/  @UP4 USHF.R.U32.HI UR4, URZ, UR23, UR5 ;  /* 0x00000017ff044299 */ /* 0x000fe60008011605 */
[----:B------:R-:W-:Y:S01]  /*40b0*/  UMOV UR5, UR11 ;  /* 0x0000000b00057c82 */ /* 0x000fe20008000000 */
[----:B------:R-:W-:Y:S02]  /*40c0*/  UIMAD UR4, UR42, UR4, URZ ;  /* 0x000000042a0472a4 */ /* 0x000fe4000f8e02ff */
[----:B------:R-:W-:Y:S02]  /*40d0*/  @UP4 USHF.R.U32.HI UR7, URZ, UR23, UR5 ;  /* 0x00000017ff074299 */ /* 0x000fe40008011605 */
[----:B------:R-:W-:Y:S02]  /*40e0*/  UIMAD.WIDE.U32 UR10, UR6, UR22, URZ ;  /* 0x00000016060a72a5 */ /* 0x000fe4000f8e00ff */
[----:B------:R-:W-:Y:S02]  /*40f0*/  USEL UR5, UR14, UR12, !UP6 ;  /* 0x0000000c0e057287 */ /* 0x000fe4000f000000 */
[----:B------:R-:W-:Y:S02]  /*4100*/  UIMAD UR8, UR42, UR7, URZ ;  /* 0x000000072a0872a4 */ /* 0x000fe4000f8e02ff */
[----:B------:R-:W-:Y:S03]  /*4110*/  UISETP.GE.AND UP0, UPT, UR6, UR4, UPT ;  /* 0x000000040600728c */ /* 0x000fe6000bf06270 */
[----:B------:R-:W-:Y:S01]  /*4120*/  UMOV UR4, UR11 ;  /* 0x0000000b00047c82 */ /* 0x000fe20008000000 */
[----:B------:R-:W-:Y:S02]  /*4130*/  UISETP.GE.OR UP0, UPT, UR5, UR8, UP0 ;  /* 0x000000080500728c */ /* 0x000fe40008706670 */
[----:B------:R-:W-:Y:S02]  /*4140*/  USHF.R.U32.HI UR4, URZ, UR23, UR4 ;  /* 0x00000017ff047299 */ /* 0x000fe40008011604 */
[----:B------:R-:W-:Y:S02]  /*4150*/  UIMAD.WIDE.U32 UR8, UR5, UR22, URZ ;  /* 0x00000016050872a5 */ /* 0x000fe4000f8e00ff */
[----:B------:R-:W-:Y:S04]  /*4160*/  USEL UR10, UR6, UR4, !UP4 ;  /* 0x00000004060a7287 */ /* 0x000fe8000e000000 */
[----:B------:R-:W-:Y:S01]  /*4170*/  UIADD3 UR11, UPT, UPT, -UR10, URZ, URZ ;  /* 0x000000ff0a0b7290 */ /* 0x000fe2000fffe1ff */
[----:B------:R-:W-:Y:S02]  /*4180*/  @!UP0 UMOV UR4, UR9 ;  /* 0x0000000900048c82 */ /* 0x000fe40008000000 */
[----:B------:R-:W-:Y:S02]  /*4190*/  @!UP0 USHF.R.U32.HI UR4, URZ, UR23, UR4 ;  /* 0x00000017ff048299 */ /* 0x000fe40008011604 */
[----:B------:R-:W-:Y:S02]  /*41a0*/  UIMAD UR8, UR42, UR11, UR6 ;  /* 0x0000000b2a0872a4 */ /* 0x000fe4000f8e0206 */
[----:B------:R-:W-:Y:S04]  /*41b0*/  @!UP0 USEL UR4, UR5, UR4, !UP4 ;  /* 0x0000000405048287 */ /* 0x000fe8000e000000 */
[----:B------:R-:W-:Y:S02]  /*41c0*/  @!UP0 UIMAD UR8, UR7, UR8, UR4 ;  /* 0x00000008070882a4 */ /* 0x000fe4000f8e0204 */
[----:B------:R-:W-:Y:S02]  /*41d0*/  @!UP0 UIADD3 UR9, UPT, UPT, UR10, -UR4, URZ ;  /* 0x800000040a098290 */ /* 0x000fe4000fffe0ff */
[----:B------:R-:W-:Y:S02]  /*41e0*/  UIADD3 UR4, UPT, UPT, -UR5, URZ, URZ ;  /* 0x000000ff05047290 */ /* 0x000fe4000fffe1ff */
[----:B------:R-:W-:Y:S02]  /*41f0*/  UIADD3 UR7, UPT, UPT, -UR6, URZ, URZ ;  /* 0x000000ff06077290 */ /* 0x000fe4000fffe1ff */
[----:B------:R-:W-:Y:S02]  /*4200*/  @!UP0 UIMAD UR6, UR9, UR42, UR5 ;  /* 0x0000002a090682a4 */ /* 0x000fe4000f8e0205 */
[----:B------:R-:W-:Y:S02]  /*4210*/  UIMAD UR14, UR15, UR4, UR14 ;  /* 0x000000040f0e72a4 */ /* 0x000fe4000f8e020e */
[----:B------:R-:W-:Y:S01]  /*4220*/  UIMAD UR13, UR50, UR7, UR13 ;  /* 0x00000007320d72a4 */ /* 0x000fe2000f8e020d */
[----:B------:R-:W-:Y:S02]  /*4230*/  @!UP0 UMOV UR5, UR8 ;  /* 0x0000000800058c82 */ /* 0x000fe40008000000 */
[----:B------:R-:W-:Y:S02]  /*4240*/  UIMAD UR14, UR5, UR15, UR14 ;  /* 0x0000000f050e72a4 */ /* 0x000fe4000f8e020e */
[----:B------:R-:W-:Y:S11]  /*4250*/  UIMAD UR13, UR6, UR50, UR13 ;  /* 0x00000032060d72a4 */ /* 0x000ff6000f8e020d */
[----:B------:R-:W-:Y:S01]  /*4260*/  @!UPT UIADD3 URZ, UPT, UPT, URZ, URZ, URZ ;  /* 0x000000fffffff290 */ /* 0x000fe2000fffe0ff */
.L_x_73:
[----:B------:R-:W3:Y:S01]  /*4270*/  @!UP2 LDCU.128 UR8, c[0x0][0xb10] ;  /* 0x00016200ff08a7ac */ /* 0x000ee20008000c00 */
[C---:B----4-:R-:W-:Y:S02]  /*4280*/  ISETP.NE.U32.AND P1, PT, R4.reuse, RZ, PT ;  /* 0x000000ff0400720c */ /* 0x050fe40003f25070 */
[----:B------:R-:W-:Y:S02]  /*4290*/  ISETP.NE.U32.AND P0, PT, R4, RZ, PT ;  /* 0x000000ff0400720c */ /* 0x000fe40003f05070 */
[C---:B------:R-:W-:Y:S02]  /*42a0*/  ISETP.NE.AND.EX P1, PT, R5.reuse, RZ, PT, P1 ;  /* 0x000000ff0500720c */ /* 0x040fe40003f25310 */
[----:B------:R-:W-:Y:S01]  /*42b0*/  ISETP.NE.AND.EX P0, PT, R5, RZ, PT, P0 ;  /* 0x000000ff0500720c */ /* 0x000fe20003f05300 */
[----:B------:R-:W4:Y:S01]  /*42c0*/  @!UP2 LDCU UR5, c[0x0][0xb0c] ;  /* 0x00016180ff05a7ac */ /* 0x000f220008000800 */
[----:B------:R-:W-:Y:S01]  /*42d0*/  SHF.L.U32 R9, R15, 0x1f, RZ ;  /* 0x0000001f0f097819 */ /* 0x000fe200000006ff */
[----:B------:R-:W-:Y:S02]  /*42e0*/  USHF.L.U32 UR35, UR16, 0x7, URZ ;  /* 0x0000000710237899 */ /* 0x000fe400080006ff */
[----:B------:R-:W-:Y:S02]  /*42f0*/  USHF.L.U32 UR34, UR20, 0x8, URZ ;  /* 0x0000000814227899 */ /* 0x000fe400080006ff */
[----:B---3--:R-:W-:Y:S07]  /*4300*/  UIMAD.WIDE.U32 UR6, UR14, UR8, URZ ;  /* 0x000000080e0672a5 */ /* 0x008fee000f8e00ff */
[----:B------:R-:W-:Y:S01]  /*4310*/  @!UP2 UMOV UR4, UR7 ;  /* 0x000000070004ac82 */ /* 0x000fe20008000000 */
[----:B----4-:R-:W-:Y:S02]  /*4320*/  @!UP2 UISETP.NE.AND UP0, UPT, UR5, 0x1, UPT ;  /* 0x000000010500a88c */ /* 0x010fe4000bf05270 */
[----:B------:R-:W-:Y:S02]  /*4330*/  @!UP2 USHF.R.U32.HI UR4, URZ, UR9, UR4 ;  /* 0x00000009ff04a299 */ /* 0x000fe40008011604 */
[----:B------:R-:W-:Y:S02]  /*4340*/  UIMAD.WIDE.U32 UR6, UR13, UR11, URZ ;  /* 0x0000000b0d0672a5 */ /* 0x000fe4000f8e00ff */
[----:B------:R-:W-:Y:S02]  /*4350*/  @!UP2 USEL UR8, UR14, UR4, !UP0 ;  /* 0x000000040e08a287 */ /* 0x000fe4000c000000 */
[----:B------:R-:W-:Y:S03]  /*4360*/  @!UP2 UISETP.NE.AND UP0, UPT, UR10, 0x1, UPT ;  /* 0x000000010a00a88c */ /* 0x000fe6000bf05270 */
[----:B------:R-:W-:Y:S02]  /*4370*/  @!UP2 UMOV UR6, UR7 ;  /* 0x000000070006ac82 */ /* 0x000fe40008000000 */
[----:B------:R-:W3:Y:S02]  /*4380*/  @!UP2 LDCU UR4, c[0x0][0xb20] ;  /* 0x00016400ff04a7ac */ /* 0x000ee40008000800 */
[----:B---3--:R-:W-:Y:S04]  /*4390*/  @!UP2 USHF.R.U32.HI UR6, URZ, UR4, UR6 ;  /* 0x00000004ff06a299 */ /* 0x008fe80008011606 */
[----:B------:R-:W-:Y:S04]  /*43a0*/  @!UP2 USEL UR6, UR13, UR6, !UP0 ;  /* 0x000000060d06a287 */ /* 0x000fe8000c000000 */
[----:B------:R-:W-:Y:S02]  /*43b0*/  @!UP2 UIADD3 UR4, UPT, UPT, -UR8, UR6, URZ ;  /* 0x000000060804a290 */ /* 0x000fe4000fffe1ff */
[----:B------:R-:W-:Y:S02]  /*43c0*/  @!UP2 UIADD3 UR6, UPT, UPT, UR8, -UR6, URZ ;  /* 0x800000060806a290 */ /* 0x000fe4000fffe0ff */
[----:B------:R-:W-:Y:S02]  /*43d0*/  @!UP2 UIMAD UR14, UR4, UR5, UR14 ;  /* 0x00000005040ea2a4 */ /* 0x000fe4000f8e020e */
[----:B------:R-:W-:Y:S01]  /*43e0*/  @!UP2 UIMAD UR13, UR6, UR10, UR13 ;  /* 0x0000000a060da2a4 */ /* 0x000fe2000f8e020d */
[----:B------:R-:W-:Y:S11]  /*43f0*/  BRA.U UP3, `(.L_x_74) ;  /* 0x0000000103107547 */ /* 0x000ff6000b800000 */
[----:B--2---:R-:W-:Y:S04]  /*4400*/  MOV R0, UR43 ;  /* 0x0000002b00007c02 */ /* 0x004fe80008000f00 */
[----:B------:R-:W-:Y:S04]  /*4410*/  SHF.L.U32 R11, R0, 0x1f, RZ ;  /* 0x0000001f000b7819 */ /* 0x000fe800000006ff */
[----:B------:R-:W2:Y:S02]  /*4420*/  SYNCS.PHASECHK.TRANS64.TRYWAIT P2, [UR21+0x78], R11 ;  /* 0x0000780bff0075a7 */ /* 0x000ea40008041115 */
[----:B--2---:R-:W-:Y:S05]  /*4430*/  @!P2 BRA `(.L_x_75) ;  /* 0x000000780010a947 */ /* 0x004fea0003800000 */
.L_x_74:
[----:B------:R-:W-:Y:S05]  /*4440*/  @!P1 BRA `(.L_x_76) ;  /* 0x0000000000309947 */ /* 0x000fea0003800000 */
[----:B------:R-:W-:Y:S01]  /*4450*/  ISETP.NE.U32.AND P1, PT, R2, RZ, PT ;  /* 0x000000ff0200720c */ /* 0x000fe20003f25070 */
[----:B------:R-:W3:Y:S01]  /*4460*/  LDCU.64 UR4, c[0x0][0x358] ;  /* 0x00006b00ff0477ac */ /* 0x000ee20008000a00 */
[----:B------:R-:W-:Y:S02]  /*4470*/  IMAD.MOV.U32 R140, RZ, RZ, 0x1 ;  /* 0x00000001ff8c7424 */ /* 0x000fe400078e00ff */
[----:B------:R-:W-:Y:S11]  /*4480*/  ISETP.NE.AND.EX P1, PT, R3, RZ, PT, P1 ;  /* 0x000000ff0300720c */ /* 0x000ff60003f25310 */
[----:B------:R-:W-:Y:S02]  /*4490*/  @!UPT UIADD3 URZ, UPT, UPT, URZ, URZ, URZ ;  /* 0x000000fffffff290 */ /* 0x000fe4000fffe0ff */
[----:B--2---:R-:W2:Y:S01]  /*44a0*/  @P1 LDC.64 R10, c[0x0][0x888] ;  /* 0x00022200ff0a1b82 */ /* 0x004ea20000000a00 */
[----:B------:R-:W-:Y:S04]  /*44b0*/  @P1 IMAD R0, R4, UR36, RZ ;  /* 0x0000002404001c24 */ /* 0x000fe8000f8e02ff */
[----:B--2---:R-:W-:Y:S04]  /*44c0*/  @P1 IMAD.WIDE R10, R0, 0x4, R10 ;  /* 0x00000004000a1825 */ /* 0x004fe800078e020a */
[----:B------:R-:W-:Y:S01]  /*44d0*/  HFMA2 R0, -RZ, RZ, 0, 5.9604644775390625e-08 ;  /* 0x00000001ff007431 */ /* 0x000fe200000001ff */
[----:B---3-5:R3:W5:Y:S04]  /*44e0*/  @P1 LDG.E R72, desc[UR4][R10.64] ;  /* 0x000000040a481981 */ /* 0x028768000c1e1900 */
[----:B------:R-:W-:Y:S01]  /*44f0*/  @!P1 PRMT R140, R0, 0x7610, R140 ;  /* 0x00007610008c9816 */ /* 0x000fe2000000008c */
[----:B---3--:R-:W4:Y:S06]  /*4500*/  @!P1 LDC R72, c[0x0][0x880] ;  /* 0x00022000ff489b82 */ /* 0x008f2c0000000800 */
.L_x_76:
[----:B----45:R-:W-:Y:S01]  /*4510*/  @!P0 ISETP.EQ.AND P1, PT, R72, RZ, PT ;  /* 0x000000ff4800820c */ /* 0x030fe20003f22270 */
[----:B------:R-:W-:Y:S01]  /*4520*/  @!UPT UIADD3 URZ, UPT, UPT, URZ, URZ, URZ ;  /* 0x000000fffffff290 */ /* 0x000fe2000fffe0ff */
[----:B------:R-:W-:Y:S11]  /*4530*/  @!P0 BRA `(.L_x_77) ;  /* 0x0000000000188947 */ /* 0x000ff60003800000 */
[----:B------:R-:W-:Y:S02]  /*4540*/  LOP3.LUT P0, RZ, R140, 0xff, RZ, 0xc0, !PT ;  /* 0x000000ff8cff7812 */ /* 0x000fe4000780c0ff */
[----:B------:R-:W-:Y:S04]  /*4550*/  ISETP.NE.U32.AND P1, PT, R2, RZ, PT ;  /* 0x000000ff0200720c */ /* 0x000fe80003f25070 */
[----:B------:R-:W-:Y:S04]  /*4560*/  ISETP.NE.AND.EX P1, PT, R3, RZ, PT, P1 ;  /* 0x000000ff0300720c */ /* 0x000fe80003f25310 */
[----:B------:R-:W-:Y:S03]  /*4570*/  PLOP3.LUT P1, PT, P1, PT, PT, 0x8, 0x80 ;  /* 0x000000000080781c */ /* 0x000fe60000f2e170 */
[----:B------:R-:W-:Y:S11]  /*4580*/  @P0 ISETP.EQ.AND P1, PT, R72, RZ, PT ;  /* 0x000000ff4800020c */ /* 0x000ff60003f22270 */
[----:B------:R-:W-:Y:S02]  /*4590*/  @!UPT UIADD3 URZ, UPT, UPT, URZ, URZ, URZ ;  /* 0x000000fffffff290 */ /* 0x000fe4000fffe0ff */
.L_x_77:
[----:B------:R-:W3:Y:S01]  /*45a0*/  SYNCS.PHASECHK.TRANS64.TRYWAIT P2, [UR21+0x50], R9 ;  /* 0x00005009ff0075a7 */ /* 0x000ee20008041115 */
[----:B------:R-:W-:Y:S04]  /*45b0*/  ELECT P0, URZ, PT ;  /* 0x0000000000ff782f */ /* 0x000fe80003800000 */
[----:B------:R-:W-:Y:S11]  /*45c0*/  PLOP3.LUT P1, PT, P1, P0, PT, 0xf2, 0x2f ;  /* 0x00000000002f781c */ /* 0x000ff60000f21e72 */
[----:B------:R-:W-:Y:S02]  /*45d0*/  @!UPT UIADD3 URZ, UPT, UPT, URZ, URZ, URZ ;  /* 0x000000fffffff290 */ /* 0x000fe4000fffe0ff */
[----:B------:R-:W-:Y:S05]  /*45e0*/  @!P1 IADD3 R8, P0, PT, R16, 0x580, RZ ;  /* 0x0000058010089810 */ /* 0x000fea0007f1e0ff */
[----:B------:R-:W-:Y:S01]  /*45f0*/  @!P1 IMAD.X R6, RZ, RZ, R17, P0 ;  /* 0x000000ffff069224 */ /* 0x000fe200000e0611 */
[----:B---3--:R-:W-:Y:S07]  /*4600*/  @!P2 BRA `(.L_x_78) ;  /* 0x0000007400b4a947 */ /* 0x008fee0003800000 */
.L_x_153:
[----:B------:R-:W-:Y:S01]  /*4610*/  @!P1 R2UR UR5, R8 ;  /* 0x00000000080592ca */ /* 0x000fe200000e0000 */
[----:B------:R-:W-:Y:S01]  /*4620*/  VOTEU.ALL UP0, P1 ;  /* 0x0000000000ff7886 */ /* 0x000fe20000800000 */
[----:B------:R-:W-:Y:S01]  /*4630*/  @!P1 R2UR UR4, R6 ;  /* 0x00000000060492ca */ /* 0x000fe200000e0000 */
[----:B--2---:R-:W-:Y:S01]  /*4640*/  @!P1 IMAD.MOV.U32 R0, RZ, RZ, 0x2000 ;  /* 0x00002000ff009424 */ /* 0x004fe200078e00ff */
[----:B------:R-:W-:Y:S01]  /*4650*/  UMOV UR8, 0x0 ;  /* 0x0000000000087882 */ /* 0x000fe20000000000 */
[----:B------:R-:W-:Y:S01]  /*4660*/  UMOV UR9, 0x10000000 ;  /* 0x1000000000097882 */ /* 0x000fe20000000000 */
[----:B------:R-:W-:Y:S01]  /*4670*/  @!UP0 UIADD3 UR32, UPT, UPT, UR21, 0x200, URZ ;  /* 0x0000020015208890 */ /* 0x000fe2000fffe0ff */
[----:B------:R-:W-:Y:S01]  /*4680*/  @!P1 IADD3 R8, P0, PT, R16, 0x580, RZ ;  /* 0x0000058010089810 */ /* 0x000fe20007f1e0ff */
[----:B------:R-:W-:Y:S01]  /*4690*/  VOTEU.ALL UP0, P1 ;  /* 0x0000000000ff7886 */ /* 0x000fe20000800000 */
[----:B------:R-:W-:Y:S03]  /*46a0*/  UPRMT UR6, UR45, 0x654, UR33 ;  /* 0x000006542d067896 */ /* 0x000fe60008000021 */
[----:B------:R-:W-:Y:S02]  /*46b0*/  @!P1 IMAD.X R6, RZ, RZ, R17, P0 ;  /* 0x000000ffff069224 */ /* 0x000fe400000e0611 */
[----:B------:R-:W-:Y:S02]  /*46c0*/  IMAD.U32 R10, RZ, RZ, UR5 ;  /* 0x00000005ff0a7e24 */ /* 0x000fe4000f8e00ff */
[----:B------:R-:W-:Y:S03]  /*46d0*/  IMAD.U32 R11, RZ, RZ, UR4 ;  /* 0x00000004ff0b7e24 */ /* 0x000fe6000f8e00ff */
[----:B------:R-:W-:Y:S02]  /*46e0*/  @!P1 R2UR UR4, R10 ;  /* 0x000000000a0492ca */ /* 0x000fe400000e0000 */
[----:B------:R-:W-:Y:S11]  /*46f0*/  @!P1 R2UR UR5, R11 ;  /* 0x000000000b0592ca */ /* 0x000ff600000e0000 */
[----:B------:R-:W-:Y:S02]  /*4700*/  @!UPT UIADD3 URZ, UPT, UPT, URZ, URZ, URZ ;  /* 0x000000fffffff290 */ /* 0x000fe4000fffe0ff */
[----:B------:R2:W-:Y:S01]  /*4710*/  @!UP0 UTMALDG.3D [UR32], [UR4], desc[UR8] ;  /* 0x00000820040085b4 */ /* 0x0005e20008011000 */
[----:B------:R2:W-:Y:S01]  /*4720*/  @!P1 SYNCS.ARRIVE.TRANS64.RED.A0TR RZ, [UR21+0x30], R0 ;  /* 0x00003000ffff99a7 */ /* 0x0005e20008300415 */
[----:B------:R-:W-:Y:S01]  /*4730*/  SYNCS.ARRIVE.TRANS64.RED.A1T0 RZ, [UR6], RZ ;  /* 0x000000ffffff79a7 */ /* 0x000fe20008100406 */
[----:B------:R-:W3:Y:S02]  /*4740*/  SYNCS.PHASECHK.TRANS64.TRYWAIT P2, [UR21+0x58], R9 ;  /* 0x00005809ff0075a7 */ /* 0x000ee40008041115 */
[----:B--23--:R-:W-:Y:S05]  /*4750*/  @!P2 BRA `(.L_x_79) ;  /* 0x000000740078a947 */ /* 0x00cfea0003800000 */
.L_x_155:
        /* <DEDUP_REMOVED lines=8> */
[----:B------:R-:W-:Y:S01]  /*47e0*/  @!UP0 UIADD3 UR24, UPT, UPT, UR21, 0x2200, URZ ;  /* 0x0000220015188890 */ /* 0x000fe2000fffe0ff */
[----:B------:R-:W-:Y:S01]  /*47f0*/  VOTEU.ALL UP0, P1 ;  /* 0x0000000000ff7886 */ /* 0x000fe20000800000 */
[----:B------:R-:W-:Y:S01]  /*4800*/  UMOV UR27, UR35 ;  /* 0x00000023001b7c82 */ /* 0x000fe20008000000 */
[----:B------:R-:W-:Y:S02]  /*4810*/  UMOV UR28, UR36 ;  /* 0x00000024001c7c82 */ /* 0x000fe40008000000 */
[----:B------:R-:W-:Y:S01]  /*4820*/  IMAD.U32 R10, RZ, RZ, UR5 ;  /* 0x00000005ff0a7e24 */ /* 0x000fe2000f8e00ff */
[----:B------:R-:W-:Y:S01]  /*4830*/  UPRMT UR6, UR45, 0x654, UR25 ;  /* 0x000006542d067896 */ /* 0x000fe20008000019 */
[----:B------:R-:W-:Y:S02]  /*4840*/  IMAD.U32 R11, RZ, RZ, UR4 ;  /* 0x00000004ff0b7e24 */ /* 0x000fe4000f8e00ff */
[----:B------:R-:W-:Y:S01]  /*4850*/  @!P1 IMAD.X R6, RZ, RZ, R17, P0 ;  /* 0x000000ffff069224 */ /* 0x000fe200000e0611 */
        /* <DEDUP_REMOVED lines=8> */
.L_x_157:
[----:B------:R-:W-:Y:S01]  /*48e0*/  @!P1 R2UR UR5, R8 ;  /* 0x00000000080592ca */ /* 0x000fe200000e0000 */
[----:B------:R-:W-:Y:S01]  /*48f0*/  VOTEU.ALL UP0, P1 ;  /* 0x0000000000ff7886 */ /* 0x000fe20000800000 */
[----:B------:R-:W-:Y:S01]  /*4900*/  @!P1 R2UR UR4, R6 ;  /* 0x00000000060492ca */ /* 0x000fe200000e0000 */
[----:B--2---:R-:W-:Y:S01]  /*4910*/  @!P1 IMAD.MOV.U32 R0, RZ, RZ, 0x2000 ;  /* 0x00002000ff009424 */ /* 0x004fe200078e00ff */
[----:B------:R-:W-:Y:S01]  /*4920*/  UMOV UR8, 0x0 ;  /* 0x0000000000087882 */ /* 0x000fe20000000000 */
[----:B------:R-:W-:Y:S01]  /*4930*/  UMOV UR9, 0x10000000 ;  /* 0x1000000000097882 */ /* 0x000fe20000000000 */
[----:B------:R-:W-:Y:S01]  /*4940*/  @!UP0 UIADD3 UR18, UPT, UPT, UR34, 0x80, URZ ;  /* 0x0000008022128890 */ /* 0x000fe2000fffe0ff */
[----:B------:R-:W-:Y:S01]  /*4950*/  VIADD R14, R14, 0x1 ;  /* 0x000000010e0e7836 */ /* 0x000fe20000000000 */
[----:B------:R-:W-:Y:S01]  /*4960*/  @!UP0 UIADD3 UR16, UPT, UPT, UR21, 0x4200, URZ ;  /* 0x0000420015108890 */ /* 0x000fe2000fffe0ff */
[----:B------:R-:W-:Y:S01]  /*4970*/  VOTEU.ALL UP0, P1 ;  /* 0x0000000000ff7886 */ /* 0x000fe20000800000 */
[----:B------:R-:W-:Y:S01]  /*4980*/  UMOV UR19, UR35 ;  /* 0x0000002300137c82 */ /* 0x000fe20008000000 */
[----:B------:R-:W-:Y:S02]  /*4990*/  UMOV UR20, UR36 ;  /* 0x0000002400147c82 */ /* 0x000fe40008000000 */
[----:B------:R-:W-:Y:S01]  /*49a0*/  IMAD.U32 R10, RZ, RZ, UR5 ;  /* 0x00000005ff0a7e24 */ /* 0x000fe2000f8e00ff */
[----:B------:R-:W-:Y:S01]  /*49b0*/  UPRMT UR6, UR45, 0x654, UR17 ;  /* 0x000006542d067896 */ /* 0x000fe20008000011 */
        /* <DEDUP_REMOVED lines=9> */
.L_x_159:
[----:B------:R-:W-:Y:S01]  /*4a50*/  @!P1 IADD3 R6, P0, PT, R16, 0x580, RZ ;  /* 0x0000058010069810 */ /* 0x000fe20007f1e0ff */
[----:B------:R-:W-:Y:S01]  /*4a60*/  VOTEU.ALL UP0, P1 ;  /* 0x0000000000ff7886 */ /* 0x000fe20000800000 */
[----:B------:R-:W-:Y:S01]  /*4a70*/  UMOV UR6, 0x0 ;  /* 0x0000000000067882 */ /* 0x000fe20000000000 */
[----:B------:R-:W-:Y:S01]  /*4a80*/  UMOV UR7, 0x10000000 ;  /* 0x1000000000077882 */ /* 0x000fe20000000000 */
[----:B------:R-:W-:Y:S01]  /*4a90*/  @!P1 R2UR UR5, R6 ;  /* 0x00000000060592ca */ /* 0x000fe200000e0000 */
[----:B--2---:R-:W-:Y:S01]  /*4aa0*/  @!P1 IMAD.X R0, RZ, RZ, R17, P0 ;  /* 0x000000ffff009224 */ /* 0x004fe200000e0611 */
[----:B------:R-:W-:Y:S01]  /*4ab0*/  @!UP0 UIADD3 UR10, UPT, UPT, UR34, 0xc0, URZ ;  /* 0x000000c0220a8890 */ /* 0x000fe2000fffe0ff */
[----:B------:R-:W-:Y:S01]  /*4ac0*/  R2UR UR18, R142 ;  /* 0x000000008e1272ca */ /* 0x000fe200000e0000 */
[----:B------:R-:W-:Y:S01]  /*4ad0*/  @!UP0 UIADD3 UR8, UPT, UPT, UR21, 0x6200, URZ ;  /* 0x0000620015088890 */ /* 0x000fe2000fffe0ff */
[----:B------:R-:W-:Y:S01]  /*4ae0*/  R2UR UR16, R143 ;  /* 0x000000008f1072ca */ /* 0x000fe200000e0000 */
[----:B------:R-:W-:Y:S01]  /*4af0*/  @!UP0 UIADD3 UR9, UPT, UPT, UR21, 0x48, URZ ;  /* 0x0000004815098890 */ /* 0x000fe2000fffe0ff */
[----:B------:R-:W-:Y:S01]  /*4b00*/  @!P1 R2UR UR4, R0 ;  /* 0x00000000000492ca */ /* 0x000fe200000e0000 */
[----:B------:R-:W-:Y:S01]  /*4b10*/  VOTEU.ALL UP0, P1 ;  /* 0x0000000000ff7886 */ /* 0x000fe20000800000 */
[----:B------:R-:W-:Y:S01]  /*4b20*/  UMOV UR11, UR35 ;  /* 0x00000023000b7c82 */ /* 0x000fe20008000000 */
[----:B------:R-:W-:Y:S01]  /*4b30*/  UMOV UR12, UR36 ;  /* 0x00000024000c7c82 */ /* 0x000fe20008000000 */
[C---:B------:R-:W-:Y:S01]  /*4b40*/  ISETP.NE.AND P0, PT, R14.reuse, 0x2, PT ;  /* 0x000000020e00780c */ /* 0x040fe20003f05270 */
[----:B------:R-:W-:Y:S01]  /*4b50*/  UPLOP3.LUT UP3, UPT, UPT, UPT, UPT, 0x80, 0x8 ;  /* 0x000000000008789c */ /* 0x000fe20003f6f070 */
[----:B------:R-:W-:Y:S01]  /*4b60*/  IMAD.U32 R8, RZ, RZ, UR5 ;  /* 0x00000005ff087e24 */ /* 0x000fe2000f8e00ff */
[----:B------:R-:W-:Y:S01]  /*4b70*/  LOP3.LUT R15, R15, 0x1, RZ, 0x3c, !PT ;  /* 0x000000010f0f7812 */ /* 0x000fe200078e3cff */
[----:B------:R-:W-:Y:S01]  /*4b80*/  UMOV UR36, UR29 ;  /* 0x0000001d00247c82 */ /* 0x000fe20008000000 */
[----:B------:R-:W-:Y:S01]  /*4b90*/  SEL R0, RZ, 0x1, P0 ;  /* 0x00000001ff007807 */ /* 0x000fe20000000000 */
[----:B------:R-:W-:Y:S01]  /*4ba0*/  UIADD3 UR20, UPT, UPT, UR13, UR18, URZ ;  /* 0x000000120d147290 */ /* 0x000fe2000fffe0ff */
[----:B------:R-:W-:Y:S01]  /*4bb0*/  SEL R14, R14, RZ, P0 ;  /* 0x000000ff0e0e7207 */ /* 0x000fe20000000000 */
[----:B------:R-:W-:Y:S01]  /*4bc0*/  UIADD3 UR16, UPT, UPT, UR14, UR16, URZ ;  /* 0x000000100e107290 */ /* 0x000fe2000fffe0ff */
[----:B------:R-:W-:Y:S01]  /*4bd0*/  IMAD.U32 R9, RZ, RZ, UR4 ;  /* 0x00000004ff097e24 */ /* 0x000fe2000f8e00ff */
[----:B------:R-:W-:Y:S02]  /*4be0*/  @!P1 R2UR UR4, R8 ;  /* 0x00000000080492ca */ /* 0x000fe400000e0000 */
[----:B------:R-:W-:Y:S02]  /*4bf0*/  LOP3.LUT R13, R13, R0, RZ, 0x3c, !PT ;  /* 0x000000000d0d7212 */ /* 0x000fe400078e3cff */
[----:B------:R-:W-:Y:S11]  /*4c00*/  @!P1 R2UR UR5, R9 ;  /* 0x00000000090592ca */ /* 0x000ff600000e0000 */
[----:B------:R-:W-:Y:S02]  /*4c10*/  @!UPT UIADD3 URZ, UPT, UPT, URZ, URZ, URZ ;  /* 0x000000fffffff290 */ /* 0x000fe4000fffe0ff */
[----:B------:R2:W-:Y:S01]  /*4c20*/  @!UP0 UTMALDG.3D [UR8], [UR4], desc[UR6] ;  /* 0x00000608040085b4 */ /* 0x0005e20008011000 */
[----:B------:R2:W-:Y:S01]  /*4c30*/  @!P1 SYNCS.ARRIVE.TRANS64.RED.A0TR RZ, [UR21+0x48], R7 ;  /* 0x00004807ffff99a7 */ /* 0x0005e20008300415 */
[----:B------:R-:W-:Y:S01]  /*4c40*/  SYNCS.ARRIVE.TRANS64.RED.A1T0 RZ, [UR37], RZ ;  /* 0x000000ffffff79a7 */ /* 0x000fe20008100425 */
[----:B------:R-:W-:Y:S05]  /*4c50*/  BRA.U UP1, `(.L_x_82) ;  /* 0xfffffff101647547 */ /* 0x000fea000b83ffff */
[----:B------:R-:W-:-:S04]  /*4c60*/  SHF.L.U32 R3, R15, 0x1f, RZ ;  /* 0x0000001f0f037819 */ /* 0x000fc800000006ff */
[----:B------:R-:W3:Y:S02]  /*4c70*/  SYNCS.PHASECHK.TRANS64.TRYWAIT P0, [UR21+0x50], R3 ;  /* 0x00005003ff0075a7 */ /* 0x000ee40008001115 */
[----:B---3--:R-:W-:Y:S05]  /*4c80*/  @!P0 BRA `(.L_x_83) ;  /* 0x0000007000748947 */ /* 0x008fea0003800000 */
.L_x_161:
[----:B------:R-:W4:Y:S02]  /*4c90*/  SYNCS.PHASECHK.TRANS64.TRYWAIT P0, [UR21+0x58], R3 ;  /* 0x00005803ff0075a7 */ /* 0x000f240008001115 */
[----:B----4-:R-:W-:Y:S05]  /*4ca0*/  @!P0 BRA `(.L_x_84) ;  /* 0x0000007000848947 */ /* 0x010fea0003800000 */
.L_x_163:
[----:B------:R-:W4:Y:S02]  /*4cb0*/  SYNCS.PHASECHK.TRANS64.TRYWAIT P0, [UR21+0x60], R3 ;  /* 0x00006003ff0075a7 */ /* 0x000f240008001115 */
[----:B----4-:R-:W-:Y:S05]  /*4cc0*/  @!P0 BRA `(.L_x_85) ;  /* 0x0000007000948947 */ /* 0x010fea0003800000 */
.L_x_165:
[----:B---3--:R-:W-:-:S07]  /*4cd0*/  MOV R0, UR21 ;  /* 0x0000001500007c02 */ /* 0x008fce0008000f00 */
.L_x_86:
[----:B---3--:R-:W-:-:S04]  /*4ce0*/  SHF.L.U32 R3, R15, 0x1f, RZ ;  /* 0x0000001f0f037819 */ /* 0x008fc800000006ff */
[----:B------:R3:W4:Y:S03]  /*4cf0*/  SYNCS.PHASECHK.TRANS64.TRYWAIT P0, [R0+URZ+0x68], R3 ;  /* 0x00006803000075a7 */ /* 0x00072600080011ff */
[----:B----4-:R-:W-:Y:S05]  /*4d00*/  @!P0 NANOSLEEP.SYNCS 0x989680 ;  /* 0x009896800000895d */ /* 0x010fea0003900000 */
[----:B------:R-:W4:Y:S02]  /*4d10*/  @!P0 SYNCS.PHASECHK.TRANS64 P0, [R0+URZ+0x68], R3 ;  /* 0x00006803000085a7 */ /* 0x000f2400080010ff */
[----:B-12-4-:R-:W-:Y:S05]  /*4d20*/  @P0 EXIT ;  /* 0x000000000000094d */ /* 0x016fea0003800000 */
[----:B------:R-:W-:Y:S05]  /*4d30*/  BRA `(.L_x_86) ;  /* 0xfffffffc00e87947 */ /* 0x000fea000383ffff */
.L_x_71:
[----:B------:R-:W-:-:S06]  /*4d40*/  UISETP.GE.AND UP0, UPT, UR17, 0x4, UPT ;  /* 0x000000041100788c */ /* 0x000fcc000bf06270 */
[----:B------:R-:W-:-:S13]  /*4d50*/  PLOP3.LUT P0, PT, PT, PT, UP0, 0x80, 0x8 ;  /* 0x000000000008781c */ /* 0x000fda0003f0f008 */
[----:B------:R-:W-:Y:S05]  /*4d60*/  @!P0 EXIT ;  /* 0x000000000000894d */ /* 0x000fea0003800000 */
[----:B------:R-:W-:Y:S01]  /*4d70*/  BAR.SYNC.DEFER_BLOCKING 0x6, 0xa0 ;  /* 0x0182800000007b1d */ /* 0x000fe20000010000 */
[C---:B------:R-:W-:Y:S01]  /*4d80*/  IMAD.SHL.U32 R2, R154.reuse, 0x40, RZ ;  /* 0x000000409a027824 */ /* 0x040fe200078e00ff */
[C---:B------:R-:W-:Y:S01]  /*4d90*/  R2P PR, R154.reuse, 0x6 ;  /* 0x000000069a007804 */ /* 0x040fe20000000000 */
[----:B------:R-:W-:Y:S01]  /*4da0*/  IMAD.MOV.U32 R151, RZ, RZ, 0x20 ;  /* 0x00000020ff977424 */ /* 0x000fe200078e00ff */
[----:B------:R-:W-:Y:S01]  /*4db0*/  CS2R R148, SRZ ;  /* 0x0000000000947805 */ /* 0x000fe2000001ff00 */
[C---:B------:R-:W-:Y:S01]  /*4dc0*/  IMAD.U32 R69, R154.reuse, 0x10000, RZ ;  /* 0x000100009a457824 */ /* 0x040fe200078e00ff */
[----:B------:R-:W-:Y:S02]  /*4dd0*/  UMOV UR44, 0x400 ;  /* 0x00000400002c7882 */ /* 0x000fe40000000000 */
[----:B------:R-:W1:Y:S01]  /*4de0*/  LDC.64 R138, c[0x0][0x8b0] ;  /* 0x00022c00ff8a7b82 */ /* 0x000e620000000a00 */
[----:B------:R-:W-:Y:S01]  /*4df0*/  ULEA UR44, UR45, UR44, 0x18 ;  /* 0x0000002c2d2c7291 */ /* 0x000fe2000f8ec0ff */
[----:B------:R-:W-:Y:S01]  /*4e00*/  IMAD.SHL.U32 R135, R154, 0x8, RZ ;  /* 0x000000089a877824 */ /* 0x000fe200078e00ff */
[----:B------:R-:W-:Y:S01]  /*4e10*/  LOP3.LUT R6, R2, 0x180, RZ, 0xc0, !PT ;  /* 0x0000018002067812 */ /* 0x000fe200078ec0ff */
[----:B------:R-:W-:Y:S01]  /*4e20*/  IMAD.MOV.U32 R152, RZ, RZ, 0x10 ;  /* 0x00000010ff987424 */ /* 0x000fe200078e00ff */
[----:B------:R-:W-:Y:S01]  /*4e30*/  SEL R151, R151, 0xffffffe0, !P2 ;  /* 0xffffffe097977807 */ /* 0x000fe20005000000 */
[----:B------:R-:W-:Y:S01]  /*4e40*/  UIADD3 UR5, UPT, UPT, UR44, 0x200, URZ ;  /* 0x000002002c057890 */ /* 0x000fe2000fffe0ff */
[----:B------:R-:W-:Y:S01]  /*4e50*/  LOP3.LUT R69, R69, 0x600000, RZ, 0xc0, !PT ;  /* 0x0060000045457812 */ /* 0x000fe200078ec0ff */
[----:B------:R-:W2:Y:S01]  /*4e60*/  LDC.64 R136, c[0x0][0x8a8] ;  /* 0x00022a00ff887b82 */ /* 0x000ea20000000a00 */
[----:B------:R-:W-:Y:S01]  /*4e70*/  UIADD3 UR4, UPT, UPT, UR44, 0x8200, URZ ;  /* 0x000082002c047890 */ /* 0x000fe2000fffe0ff */
[----:B------:R-:W-:Y:S01]  /*4e80*/  LOP3.LUT R135, R6, 0x30, R135, 0xf8, !PT ;  /* 0x0000003006877812 */ /* 0x000fe200078ef887 */
[----:B------:R-:W-:Y:S01]  /*4e90*/  IMAD.MOV.U32 R68, RZ, RZ, RZ ;  /* 0x000000ffff447224 */ /* 0x000fe200078e00ff */
[----:B------:R-:W-:Y:S01]  /*4ea0*/  SEL R152, R152, 0xfffffff0, !P1 ;  /* 0xfffffff098987807 */ /* 0x000fe20004800000 */
[----:B------:R-:W-:Y:S01]  /*4eb0*/  IMAD.MOV.U32 R145, RZ, RZ, RZ ;  /* 0x000000ffff917224 */ /* 0x000fe200078e00ff */
[----:B------:R-:W-:Y:S01]  /*4ec0*/  SHF.R.S32.HI R3, RZ, 0x4, R151 ;  /* 0x00000004ff037819 */ /* 0x000fe20000011497 */
[----:B------:R-:W-:Y:S01]  /*4ed0*/  IMAD.U32 R155, RZ, RZ, UR5 ;  /* 0x00000005ff9b7e24 */ /* 0x000fe2000f8e00ff */
[----:B------:R-:W-:Y:S01]  /*4ee0*/  LOP3.LUT R135, R135, 0x1e40, R2, 0xf8, !PT ;  /* 0x00001e4087877812 */ /* 0x000fe200078ef802 */
[----:B------:R-:W3:Y:S01]  /*4ef0*/  LDS R0, [UR44+0x110] ;  /* 0x0001102cff007984 */ /* 0x000ee20008000800 */
[----:B------:R-:W-:-:S02]  /*4f00*/  LOP3.LUT R154, R154, 0x60, RZ, 0xc0, !PT ;  /* 0x000000609a9a7812 */ /* 0x000fc400078ec0ff */
[----:B------:R-:W-:Y:S02]  /*4f10*/  CS2R R146, SRZ ;  /* 0x0000000000927805 */ /* 0x000fe4000001ff00 */
[----:B------:R-:W-:Y:S01]  /*4f20*/  LEA.HI.SX32 R150, R152, R3, 0x1c ;  /* 0x0000000398967211 */ /* 0x000fe200078fe2ff */
[----:B------:R-:W-:Y:S01]  /*4f30*/  IMAD.U32 R153, RZ, RZ, UR4 ;  /* 0x00000004ff997e24 */ /* 0x000fe2000f8e00ff */
[----:B------:R-:W4:Y:S01]  /*4f40*/  LDCU UR58, c[0x0][0x370] ;  /* 0x00006e00ff3a77ac */ /* 0x000f220008000800 */
[----:B------:R-:W1:Y:S01]  /*4f50*/  LDCU.64 UR62, c[0x0][0x348] ;  /* 0x00006900ff3e77ac */ /* 0x000e620008000a00 */
[----:B------:R-:W1:Y:S01]  /*4f60*/  LDCU UR43, c[0x0][0xb0c] ;  /* 0x00016180ff2b77ac */ /* 0x000e620008000800 */
[----:B------:R-:W1:Y:S01]  /*4f70*/  LDCU UR39, c[0x0][0xb30] ;  /* 0x00016600ff2777ac */ /* 0x000e620008000800 */
[----:B------:R-:W1:Y:S01]  /*4f80*/  LDCU.64 UR56, c[0x0][0x888] ;  /* 0x00011100ff3877ac */ /* 0x000e620008000a00 */
[----:B------:R-:W1:Y:S01]  /*4f90*/  LDCU.64 UR40, c[0x0][0xb28] ;  /* 0x00016500ff2877ac */ /* 0x000e620008000a00 */
[----:B------:R-:W1:Y:S01]  /*4fa0*/  LDCU.64 UR60, c[0x0][0x890] ;  /* 0x00011200ff3c77ac */ /* 0x000e620008000a00 */
[----:B------:R-:W1:Y:S01]  /*4fb0*/  LDCU.128 UR52, c[0x0][0xb10] ;  /* 0x00016200ff3477ac */ /* 0x000e620008000c00 */
[----:B------:R-:W1:Y:S02]  /*4fc0*/  LDCU UR47, c[0x0][0x374] ;  /* 0x00006e80ff2f77ac */ /* 0x000e640008000800 */
[----:B-1234-:R-:W-:-:S07]  /*4fd0*/  IMAD.IADD R69, R0, 0x1, R69 ;  /* 0x0000000100457824 */ /* 0x01efce00078e0245 */
.L_x_128:
[----:B------:R-:W-:Y:S02]  /*4fe0*/  LEA R3, R145, UR44, 0x3 ;  /* 0x0000002c91037c11 */ /* 0x000fe4000f8e18ff */
[----:B------:R-:W-:Y:S02]  /*4ff0*/  SHF.L.U32 R0, R147, 0x1f, RZ ;  /* 0x0000001f93007819 */ /* 0x000fe400000006ff */
[----:B------:R-:W-:Y:S02]  /*5000*/  LEA R5, R145, UR44, 0x4 ;  /* 0x0000002c91057c11 */ /* 0x000fe4000f8e20ff */
[----:B-1----:R-:W1:Y:S02]  /*5010*/  SYNCS.PHASECHK.TRANS64.TRYWAIT P0, [R3+URZ+0x80], R0 ;  /* 0x00008000030075a7 */ /* 0x002e6400080011ff */
[----:B-1----:R-:W-:Y:S05]  /*5020*/  @!P0 BRA `(.L_x_87) ;  /* 0x0000006c00d48947 */ /* 0x002fea0003800000 */
.L_x_166:
        /* <DEDUP_REMOVED lines=11> */
[----:B------:R-:W-:Y:S01]  /*50e0*/  PLOP3.LUT P0, PT, PT, PT, UP1, 0x80, 0x8 ;  /* 0x000000000008781c */ /* 0x000fe20003f0f018 */
[----:B------:R-:W-:Y:S11]  /*50f0*/  UP2UR UR46, UPR, URZ, 0x2 ;  /* 0x00000002ff2e7883 */ /* 0x000ff60008000000 */
[----:B------:R-:W-:Y:S01]  /*5100*/  @!UPT UIADD3 URZ, UPT, UPT, URZ, URZ, URZ ;  /* 0x000000fffffff290 */ /* 0x000fe2000fffe0ff */
[----:B-1----:R-:W-:Y:S02]  /*5110*/  @P0 SHF.R.U32.HI R0, RZ, 0x10, R5 ;  /* 0x00000010ff000819 */ /* 0x002fe40000011605 */
        /* <DEDUP_REMOVED lines=12> */
[----:B------:R-:W2:Y:S01]  /*51e0*/  LDCU UR12, c[0x0][0xb20] ;  /* 0x00016400ff0c77ac */ /* 0x000ea20008000800 */
[----:B------:R-:W-:Y:S02]  /*51f0*/  UIMAD.WIDE.U32 UR4, UR47, UR55, URZ ;  /* 0x000000372f0472a5 */ /* 0x000fe4000f8e00ff */
[----:B------:R-:W-:Y:S02]  /*5200*/  UIMAD.WIDE.U32 UR6, UR58, UR52, URZ ;  /* 0x000000343a0672a5 */ /* 0x000fe4000f8e00ff */
[----:B------:R-:W-:Y:S02]  /*5210*/  UISETP.NE.AND UP0, UPT, UR54, 0x1, UPT ;  /* 0x000000013600788c */ /* 0x000fe4000bf05270 */
[----:B------:R-:W-:Y:S02]  /*5220*/  UIMAD.WIDE.U32 UR8, UR37, UR55, URZ ;  /* 0x00000037250872a5 */ /* 0x000fe4000f8e00ff */
[----:B------:R-:W-:Y:S02]  /*5230*/  UIMAD.WIDE.U32 UR10, UR38, UR52, URZ ;  /* 0x00000034260a72a5 */ /* 0x000fe4000f8e00ff */
[----:B------:R-:W-:Y:S02]  /*5240*/  UISETP.NE.AND UP1, UPT, UR43, 0x1, UPT ;  /* 0x000000012b00788c */ /* 0x000fe4000bf25270 */
[----:B------:R-:W-:Y:S01]  /*5250*/  UISETP.NE.AND UP2, UPT, UR42, 0x1, UPT ;  /* 0x000000012a00788c */ /* 0x000fe2000bf45270 */
[----:B------:R-:W-:Y:S02]  /*5260*/  UMOV UR4, UR5 ;  /* 0x0000000500047c82 */ /* 0x000fe40008000000 */
[----:B--2---:R-:W-:Y:S03]  /*5270*/  USHF.R.U32.HI UR5, URZ, UR12, UR4 ;  /* 0x0000000cff057299 */ /* 0x004fe60008011604 */
[----:B------:R-:W-:Y:S02]  /*5280*/  UMOV UR4, UR7 ;  /* 0x0000000700047c82 */ /* 0x000fe40008000000 */
[----:B------:R-:W-:Y:S02]  /*5290*/  USHF.R.U32.HI UR7, URZ, UR53, UR4 ;  /* 0x00000035ff077299 */ /* 0x000fe40008011604 */
[----:B------:R-:W-:Y:S02]  /*52a0*/  USEL UR4, UR47, UR5, !UP0 ;  /* 0x000000052f047287 */ /* 0x000fe4000c000000 */
[----:B------:R-:W-:Y:S01]  /*52b0*/  USEL UR7, UR58, UR7, !UP1 ;  /* 0x000000073a077287 */ /* 0x000fe2000c800000 */
[----:B------:R-:W-:Y:S01]  /*52c0*/  UMOV UR5, UR9 ;  /* 0x0000000900057c82 */ /* 0x000fe20008000000 */
[----:B------:R-:W-:Y:S02]  /*52d0*/  UIMAD.WIDE.U32 UR8, UR4, UR40, URZ ;  /* 0x00000028040872a5 */ /* 0x000fe4000f8e00ff */
[----:B------:R-:W-:Y:S03]  /*52e0*/  USHF.R.U32.HI UR6, URZ, UR12, UR5 ;  /* 0x0000000cff067299 */ /* 0x000fe60008011605 */
[----:B------:R-:W-:Y:S01]  /*52f0*/  UMOV UR5, UR11 ;  /* 0x0000000b00057c82 */ /* 0x000fe20008000000 */
[----:B------:R-:W-:Y:S02]  /*5300*/  UIMAD.WIDE.U32 UR10, UR7, UR40, URZ ;  /* 0x00000028070a72a5 */ /* 0x000fe4000f8e00ff */
[----:B------:R-:W-:Y:S02]  /*5310*/  USHF.R.U32.HI UR12, URZ, UR53, UR5 ;  /* 0x00000035ff0c7299 */ /* 0x000fe40008011605 */
[----:B------:R-:W-:Y:S01]  /*5320*/  USEL UR6, UR37, UR6, !UP0 ;  /* 0x0000000625067287 */ /* 0x000fe2000c000000 */
[----:B------:R-:W-:Y:S02]  /*5330*/  UMOV UR5, UR9 ;  /* 0x0000000900057c82 */ /* 0x000fe40008000000 */
[----:B------:R-:W-:Y:S01]  /*5340*/  UMOV UR10, UR11 ;  /* 0x0000000b000a7c82 */ /* 0x000fe20008000000 */
[----:B------:R-:W-:Y:S02]  /*5350*/  @UP2 USHF.R.U32.HI UR4, URZ, UR41, UR5 ;  /* 0x00000029ff042299 */ /* 0x000fe40008011605 */
[----:B------:R-:W-:Y:S02]  /*5360*/  @UP2 USHF.R.U32.HI UR7, URZ, UR41, UR10 ;  /* 0x00000029ff072299 */ /* 0x000fe4000801160a */
[----:B------:R-:W-:Y:S02]  /*5370*/  UIMAD UR4, UR42, UR4, URZ ;  /* 0x000000042a0472a4 */ /* 0x000fe4000f8e02ff */
        /* <DEDUP_REMOVED lines=8> */
[----:B------:R-:W-:Y:S02]  /*5400*/  USEL UR11, UR6, UR4, !UP2 ;  /* 0x00000004060b7287 */ /* 0x000fe4000d000000 */
[----:B------:R-:W-:Y:S02]  /*5410*/  UIADD3 UR8, UPT, UPT, -UR5, URZ, URZ ;  /* 0x000000ff05087290 */ /* 0x000fe4000fffe1ff */
[----:B------:R-:W-:Y:S01]  /*5420*/  UIADD3 UR10, UPT, UPT, -UR11, URZ, URZ ;  /* 0x000000ff0b0a7290 */ /* 0x000fe2000fffe1ff */
[----:B------:R-:W-:Y:S01]  /*5430*/  @!UP0 UMOV UR4, UR9 ;  /* 0x0000000900048c82 */ /* 0x000fe20008000000 */
[----:B------:R-:W-:Y:S02]  /*5440*/  UIADD3 UR9, UPT, UPT, -UR6, URZ, URZ ;  /* 0x000000ff06097290 */ /* 0x000fe4000fffe1ff */
[----:B------:R-:W-:Y:S02]  /*5450*/  @!UP0 USHF.R.U32.HI UR4, URZ, UR41, UR4 ;  /* 0x00000029ff048299 */ /* 0x000fe40008011604 */
[----:B------:R-:W-:Y:S02]  /*5460*/  UIMAD UR10, UR42, UR10, UR6 ;  /* 0x0000000a2a0a72a4 */ /* 0x000fe4000f8e0206 */
[----:B------:R-:W-:Y:S04]  /*5470*/  @!UP0 USEL UR4, UR5, UR4, !UP2 ;  /* 0x0000000405048287 */ /* 0x000fe8000d000000 */
[----:B------:R-:W-:Y:S02]  /*5480*/  @!UP0 UIMAD UR10, UR7, UR10, UR4 ;  /* 0x0000000a070a82a4 */ /* 0x000fe4000f8e0204 */
[----:B------:R-:W-:Y:S02]  /*5490*/  @!UP0 UIADD3 UR11, UPT, UPT, UR11, -UR4, URZ ;  /* 0x800000040b0b8290 */ /* 0x000fe4000fffe0ff */
[----:B------:R-:W-:Y:S02]  /*54a0*/  UIMAD UR7, UR43, UR8, UR38 ;  /* 0x000000082b0772a4 */ /* 0x000fe4000f8e0226 */
[----:B------:R-:W-:Y:S02]  /*54b0*/  @!UP0 UIMAD UR6, UR11, UR42, UR5 ;  /* 0x0000002a0b0682a4 */ /* 0x000fe4000f8e0205 */
[----:B------:R-:W-:Y:S01]  /*54c0*/  UIMAD UR4, UR54, UR9, UR37 ;  /* 0x00000009360472a4 */ /* 0x000fe2000f8e0225 */
[----:B------:R-:W-:Y:S02]  /*54d0*/  @!UP0 UMOV UR5, UR10 ;  /* 0x0000000a00058c82 */ /* 0x000fe40008000000 */
[----:B------:R-:W-:Y:S02]  /*54e0*/  UIMAD UR38, UR5, UR43, UR7 ;  /* 0x0000002b052672a4 */ /* 0x000fe4000f8e0207 */
[----:B------:R-:W-:Y:S11]  /*54f0*/  UIMAD UR37, UR6, UR54, UR4 ;  /* 0x00000036062572a4 */ /* 0x000ff6000f8e0204 */
[----:B------:R-:W-:Y:S01]  /*5500*/  @!UPT UIADD3 URZ, UPT, UPT, URZ, URZ, URZ ;  /* 0x000000fffffff290 */ /* 0x000fe2000fffe0ff */
.L_x_88:
[----:B------:R-:W-:Y:S01]  /*5510*/  UISETP.NE.AND UP0, UPT, UR39, 0x1, UPT ;  /* 0x000000012700788c */ /* 0x000fe2000bf05270 */
[----:B------:R-:W-:Y:S01]  /*5520*/  R2UR UR11, R155 ;  /* 0x000000009b0b72ca */ /* 0x000fe200000e0000 */
[----:B------:R-:W-:Y:S01]  /*5530*/  USHF.L.U32 UR50, UR16, 0x7, URZ ;  /* 0x0000000710327899 */ /* 0x000fe200080006ff */
[----:B------:R-:W-:Y:S01]  /*5540*/  IADD3 R145, PT, PT, R145, 0x1, RZ ;  /* 0x0000000191917810 */ /* 0x000fe20007ffe0ff */
[----:B------:R-:W-:Y:S07]  /*5550*/  USHF.L.U32 UR49, UR20, 0x8, URZ ;  /* 0x0000000814317899 */ /* 0x000fee00080006ff */
[----:B------:R-:W2:Y:S01]  /*5560*/  @!UP0 LDCU.128 UR12, c[0x0][0xb10] ;  /* 0x00016200ff0c87ac */ /* 0x000ea20008000c00 */
[----:B------:R-:W3:Y:S01]  /*5570*/  @!UP0 LDCU UR5, c[0x0][0xb0c] ;  /* 0x00016180ff0587ac */ /* 0x000ee20008000800 */
[----:B------:R-:W4:Y:S01]  /*5580*/  @!UP0 LDCU UR10, c[0x0][0xb20] ;  /* 0x00016400ff0a87ac */ /* 0x000f220008000800 */
[----:B--2---:R-:W-:Y:S02]  /*5590*/  UIMAD.WIDE.U32 UR8, UR38, UR12, URZ ;  /* 0x0000000c260872a5 */ /* 0x004fe4000f8e00ff */
[----:B------:R-:W-:Y:S02]  /*55a0*/  UIMAD.WIDE.U32 UR6, UR37, UR15, URZ ;  /* 0x0000000f250672a5 */ /* 0x000fe4000f8e00ff */
[----:B------:R-:W-:Y:S03]  /*55b0*/  @!UP0 UISETP.NE.AND UP1, UPT, UR14, 0x1, UPT ;  /* 0x000000010e00888c */ /* 0x000fe6000bf25270 */
[----:B------:R-:W-:Y:S01]  /*55c0*/  @!UP0 UMOV UR4, UR9 ;  /* 0x0000000900048c82 */ /* 0x000fe20008000000 */
[----:B---3--:R-:W-:Y:S02]  /*55d0*/  @!UP0 UISETP.NE.AND UP2, UPT, UR5, 0x1, UPT ;  /* 0x000000010500888c */ /* 0x008fe4000bf45270 */
[----:B------:R-:W-:Y:S01]  /*55e0*/  @!UP0 USHF.R.U32.HI UR4, URZ, UR13, UR4 ;  /* 0x0000000dff048299 */ /* 0x000fe20008011604 */
[----:B------:R-:W-:Y:S02]  /*55f0*/  @!UP0 UMOV UR6, UR7 ;  /* 0x0000000700068c82 */ /* 0x000fe40008000000 */
[----:B----4-:R-:W-:Y:S02]  /*5600*/  @!UP0 USHF.R.U32.HI UR6, URZ, UR10, UR6 ;  /* 0x0000000aff068299 */ /* 0x010fe40008011606 */
[----:B------:R-:W-:Y:S02]  /*5610*/  @!UP0 USEL UR7, UR38, UR4, !UP2 ;  /* 0x0000000426078287 */ /* 0x000fe4000d000000 */
[----:B------:R-:W-:Y:S04]  /*5620*/  @!UP0 USEL UR6, UR37, UR6, !UP1 ;  /* 0x0000000625068287 */ /* 0x000fe8000c800000 */
[----:B------:R-:W-:Y:S02]  /*5630*/  @!UP0 UIADD3 UR4, UPT, UPT, -UR7, UR6, URZ ;  /* 0x0000000607048290 */ /* 0x000fe4000fffe1ff */
[----:B------:R-:W-:Y:S02]  /*5640*/  @!UP0 UIADD3 UR6, UPT, UPT, UR7, -UR6, URZ ;  /* 0x8000000607068290 */ /* 0x000fe4000fffe0ff */
[----:B------:R-:W-:Y:S02]  /*5650*/  @!UP0 UIMAD UR38, UR4, UR5, UR38 ;  /* 0x00000005042682a4 */ /* 0x000fe4000f8e0226 */
[----:B------:R-:W-:Y:S02]  /*5660*/  @!UP0 UIMAD UR37, UR6, UR14, UR37 ;  /* 0x0000000e062582a4 */ /* 0x000fe4000f8e0225 */
[----:B------:R-:W-:Y:S09]  /*5670*/  ULOP3.LUT UP0, URZ, UR11, 0x1b0, URZ, 0xc0, !UPT ;  /* 0x000001b00bff7892 */ /* 0x000ff2000f80c0ff */
[----:B------:R-:W-:Y:S05]  /*5680*/  BRA.U !UP0, `(.L_x_89) ;  /* 0x0000000108407547 */ /* 0x000fea000b800000 */
[----:B------:R-:W2:Y:S01]  /*5690*/  LDCU.64 UR8, c[0x4][0x88] ;  /* 0x01001100ff0877ac */ /* 0x000ea20008000a00 */
[----:B------:R-:W-:Y:S01]  /*56a0*/  MOV R3, 0x0 ;  /* 0x0000000000037802 */ /* 0x000fe20000000f00 */
[----:B------:R-:W-:Y:S02]  /*56b0*/  HFMA2 R12, -RZ, RZ, 0, 5.9604644775390625e-08 ;  /* 0x00000001ff0c7431 */ /* 0x000fe400000001ff */
[----:B------:R-:W-:Y:S02]  /*56c0*/  IMAD.MOV.U32 R8, RZ, RZ, 0x70 ;  /* 0x00000070ff087424 */ /* 0x000fe400078e00ff */
[----:B------:R-:W-:Y:S01]  /*56d0*/  IMAD.MOV.U32 R13, RZ, RZ, RZ ;  /* 0x000000ffff0d7224 */ /* 0x000fe200078e00ff */
[----:B------:R-:W3:Y:S01]  /*56e0*/  LDCU.64 UR6, c[0x4][0x90] ;  /* 0x01001200ff0677ac */ /* 0x000ee20008000a00 */
[----:B------:R-:W4:Y:S01]  /*56f0*/  LDC.64 R2, c[0x4][R3] ;  /* 0x0100000003027b82 */ /* 0x000f220000000a00 */
[----:B------:R-:W1:Y:S01]  /*5700*/  LDCU.64 UR4, c[0x4][0x8] ;  /* 0x01000100ff0477ac */ /* 0x000e620008000a00 */
[----:B--2---:R-:W-:Y:S01]  /*5710*/  MOV R5, UR9 ;  /* 0x0000000900057c02 */ /* 0x004fe20008000f00 */
[----:B------:R-:W-:Y:S01]  /*5720*/  IMAD.U32 R4, RZ, RZ, UR8 ;  /* 0x00000008ff047e24 */ /* 0x000fe2000f8e00ff */
[----:B---3--:R-:W-:Y:S01]  /*5730*/  MOV R7, UR7 ;  /* 0x0000000700077c02 */ /* 0x008fe20008000f00 */
[----:B------:R-:W-:Y:S01]  /*5740*/  IMAD.U32 R6, RZ, RZ, UR6 ;  /* 0x00000006ff067e24 */ /* 0x000fe2000f8e00ff */
[----:B-1----:R-:W-:Y:S01]  /*5750*/  MOV R11, UR5 ;  /* 0x00000005000b7c02 */ /* 0x002fe20008000f00 */
[----:B------:R-:W-:Y:S02]  /*5760*/  IMAD.U32 R10, RZ, RZ, UR4 ;  /* 0x00000004ff0a7e24 */ /* 0x000fe4000f8e00ff */
[----:B------:R-:W-:Y:S07]  /*5770*/  LEPC R20, `(.L_x_89) ;  /* 0x000000001014794e */ /* 0x000fee0000000000 */
[----:B----45:R-:W-:Y:S05]  /*5780*/  CALL.ABS.NOINC R2 ;  /* 0x0000000002007343 */ /* 0x030fea0003c00000 */
.L_x_89:
[----:B------:R-:W-:Y:S01]  /*5790*/  LOP3.LUT P0, RZ, R153, 0x1b0, RZ, 0xc0, !PT ;  /* 0x000001b099ff7812 */ /* 0x000fe2000780c0ff */
[----:B------:R-:W-:Y:S11]  /*57a0*/  BSSY.RECONVERGENT B6, `(.L_x_90) ;  /* 0x0000013000067945 */ /* 0x000ff60003800200 */
[----:B------:R-:W-:Y:S01]  /*57b0*/  @!UPT UIADD3 URZ, UPT, UPT, URZ, URZ, URZ ;  /* 0x000000fffffff290 */ /* 0x000fe2000fffe0ff */
[----:B------:R-:W-:Y:S05]  /*57c0*/  @!P0 BRA `(.L_x_91) ;  /* 0x0000000000408947 */ /* 0x000fea0003800000 */
        /* <DEDUP_REMOVED lines=16> */
.L_x_91:
[----:B------:R-:W-:Y:S05]  /*58d0*/  BSYNC.RECONVERGENT B6 ;  /* 0x0000000000067941 */ /* 0x000fea0003800200 */
.L_x_90:
[----:B------:R-:W-:Y:S01]  /*58e0*/  R2UR UR4, R144 ;  /* 0x00000000900472ca */ /* 0x000fe200000e0000 */
[----:B------:R-:W-:Y:S01]  /*58f0*/  UISETP.NE.U32.AND UP0, UPT, UR60, URZ, UPT ;  /* 0x000000ff3c00728c */ /* 0x000fe2000bf05070 */
[----:B------:R-:W-:Y:S02]  /*5900*/  ISETP.NE.U32.AND P4, PT, R138, RZ, PT ;  /* 0x000000ff8a00720c */ /* 0x000fe40003f85070 */
[----:B------:R-:W-:Y:S01]  /*5910*/  ISETP.NE.U32.AND P2, PT, RZ, UR56, PT ;  /* 0x00000038ff007c0c */ /* 0x000fe2000bf45070 */
[----:B------:R-:W-:Y:S01]  /*5920*/  UISETP.NE.AND.EX UP1, UPT, UR61, URZ, UPT, UP0 ;  /* 0x000000ff3d00728c */ /* 0x000fe2000bf25300 */
[----:B------:R-:W-:Y:S01]  /*5930*/  ISETP.NE.AND.EX P4, PT, R139, RZ, PT, P4 ;  /* 0x000000ff8b00720c */ /* 0x000fe20003f85340 */
[----:B------:R-:W-:Y:S01]  /*5940*/  UPLOP3.LUT UP0, UPT, UPT, UPT, UPT, 0x40, 0x4 ;  /* 0x000000000004789c */ /* 0x000fe20003f0e870 */
[----:B------:R-:W-:Y:S05]  /*5950*/  ISETP.NE.AND.EX P2, PT, RZ, UR57, PT, P2 ;  /* 0x00000039ff007c0c */ /* 0x000fea000bf45320 */
[----:B------:R-:W-:Y:S06]  /*5960*/  UISETP.NE.AND UP2, UPT, UR4, URZ, UPT ;  /* 0x000000ff0400728c */ /* 0x000fec000bf45270 */
[----:B------:R-:W-:Y:S05]  /*5970*/  PLOP3.LUT P1, PT, PT, PT, UP2, 0x80, 0x8 ;  /* 0x000000000008781c */ /* 0x000fea0003f2f028 */
[----:B------:R-:W-:Y:S06]  /*5980*/  @UP2 UPLOP3.LUT UP0, UPT, UPT, UPT, UP1, 0x80, 0x8 ;  /* 0x000000000008289c */ /* 0x000fec0003f0f010 */
[----:B------:R-:W-:Y:S01]  /*5990*/  PLOP3.LUT P0, PT, PT, PT, UP0, 0x80, 0x8 ;  /* 0x000000000008781c */ /* 0x000fe20003f0f008 */
[----:B------:R-:W-:Y:S01]  /*59a0*/  @!UPT UIADD3 URZ, UPT, UPT, URZ, URZ, URZ ;  /* 0x000000fffffff290 */ /* 0x000fe2000fffe0ff */
[----:B------:R-:W-:Y:S11]  /*59b0*/  BRA.U !UP1, `(.L_x_92) ;  /* 0x00000001093c7547 */ /* 0x000ff6000b800000 */
[----:B------:R-:W-:Y:S01]  /*59c0*/  UISETP.NE.U32.AND UP0, UPT, UR56, URZ, UPT ;  /* 0x000000ff3800728c */ /* 0x000fe2000bf05070 */
[----:B-1----:R-:W-:Y:S01]  /*59d0*/  HFMA2 R0, -RZ, RZ, 0, 5.9604644775390625e-08 ;  /* 0x00000001ff007431 */ /* 0x002fe200000001ff */
[----:B------:R-:W1:Y:S01]  /*59e0*/  LDCU.64 UR8, c[0x0][0x358] ;  /* 0x00006b00ff0877ac */ /* 0x000e620008000a00 */
[----:B------:R-:W-:Y:S01]  /*59f0*/  IMAD.MOV.U32 R140, RZ, RZ, 0x1 ;  /* 0x00000001ff8c7424 */ /* 0x000fe200078e00ff */
[----:B------:R-:W-:Y:S06]  /*5a00*/  UISETP.NE.AND.EX UP0, UPT, UR57, URZ, UPT, UP0 ;  /* 0x000000ff3900728c */ /* 0x000fec000bf05300 */
[----:B------:R-:W-:Y:S05]  /*5a10*/  PLOP3.LUT P3, PT, PT, PT, UP0, 0x80, 0x8 ;  /* 0x000000000008781c */ /* 0x000fea0003f6f008 */
[----:B------:R-:W2:Y:S01]  /*5a20*/  @UP0 LDCU.64 UR4, c[0x0][0x888] ;  /* 0x00011100ff0407ac */ /* 0x000ea20008000a00 */
[----:B------:R-:W-:Y:S07]  /*5a30*/  @UP0 UIMAD UR6, UR36, UR60, URZ ;  /* 0x0000003c240602a4 */ /* 0x000fee000f8e02ff */
[----:B------:R-:W-:Y:S01]  /*5a40*/  @!P3 PRMT R140, R0, 0x7610, R140 ;  /* 0x00007610008cb816 */ /* 0x000fe2000000008c */
[----:B--2---:R-:W-:Y:S06]  /*5a50*/  @UP0 UIMAD.WIDE UR4, UR6, 0x4, UR4 ;  /* 0x00000004060408a5 */ /* 0x004fec000f8e0204 */
[----:B------:R-:W-:Y:S01]  /*5a60*/  IMAD.U32 R2, RZ, RZ, UR4 ;  /* 0x00000004ff027e24 */ /* 0x000fe2000f8e00ff */
[----:B------:R-:W-:Y:S04]  /*5a70*/  MOV R3, UR5 ;  /* 0x0000000500037c02 */ /* 0x000fe80008000f00 */
[----:B------:R-:W2:Y:S01]  /*5a80*/  @!UP0 LDCU UR4, c[0x0][0x880] ;  /* 0x00011000ff0487ac */ /* 0x000ea20008000800 */
[----:B-1---5:R3:W5:Y:S02]  /*5a90*/  @P3 LDG.E R72, desc[UR8][R2.64] ;  /* 0x0000000802483981 */ /* 0x022764000c1e1900 */
[----:B--23--:R-:W-:Y:S02]  /*5aa0*/  @!P3 IMAD.U32 R72, RZ, RZ, UR4 ;  /* 0x00000004ff48be24 */ /* 0x00cfe4000f8e00ff */
.L_x_92:
[----:B------:R-:W-:Y:S05]  /*5ab0*/  @!P4 BRA `(.L_x_93) ;  /* 0x000000000024c947 */ /* 0x000fea0003800000 */
[----:B------:R-:W-:Y:S01]  /*5ac0*/  ISETP.NE.U32.AND P3, PT, R136, RZ, PT ;  /* 0x000000ff8800720c */ /* 0x000fe20003f65070 */
[----:B------:R-:W2:Y:S03]  /*5ad0*/  LDCU.64 UR4, c[0x0][0x358] ;  /* 0x00006b00ff0477ac */ /* 0x000ea60008000a00 */
[----:B------:R-:W-:Y:S11]  /*5ae0*/  ISETP.NE.AND.EX P3, PT, R137, RZ, PT, P3 ;  /* 0x000000ff8900720c */ /* 0x000ff60003f65330 */
[----:B------:R-:W-:Y:S02]  /*5af0*/  @!UPT UIADD3 URZ, UPT, UPT, URZ, URZ, URZ ;  /* 0x000000fffffff290 */ /* 0x000fe4000fffe0ff */
[----:B------:R-:W3:Y:S01]  /*5b00*/  @P3 LDC.64 R2, c[0x0][0x8a8] ;  /* 0x00022a00ff023b82 */ /* 0x000ee20000000a00 */
[----:B-1----:R-:W-:Y:S04]  /*5b10*/  @P3 IMAD R0, R138, UR36, RZ ;  /* 0x000000248a003c24 */ /* 0x002fe8000f8e02ff */
[----:B---3--:R-:W-:Y:S05]  /*5b20*/  @P3 IMAD.WIDE R2, R0, 0x4, R2 ;  /* 0x0000000400023825 */ /* 0x008fea00078e0202 */
[----:B--2--5:R2:W5:Y:S02]  /*5b30*/  @P3 LDG.E R70, desc[UR4][R2.64] ;  /* 0x0000000402463981 */ /* 0x024564000c1e1900 */
[----:B--2---:R-:W3:Y:S02]  /*5b40*/  @!P3 LDC R70, c[0x0][0x8a0] ;  /* 0x00022800ff46bb82 */ /* 0x004ee40000000800 */
.L_x_93:
[----:B-----5:R-:W-:Y:S01]  /*5b50*/  ISETP.NE.AND P4, PT, R72, RZ, PT ;  /* 0x000000ff4800720c */ /* 0x020fe20003f85270 */
[----:B------:R-:W-:Y:S01]  /*5b60*/  BSSY B1, `(.L_x_94) ;  /* 0x0000048000017945 */ /* 0x000fe20003800000 */
[----:B------:R-:W-:Y:S01]  /*5b70*/  SEL R7, RZ, 0xffffffff, P2 ;  /* 0xffffffffff077807 */ /* 0x000fe20001000000 */
[----:B------:R-:W-:Y:S01]  /*5b80*/  IMAD.MOV.U32 R79, RZ, RZ, 0x1 ;  /* 0x00000001ff4f7424 */ /* 0x000fe200078e00ff */
[----:B------:R-:W-:Y:S01]  /*5b90*/  LOP3.LUT P3, RZ, R140, 0xff, RZ, 0xc0, !PT ;  /* 0x000000ff8cff7812 */ /* 0x000fe2000786c0ff */
[----:B------:R-:W-:Y:S01]  /*5ba0*/  IMAD R71, R68, 0x100, R69 ;  /* 0x0000010044477824 */ /* 0x000fe200078e0245 */
[----:B-1----:R-:W-:Y:S02]  /*5bb0*/  @P1 SEL R0, RZ, 0xffffffff, P4 ;  /* 0xffffffffff001807 */ /* 0x002fe40002000000 */
[----:B------:R-:W-:Y:S02]  /*5bc0*/  CS2R R90, SRZ ;  /* 0x00000000005a7805 */ /* 0x000fe4000001ff00 */
[----:B------:R-:W-:Y:S02]  /*5bd0*/  LEA R3, R148, UR44, 0x3 ;  /* 0x0000002c94037c11 */ /* 0x000fe4000f8e18ff */
[----:B------:R-:W-:Y:S02]  /*5be0*/  CS2R R88, SRZ ;  /* 0x0000000000587805 */ /* 0x000fe4000001ff00 */
[----:B------:R-:W-:Y:S02]  /*5bf0*/  @P0 SEL R0, R7, R0, !P3 ;  /* 0x0000000007000207 */ /* 0x000fe40005800000 */
[----:B------:R-:W-:Y:S02]  /*5c00*/  CS2R R86, SRZ ;  /* 0x0000000000567805 */ /* 0x000fe4000001ff00 */
[----:B------:R-:W-:Y:S02]  /*5c10*/  LEA R78, R68, UR44, 0x3 ;  /* 0x0000002c444e7c11 */ /* 0x000fe4000f8e18ff */
[----:B------:R-:W-:Y:S02]  /*5c20*/  CS2R R84, SRZ ;  /* 0x0000000000547805 */ /* 0x000fe4000001ff00 */
[----:B------:R-:W-:Y:S02]  /*5c30*/  @P1 LOP3.LUT R0, R0, 0x1, RZ, 0xc0, !PT ;  /* 0x0000000100001812 */ /* 0x000fe400078ec0ff */
[----:B------:R-:W-:Y:S02]  /*5c40*/  CS2R R82, SRZ ;  /* 0x0000000000527805 */ /* 0x000fe4000001ff00 */
[----:B------:R-:W-:Y:S02]  /*5c50*/  SHF.L.U32 R5, R149, 0x1f, RZ ;  /* 0x0000001f95057819 */ /* 0x000fe400000006ff */
[----:B------:R-:W-:Y:S02]  /*5c60*/  CS2R R80, SRZ ;  /* 0x0000000000507805 */ /* 0x000fe4000001ff00 */
[----:B------:R-:W-:Y:S02]  /*5c70*/  ISETP.NE.U32.OR P6, PT, R0, 0x1, !P1 ;  /* 0x000000010000780c */ /* 0x000fe40004fc5470 */
[----:B------:R-:W-:Y:S02]  /*5c80*/  CS2R R94, SRZ ;  /* 0x00000000005e7805 */ /* 0x000fe4000001ff00 */
[----:B------:R-:W-:Y:S02]  /*5c90*/  PLOP3.LUT P2, PT, PT, PT, UP1, 0x80, 0x8 ;  /* 0x000000000008781c */ /* 0x000fe40003f4f018 */
[----:B------:R-:W-:Y:S02]  /*5ca0*/  CS2R R92, SRZ ;  /* 0x00000000005c7805 */ /* 0x000fe4000001ff00 */
[----:B------:R-:W-:Y:S02]  /*5cb0*/  SEL R0, RZ, 0xffffffff, P4 ;  /* 0xffffffffff007807 */ /* 0x000fe40002000000 */
[----:B------:R-:W-:Y:S03]  /*5cc0*/  P2R R99, PR, RZ, 0x40 ;  /* 0x00000040ff637803 */ /* 0x000fe60000000000 */
[----:B------:R-:W-:Y:S04]  /*5cd0*/  @P6 SHF.L.U32 R2, R146, 0x1f, RZ ;  /* 0x0000001f92026819 */ /* 0x000fe800000006ff */
[----:B------:R-:W-:Y:S01]  /*5ce0*/  @P2 SEL R0, R7, R0, !P3 ;  /* 0x0000000007002207 */ /* 0x000fe20005800000 */
[----:B------:R-:W1:Y:S03]  /*5cf0*/  @P6 SYNCS.PHASECHK.TRANS64.TRYWAIT P1, [R3+URZ+0x30], R2 ;  /* 0x00003002030065a7 */ /* 0x000e6600080211ff */
[----:B------:R-:W-:Y:S04]  /*5d00*/  LOP3.LUT R0, R0, 0x1, RZ, 0xc0, !PT ;  /* 0x0000000100007812 */ /* 0x000fe800078ec0ff */
[----:B------:R-:W-:Y:S04]  /*5d10*/  ISETP.NE.U32.AND P5, PT, R0, 0x1, PT ;  /* 0x000000010000780c */ /* 0x000fe80003fa5070 */
[----:B------:R-:W-:Y:S01]  /*5d20*/  P2R R96, PR, RZ, 0x20 ;  /* 0x00000020ff607803 */ /* 0x000fe20000000000 */
[----:B------:R2:W4:Y:S01]  /*5d30*/  SYNCS.PHASECHK.TRANS64.TRYWAIT P0, [R78+URZ+0xa0], R5 ;  /* 0x0000a0054e0075a7 */ /* 0x00052200080011ff */
[----:B-1----:R-:W-:Y:S01]  /*5d40*/  @P6 SEL R79, RZ, 0x1, !P1 ;  /* 0x00000001ff4f6807 */ /* 0x002fe20004800000 */
[----:B--2---:R-:W-:Y:S06]  /*5d50*/  @!P6 BRA `(.L_x_95) ;  /* 0x0000000000a0e947 */ /* 0x004fec0003800000 */
[----:B------:R-:W-:Y:S01]  /*5d60*/  @P5 IMAD R7, R148, 0x2000, R135 ;  /* 0x0000200094075824 */ /* 0x000fe200078e0287 */
[----:B------:R-:W-:Y:S01]  /*5d70*/  ISETP.NE.AND P1, PT, R79, RZ, PT ;  /* 0x000000ff4f00720c */ /* 0x000fe20003f25270 */
[----:B------:R-:W-:Y:S01]  /*5d80*/  BSSY B0, `(.L_x_96) ;  /* 0x0000011000007945 */ /* 0x000fe20003800000 */
[----:B------:R-:W-:Y:S01]  /*5d90*/  CS2R R94, SRZ ;  /* 0x00000000005e7805 */ /* 0x000fe2000001ff00 */
[----:B------:R-:W-:Y:S01]  /*5da0*/  @P5 VIADD R9, R7, UR44 ;  /* 0x0000002c07095c36 */ /* 0x000fe20008000000 */
[----:B------:R-:W-:Y:S02]  /*5db0*/  CS2R R92, SRZ ;  /* 0x00000000005c7805 */ /* 0x000fe4000001ff00 */
[----:B------:R-:W-:Y:S02]  /*5dc0*/  CS2R R82, SRZ ;  /* 0x0000000000527805 */ /* 0x000fe4000001ff00 */
[----:B------:R-:W-:Y:S01]  /*5dd0*/  CS2R R80, SRZ ;  /* 0x0000000000507805 */ /* 0x000fe2000001ff00 */
[--C-:B------:R-:W-:Y:S01]  /*5de0*/  @P5 IMAD.IADD R6, R152, 0x1, R9.reuse ;  /* 0x0000000198065824 */ /* 0x100fe200078e0209 */
[----:B------:R-:W-:Y:S01]  /*5df0*/  CS2R R86, SRZ ;  /* 0x0000000000567805 */ /* 0x000fe2000001ff00 */
[--C-:B------:R-:W-:Y:S01]  /*5e00*/  @P5 IMAD.IADD R4, R151, 0x1, R9.reuse ;  /* 0x0000000197045824 */ /* 0x100fe200078e0209 */
[----:B------:R-:W-:Y:S01]  /*5e10*/  CS2R R84, SRZ ;  /* 0x0000000000547805 */ /* 0x000fe2000001ff00 */
[----:B------:R-:W-:Y:S01]  /*5e20*/  @P5 IMAD R2, R150, 0x10, R9 ;  /* 0x0000001096025824 */ /* 0x000fe200078e0209 */
[----:B------:R-:W-:Y:S02]  /*5e30*/  CS2R R90, SRZ ;  /* 0x00000000005a7805 */ /* 0x000fe4000001ff00 */
[----:B------:R-:W-:Y:S01]  /*5e40*/  CS2R R88, SRZ ;  /* 0x0000000000587805 */ /* 0x000fe2000001ff00 */
[----:B------:R-:W-:Y:S06]  /*5e50*/  @P1 BRA `(.L_x_97) ;  /* 0x00000000000c1947 */ /* 0x000fec0003800000 */
[----:B------:R-:W-:Y:S04]  /*5e60*/  SHF.L.U32 R0, R146, 0x1f, RZ ;  /* 0x0000001f92007819 */ /* 0x000fe800000006ff */
[----:B------:R-:W1:Y:S02]  /*5e70*/  SYNCS.PHASECHK.TRANS64.TRYWAIT P1, [R3+URZ+0x30], R0 ;  /* 0x00003000030075a7 */ /* 0x000e6400080211ff */
[----:B-1----:R-:W-:Y:S05]  /*5e80*/  @!P1 BRA `(.L_x_98) ;  /* 0x0000006000509947 */ /* 0x002fea0003800000 */
.L_x_97:
[----:B------:R-:W-:Y:S05]  /*5e90*/  BSYNC B0 ;  /* 0x0000000000007941 */ /* 0x000fea0003800000 */
.L_x_96:
[----:B------:R-:W-:Y:S01]  /*5ea0*/  ISETP.NE.AND P1, PT, R96, RZ, PT ;  /* 0x000000ff6000720c */ /* 0x000fe20003f25270 */
[----:B-1----:R-:W-:Y:S02]  /*5eb0*/  VIADD R3, R3, 0x50 ;  /* 0x0000005003037836 */ /* 0x002fe40000000000 */
[----:B------:R-:W-:Y:S02]  /*5ec0*/  IMAD.U32 R0, RZ, RZ, UR45 ;  /* 0x0000002dff007e24 */ /* 0x000fe4000f8e00ff */
[----:B------:R-:W-:Y:S03]  /*5ed0*/  VIADD R148, R148, 0x1 ;  /* 0x0000000194947836 */ /* 0x000fe60000000000 */
[----:B------:R-:W-:Y:S05]  /*5ee0*/  PRMT R0, R0, 0x654, R3 ;  /* 0x0000065400007816 */ /* 0x000fea0000000003 */
[----:B------:R1:W2:Y:S04]  /*5ef0*/  @P1 LDS.128 R92, [R7+UR44+0x200] ;  /* 0x0002002c075c1984 */ /* 0x0002a80008000c00 */
[----:B------:R1:W1:Y:S04]  /*5f00*/  @P1 LDS.128 R80, [R6+0x200] ;  /* 0x0002000006501984 */ /* 0x0002680000000c00 */
[----:B------:R1:W1:Y:S04]  /*5f10*/  @P1 LDS.128 R84, [R4+0x200] ;  /* 0x0002000004541984 */ /* 0x0002680000000c00 */
[----:B------:R1:W1:Y:S01]  /*5f20*/  @P1 LDS.128 R88, [R2+0x200] ;  /* 0x0002000002581984 */ /* 0x0002620000000c00 */
[C---:B------:R-:W-:Y:S01]  /*5f30*/  ISETP.NE.AND P1, PT, R148.reuse, 0x4, PT ;  /* 0x000000049400780c */ /* 0x040fe20003f25270 */
[----:B------:R-:W-:Y:S01]  /*5f40*/  @!PT LDS RZ, [RZ] ;  /* 0x00000000fffff984 */ /* 0x000fe20000000800 */
[----:B------:R-:W-:Y:S01]  /*5f50*/  @!PT LDS RZ, [RZ] ;  /* 0x00000000fffff984 */ /* 0x000fe20000000800 */
[----:B------:R-:W-:Y:S01]  /*5f60*/  @!PT LDS RZ, [RZ] ;  /* 0x00000000fffff984 */ /* 0x000fe20000000800 */
[----:B------:R-:W-:Y:S01]  /*5f70*/  @!PT LDS RZ, [RZ] ;  /* 0x00000000fffff984 */ /* 0x000fe20000000800 */
[----:B------:R5:W-:Y:S06]  /*5f80*/  MEMBAR.ALL.CTA ;  /* 0x0000000000007992 */ /* 0x000bec0000008000 */
[----:B-----5:R-:W5:Y:S01]  /*5f90*/  FENCE.VIEW.ASYNC.S ;  /* 0x00000000000073c6 */ /* 0x020f620000000000 */
[----:B------:R-:W-:Y:S02]  /*5fa0*/  SEL R3, RZ, 0x1, P1 ;  /* 0x00000001ff037807 */ /* 0x000fe40000800000 */
[----:B------:R-:W-:Y:S02]  /*5fb0*/  SEL R148, R148, RZ, P1 ;  /* 0x000000ff94947207 */ /* 0x000fe40000800000 */
[----:B------:R-:W-:Y:S01]  /*5fc0*/  LOP3.LUT R146, R146, R3, RZ, 0x3c, !PT ;  /* 0x0000000392927212 */ /* 0x000fe200078e3cff */
[----:B-----5:R1:W-:Y:S06]  /*5fd0*/  SYNCS.ARRIVE.TRANS64.RED.A1T0 RZ, [R0+URZ], RZ ;  /* 0x000000ff00ff79a7 */ /* 0x0203ec00081004ff */
.L_x_95:
[----:B------:R-:W-:Y:S05]  /*5fe0*/  BSYNC B1 ;  /* 0x0000000000017941 */ /* 0x000fea0003800000 */
.L_x_94:
[----:B-1----:R-:W-:Y:S04]  /*5ff0*/  SHF.R.U32.HI R0, RZ, 0x15, R71 ;  /* 0x00000015ff007819 */ /* 0x002fe80000011647 */
[----:B------:R-:W-:Y:S01]  /*6000*/  LOP3.LUT P1, RZ, R0, 0x3, R141, 0x48, !PT ;  /* 0x0000000300ff7812 */ /* 0x000fe2000782488d */
[----:B------:R-:W-:Y:S01]  /*6010*/  @!UPT UIADD3 URZ, UPT, UPT, URZ, URZ, URZ ;  /* 0x000000fffffff290 */ /* 0x000fe2000fffe0ff */
[----:B----4-:R-:W-:Y:S11]  /*6020*/  @P0 BRA `(.L_x_99) ;  /* 0x0000000000080947 */ /* 0x010ff60003800000 */
[----:B------:R-:W1:Y:S02]  /*6030*/  SYNCS.PHASECHK.TRANS64.TRYWAIT P0, [R78+URZ+0xa0], R5 ;  /* 0x0000a0054e0075a7 */ /* 0x000e6400080011ff */
[----:B-1----:R-:W-:Y:S05]  /*6040*/  @!P0 BRA `(.L_x_100) ;  /* 0x0000005c00f48947 */ /* 0x002fea0003800000 */
.L_x_99:
[----:B------:R-:W-:Y:S05]  /*6050*/  @!P1 BRA `(.L_x_101) ;  /* 0x0000000000409947 */ /* 0x000fea0003800000 */
[----:B------:R-:W1:Y:S01]  /*6060*/  LDCU.64 UR8, c[0x4][0x78] ;  /* 0x01000f00ff0877ac */ /* 0x000e620008000a00 */
[----:B------:R-:W-:Y:S01]  /*6070*/  MOV R3, 0x0 ;  /* 0x0000000000037802 */ /* 0x000fe20000000f00 */
[----:B------:R-:W-:Y:S02]  /*6080*/  HFMA2 R12, -RZ, RZ, 0, 5.9604644775390625e-08 ;  /* 0x00000001ff0c7431 */ /* 0x000fe400000001ff */
[----:B------:R-:W-:Y:S02]  /*6090*/  IMAD.MOV.U32 R8, RZ, RZ, 0x192 ;  /* 0x00000192ff087424 */ /* 0x000fe400078e00ff */
[----:B------:R-:W-:Y:S01]  /*60a0*/  IMAD.MOV.U32 R13, RZ, RZ, RZ ;  /* 0x000000ffff0d7224 */ /* 0x000fe200078e00ff */
[----:B------:R-:W4:Y:S01]  /*60b0*/  LDCU.64 UR6, c[0x4][0x80] ;  /* 0x01001000ff0677ac */ /* 0x000f220008000a00 */
[----:B------:R-:W2:Y:S01]  /*60c0*/  LDC.64 R2, c[0x4][R3] ;  /* 0x0100000003027b82 */ /* 0x000ea20000000a00 */
[----:B------:R-:W5:Y:S01]  /*60d0*/  LDCU.64 UR4, c[0x4][0x18] ;  /* 0x01000300ff0477ac */ /* 0x000f620008000a00 */
[----:B-1----:R-:W-:Y:S01]  /*60e0*/  MOV R5, UR9 ;  /* 0x0000000900057c02 */ /* 0x002fe20008000f00 */
[----:B------:R-:W-:Y:S01]  /*60f0*/  IMAD.U32 R4, RZ, RZ, UR8 ;  /* 0x00000008ff047e24 */ /* 0x000fe2000f8e00ff */
[----:B----4-:R-:W-:Y:S01]  /*6100*/  MOV R7, UR7 ;  /* 0x0000000700077c02 */ /* 0x010fe20008000f00 */
[----:B------:R-:W-:Y:S01]  /*6110*/  IMAD.U32 R6, RZ, RZ, UR6 ;  /* 0x00000006ff067e24 */ /* 0x000fe2000f8e00ff */
[----:B-----5:R-:W-:Y:S01]  /*6120*/  MOV R11, UR5 ;  /* 0x00000005000b7c02 */ /* 0x020fe20008000f00 */
[----:B------:R-:W-:Y:S02]  /*6130*/  IMAD.U32 R10, RZ, RZ, UR4 ;  /* 0x00000004ff0a7e24 */ /* 0x000fe4000f8e00ff */
[----:B------:R-:W-:Y:S07]  /*6140*/  LEPC R20, `(.L_x_101) ;  /* 0x000000001014794e */ /* 0x000fee0000000000 */
[----:B--23--:R-:W-:Y:S05]  /*6150*/  CALL.ABS.NOINC R2 ;  /* 0x0000000002007343 */ /* 0x00cfea0003c00000 */
.L_x_101:
[----:B--2---:R-:W-:Y:S01]  /*6160*/  SHF.L.U32 R75, R92, 0x10, RZ ;  /* 0x000000105c4b7819 */ /* 0x004fe200000006ff */
[----:B------:R-:W-:Y:S05]  /*6170*/  WARPSYNC.ALL ;  /* 0x0000000000007948 */ /* 0x000fea0003800000 */
[----:B------:R-:W-:Y:S01]  /*6180*/  R2UR UR4, R71 ;  /* 0x00000000470472ca */ /* 0x000fe200000e0000 */
[----:B------:R-:W-:Y:S01]  /*6190*/  BSSY.RECONVERGENT B0, `(.L_x_102) ;  /* 0x0000121000007945 */ /* 0x000fe20003800200 */
[----:B------:R-:W-:Y:S02]  /*61a0*/  SHF.L.U32 R98, R150, 0x4, RZ ;  /* 0x0000000496627819 */ /* 0x000fe400000006ff */
[C---:B------:R-:W-:Y:S02]  /*61b0*/  PRMT R73, R92.reuse, 0x8880, RZ ;  /* 0x000088805c497816 */ /* 0x040fe400000000ff */
[----:B------:R-:W-:Y:S02]  /*61c0*/  SHF.R.S32.HI R75, RZ, 0x18, R75 ;  /* 0x00000018ff4b7819 */ /* 0x000fe4000001144b */
[----:B------:R-:W-:Y:S02]  /*61d0*/  SHF.R.S32.HI R76, RZ, 0x18, R93 ;  /* 0x00000018ff4c7819 */ /* 0x000fe4000001145d */
[----:B------:R-:W-:Y:S02]  /*61e0*/  SHF.L.U32 R74, R92, 0x8, RZ ;  /* 0x000000085c4a7819 */ /* 0x000fe400000006ff */
[----:B------:R-:W-:Y:S01]  /*61f0*/  SHF.L.U32 R77, R93, 0x8, RZ ;  /* 0x000000085d4d7819 */ /* 0x000fe200000006ff */
[----:B-1----:R-:W3:Y:S01]  /*6200*/  LDTM.x64 R4, tmem[UR4] ;  /* 0x00000004000479ee */ /* 0x002ee20008340000 */
[----:B------:R-:W-:Y:S02]  /*6210*/  SHF.R.S32.HI R74, RZ, 0x18, R74 ;  /* 0x00000018ff4a7819 */ /* 0x000fe4000001144a */
[----:B------:R-:W-:Y:S02]  /*6220*/  SHF.R.S32.HI R77, RZ, 0x18, R77 ;  /* 0x00000018ff4d7819 */ /* 0x000fe4000001144d */
[----:B------:R-:W-:Y:S02]  /*6230*/  ISETP.NE.AND P0, PT, R154, RZ, PT ;  /* 0x000000ff9a00720c */ /* 0x000fe40003f05270 */
[----:B------:R-:W-:Y:S02]  /*6240*/  ISETP.NE.AND P6, PT, R99, RZ, PT ;  /* 0x000000ff6300720c */ /* 0x000fe40003fc5270 */
[----:B------:R-:W-:Y:S11]  /*6250*/  LEA R116, R148, UR44, 0x3 ;  /* 0x0000002c94747c11 */ /* 0x000ff6000f8e18ff */
[----:B------:R-:W-:Y:S01]  /*6260*/  @P6 SHF.L.U32 R117, R146, 0x1f, RZ ;  /* 0x0000001f92756819 */ /* 0x000fe200000006ff */
[C---:B---3--:R-:W-:Y:S02]  /*6270*/  IMAD R0, R70.reuse, R4, RZ ;  /* 0x0000000446007224 */ /* 0x048fe400078e02ff */
[C---:B------:R-:W-:Y:S02]  /*6280*/  IMAD R2, R70.reuse, R5, RZ ;  /* 0x0000000546027224 */ /* 0x040fe400078e02ff */
[----:B------:R-:W-:Y:S02]  /*6290*/  IMAD R3, R70, R6, RZ ;  /* 0x0000000646037224 */ /* 0x000fe400078e02ff */
[-C--:B------:R-:W-:Y:S01]  /*62a0*/  IMAD R0, R73, R72.reuse, R0 ;  /* 0x0000004849007224 */ /* 0x080fe200078e0200 */
[----:B------:R-:W-:Y:S01]  /*62b0*/  SHF.R.S32.HI R73, RZ, 0x18, R92 ;  /* 0x00000018ff497819 */ /* 0x000fe2000001145c */
[-C--:B------:R-:W-:Y:S01]  /*62c0*/  IMAD R2, R75, R72.reuse, R2 ;  /* 0x000000484b027224 */ /* 0x080fe200078e0202 */
[C---:B------:R-:W-:Y:S01]  /*62d0*/  PRMT R75, R93.reuse, 0x8880, RZ ;  /* 0x000088805d4b7816 */ /* 0x040fe200000000ff */
[----:B------:R-:W-:Y:S01]  /*62e0*/  IMAD R3, R74, R72, R3 ;  /* 0x000000484a037224 */ /* 0x000fe200078e0203 */
[----:B------:R-:W-:Y:S01]  /*62f0*/  SHF.L.U32 R74, R93, 0x10, RZ ;  /* 0x000000105d4a7819 */ /* 0x000fe200000006ff */
[C---:B------:R-:W-:Y:S02]  /*6300*/  IMAD R7, R70.reuse, R7, RZ ;  /* 0x0000000746077224 */ /* 0x040fe400078e02ff */
[C---:B------:R-:W-:Y:S01]  /*6310*/  IMAD R4, R70.reuse, R8, RZ ;  /* 0x0000000846047224 */ /* 0x040fe200078e02ff */
[----:B------:R-:W-:Y:S01]  /*6320*/  SHF.R.S32.HI R74, RZ, 0x18, R74 ;  /* 0x00000018ff4a7819 */ /* 0x000fe2000001144a */
[----:B------:R-:W-:Y:S02]  /*6330*/  IMAD R5, R70, R9, RZ ;  /* 0x0000000946057224 */ /* 0x000fe400078e02ff */
[-C--:B------:R-:W-:Y:S01]  /*6340*/  IMAD R7, R73, R72.reuse, R7 ;  /* 0x0000004849077224 */ /* 0x080fe200078e0207 */
[C---:B------:R-:W-:Y:S01]  /*6350*/  PRMT R73, R94.reuse, 0x8880, RZ ;  /* 0x000088805e497816 */ /* 0x040fe200000000ff */
[----:B------:R-:W-:Y:S01]  /*6360*/  IMAD R4, R75, R72, R4 ;  /* 0x000000484b047224 */ /* 0x000fe200078e0204 */
[----:B------:R-:W-:Y:S01]  /*6370*/  SHF.L.U32 R75, R94, 0x8, RZ ;  /* 0x000000085e4b7819 */ /* 0x000fe200000006ff */
[----:B------:R-:W-:Y:S01]  /*6380*/  IMAD R6, R70, R10, RZ ;  /* 0x0000000a46067224 */ /* 0x000fe200078e02ff */
[----:B------:R-:W-:Y:S01]  /*6390*/  I2IP.S8.S32.SAT R97, R7, R3, RZ ;  /* 0x0000000307617239 */ /* 0x000fe200000014ff */
[----:B------:R-:W-:Y:S01]  /*63a0*/  IMAD R5, R74, R72, R5 ;  /* 0x000000484a057224 */ /* 0x000fe200078e0205 */
[----:B------:R-:W-:Y:S01]  /*63b0*/  SHF.L.U32 R74, R94, 0x10, RZ ;  /* 0x000000105e4a7819 */ /* 0x000fe200000006ff */
[----:B------:R-:W-:Y:S01]  /*63c0*/  IMAD R11, R70, R11, RZ ;  /* 0x0000000b460b7224 */ /* 0x000fe200078e02ff */
[----:B------:R-:W-:Y:S01]  /*63d0*/  I2IP.S8.S32.SAT R100, R2, R0, R97 ;  /* 0x0000000002647239 */ /* 0x000fe20000001461 */
[C---:B------:R-:W-:Y:S01]  /*63e0*/  IMAD R8, R70.reuse, R12, RZ ;  /* 0x0000000c46087224 */ /* 0x040fe200078e02ff */
[----:B------:R-:W-:Y:S01]  /*63f0*/  IADD3 R97, PT, PT, R135, UR44, RZ ;  /* 0x0000002c87617c10 */ /* 0x000fe2000fffe0ff */
[-C--:B------:R-:W-:Y:S01]  /*6400*/  IMAD R6, R77, R72.reuse, R6 ;  /* 0x000000484d067224 */ /* 0x080fe200078e0206 */
[----:B------:R-:W-:Y:S01]  /*6410*/  SHF.R.S32.HI R74, RZ, 0x18, R74 ;  /* 0x00000018ff4a7819 */ /* 0x000fe2000001144a */
[----:B------:R-:W-:Y:S01]  /*6420*/  IMAD R9, R70, R13, RZ ;  /* 0x0000000d46097224 */ /* 0x000fe200078e02ff */
[-C--:B------:R-:W-:Y:S01]  /*6430*/  IADD3 R158, PT, PT, R152, R97.reuse, RZ ;  /* 0x00000061989e7210 */ /* 0x080fe20007ffe0ff */
[-C--:B------:R-:W-:Y:S01]  /*6440*/  IMAD R11, R76, R72.reuse, R11 ;  /* 0x000000484c0b7224 */ /* 0x080fe200078e020b */
[----:B------:R-:W-:Y:S01]  /*6450*/  IADD3 R157, PT, PT, R151, R97, RZ ;  /* 0x00000061979d7210 */ /* 0x000fe20007ffe0ff */
[----:B------:R-:W-:Y:S01]  /*6460*/  IMAD R8, R73, R72, R8 ;  /* 0x0000004849087224 */ /* 0x000fe200078e0208 */
[----:B------:R-:W-:Y:S01]  /*6470*/  IADD3 R156, PT, PT, R97, R98, RZ ;  /* 0x00000062619c7210 */ /* 0x000fe20007ffe0ff */
[----:B------:R-:W-:Y:S01]  /*6480*/  IMAD R10, R70, R14, RZ ;  /* 0x0000000e460a7224 */ /* 0x000fe200078e02ff */
[----:B------:R-:W-:Y:S01]  /*6490*/  I2IP.S8.S32.SAT R101, R11, R6, RZ ;  /* 0x000000060b657239 */ /* 0x000fe200000014ff */
[----:B------:R-:W-:Y:S01]  /*64a0*/  IMAD R9, R74, R72, R9 ;  /* 0x000000484a097224 */ /* 0x000fe200078e0209 */
[----:B------:R-:W-:Y:S01]  /*64b0*/  SHF.R.S32.HI R75, RZ, 0x18, R75 ;  /* 0x00000018ff4b7819 */ /* 0x000fe2000001144b */
[----:B------:R-:W-:Y:S01]  /*64c0*/  IMAD.U32 R74, R95, 0x10000, RZ ;  /* 0x000100005f4a7824 */ /* 0x000fe200078e00ff */
[----:B------:R-:W-:Y:S01]  /*64d0*/  I2IP.S8.S32.SAT R101, R5, R4, R101 ;  /* 0x0000000405657239 */ /* 0x000fe20000001465 */
[C---:B------:R-:W-:Y:S01]  /*64e0*/  IMAD R15, R70.reuse, R15, RZ ;  /* 0x0000000f460f7224 */ /* 0x040fe200078e02ff */
[----:B------:R-:W-:Y:S01]  /*64f0*/  SHF.R.S32.HI R73, RZ, 0x18, R94 ;  /* 0x00000018ff497819 */ /* 0x000fe2000001145e */
[----:B------:R-:W-:Y:S01]  /*6500*/  IMAD R10, R75, R72, R10 ;  /* 0x000000484b0a7224 */ /* 0x000fe200078e020a */
[----:B------:R-:W-:Y:S01]  /*6510*/  PRMT R75, R95, 0x8880, RZ ;  /* 0x000088805f4b7816 */ /* 0x000fe200000000ff */
[C---:B------:R-:W-:Y:S01]  /*6520*/  IMAD R12, R70.reuse, R16, RZ ;  /* 0x00000010460c7224 */ /* 0x040fe200078e02ff */
[----:B------:R-:W-:Y:S01]  /*6530*/  SHF.R.S32.HI R74, RZ, 0x18, R74 ;  /* 0x00000018ff4a7819 */ /* 0x000fe2000001144a */
[----:B------:R-:W-:Y:S01]  /*6540*/  IMAD R13, R70, R17, RZ ;  /* 0x00000011460d7224 */ /* 0x000fe200078e02ff */
[----:B------:R-:W-:Y:S01]  /*6550*/  SHF.R.S32.HI R76, RZ, 0x18, R95 ;  /* 0x00000018ff4c7819 */ /* 0x000fe2000001145f */
[-C--:B------:R-:W-:Y:S01]  /*6560*/  IMAD R15, R73, R72.reuse, R15 ;  /* 0x00000048490f7224 */ /* 0x080fe200078e020f */
[----:B------:R-:W-:Y:S01]  /*6570*/  PRMT R73, R80, 0x8880, RZ ;  /* 0x0000888050497816 */ /* 0x000fe200000000ff */
[----:B------:R-:W-:Y:S01]  /*6580*/  IMAD R12, R75, R72, R12 ;  /* 0x000000484b0c7224 */ /* 0x000fe200078e020c */
[----:B------:R-:W-:Y:S01]  /*6590*/  SHF.L.U32 R77, R95, 0x8, RZ ;  /* 0x000000085f4d7819 */ /* 0x000fe200000006ff */
[----:B------:R-:W-:Y:S01]  /*65a0*/  IMAD R14, R70, R18, RZ ;  /* 0x00000012460e7224 */ /* 0x000fe200078e02ff */
[----:B------:R-:W-:Y:S01]  /*65b0*/  I2IP.S8.S32.SAT R102, R15, R10, RZ ;  /* 0x0000000a0f667239 */ /* 0x000fe200000014ff */
[----:B------:R-:W-:Y:S01]  /*65c0*/  IMAD R13, R74, R72, R13 ;  /* 0x000000484a0d7224 */ /* 0x000fe200078e020d */
[----:B------:R-:W-:Y:S01]  /*65d0*/  SHF.R.S32.HI R77, RZ, 0x18, R77 ;  /* 0x00000018ff4d7819 */ /* 0x000fe2000001144d */
[C---:B------:R-:W-:Y:S01]  /*65e0*/  IMAD R19, R70.reuse, R19, RZ ;  /* 0x0000001346137224 */ /* 0x040fe200078e02ff */
[----:B------:R-:W-:Y:S01]  /*65f0*/  I2IP.S8.S32.SAT R102, R9, R8, R102 ;  /* 0x0000000809667239 */ /* 0x000fe20000001466 */
[----:B------:R-:W-:Y:S01]  /*6600*/  IMAD R16, R70, R20, RZ ;  /* 0x0000001446107224 */ /* 0x000fe200078e02ff */
[C---:B------:R-:W-:Y:S01]  /*6610*/  SHF.L.U32 R74, R80.reuse, 0x10, RZ ;  /* 0x00000010504a7819 */ /* 0x040fe200000006ff */
[-C--:B------:R-:W-:Y:S01]  /*6620*/  IMAD R14, R77, R72.reuse, R14 ;  /* 0x000000484d0e7224 */ /* 0x080fe200078e020e */
[----:B------:R-:W-:Y:S01]  /*6630*/  SHF.L.U32 R75, R80, 0x8, RZ ;  /* 0x00000008504b7819 */ /* 0x000fe200000006ff */
[----:B------:R-:W-:Y:S01]  /*6640*/  IMAD R17, R70, R21, RZ ;  /* 0x0000001546117224 */ /* 0x000fe200078e02ff */
[----:B------:R-:W-:Y:S01]  /*6650*/  SHF.R.S32.HI R74, RZ, 0x18, R74 ;  /* 0x00000018ff4a7819 */ /* 0x000fe2000001144a */
[----:B------:R-:W-:Y:S01]  /*6660*/  IMAD R19, R76, R72, R19 ;  /* 0x000000484c137224 */ /* 0x000fe200078e0213 */
[----:B------:R-:W-:Y:S01]  /*6670*/  SHF.R.S32.HI R75, RZ, 0x18, R75 ;  /* 0x00000018ff4b7819 */ /* 0x000fe2000001144b */
[----:B------:R-:W-:Y:S01]  /*6680*/  IMAD R18, R70, R22, RZ ;  /* 0x0000001646127224 */ /* 0x000fe200078e02ff */
[----:B------:R-:W-:Y:S01]  /*6690*/  SHF.R.S32.HI R76, RZ, 0x18, R81 ;  /* 0x00000018ff4c7819 */ /* 0x000fe20000011451 */
[----:B------:R-:W-:Y:S01]  /*66a0*/  IMAD R16, R73, R72, R16 ;  /* 0x0000004849107224 */ /* 0x000fe200078e0210 */
[----:B------:R-:W-:Y:S01]  /*66b0*/  I2IP.S8.S32.SAT R103, R19, R14, RZ ;  /* 0x0000000e13677239 */ /* 0x000fe200000014ff */
[-C--:B------:R-:W-:Y:S01]  /*66c0*/  IMAD R17, R74, R72.reuse, R17 ;  /* 0x000000484a117224 */ /* 0x080fe200078e0211 */
[----:B------:R-:W-:Y:S01]  /*66d0*/  SHF.L.U32 R74, R81, 0x10, RZ ;  /* 0x00000010514a7819 */ /* 0x000fe200000006ff */
[C---:B------:R-:W-:Y:S01]  /*66e0*/  IMAD R23, R70.reuse, R23, RZ ;  /* 0x0000001746177224 */ /* 0x040fe200078e02ff */
[----:B------:R-:W-:Y:S01]  /*66f0*/  SHF.R.S32.HI R73, RZ, 0x18, R80 ;  /* 0x00000018ff497819 */ /* 0x000fe20000011450 */
[----:B------:R-:W-:Y:S01]  /*6700*/  IMAD R18, R75, R72, R18 ;  /* 0x000000484b127224 */ /* 0x000fe200078e0212 */
[----:B------:R-:W-:Y:S01]  /*6710*/  PRMT R75, R81, 0x8880, RZ ;  /* 0x00008880514b7816 */ /* 0x000fe200000000ff */
[C---:B------:R-:W-:Y:S01]  /*6720*/  IMAD R20, R70.reuse, R24, RZ ;  /* 0x0000001846147224 */ /* 0x040fe200078e02ff */
[----:B------:R-:W-:Y:S01]  /*6730*/  SHF.R.S32.HI R74, RZ, 0x18, R74 ;  /* 0x00000018ff4a7819 */ /* 0x000fe2000001144a */
[----:B------:R-:W-:Y:S01]  /*6740*/  IMAD R21, R70, R25, RZ ;  /* 0x0000001946157224 */ /* 0x000fe200078e02ff */
[----:B------:R-:W-:Y:S01]  /*6750*/  I2IP.S8.S32.SAT R103, R13, R12, R103 ;  /* 0x0000000c0d677239 */ /* 0x000fe20000001467 */
[-C--:B------:R-:W-:Y:S01]  /*6760*/  IMAD R23, R73, R72.reuse, R23 ;  /* 0x0000004849177224 */ /* 0x080fe200078e0217 */
[----:B------:R-:W-:Y:S01]  /*6770*/  SHF.L.U32 R77, R81, 0x8, RZ ;  /* 0x00000008514d7819 */ /* 0x000fe200000006ff */
[-C--:B------:R-:W-:Y:S01]  /*6780*/  IMAD R20, R75, R72.reuse, R20 ;  /* 0x000000484b147224 */ /* 0x080fe200078e0214 */
[----:B------:R-:W-:Y:S01]  /*6790*/  PRMT R73, R82, 0x8880, RZ ;  /* 0x0000888052497816 */ /* 0x000fe200000000ff */
[----:B------:R-:W-:Y:S01]  /*67a0*/  IMAD R21, R74, R72, R21 ;  /* 0x000000484a157224 */ /* 0x000fe200078e0215 */
[----:B------:R-:W-:Y:S01]  /*67b0*/  SHF.R.S32.HI R77, RZ, 0x18, R77 ;  /* 0x00000018ff4d7819 */ /* 0x000fe2000001144d */
[----:B------:R-:W-:Y:S01]  /*67c0*/  IMAD R22, R70, R26, RZ ;  /* 0x0000001a46167224 */ /* 0x000fe200078e02ff */
[----:B------:R1:W-:Y:S01]  /*67d0*/  STS.128 [R135+UR44+0x8200], R100 ;  /* 0x0082006487007988 */ /* 0x0003e20008000c2c */
[----:B------:R-:W-:Y:S01]  /*67e0*/  IMAD.U32 R74, R82, 0x10000, RZ ;  /* 0x00010000524a7824 */ /* 0x000fe200078e00ff */
[----:B------:R-:W-:Y:S01]  /*67f0*/  I2IP.S8.S32.SAT R104, R23, R18, RZ ;  /* 0x0000001217687239 */ /* 0x000fe200000014ff */
[----:B------:R-:W-:Y:S01]  /*6800*/  IMAD R27, R70, R27, RZ ;  /* 0x0000001b461b7224 */ /* 0x000fe200078e02ff */
[----:B------:R-:W-:Y:S01]  /*6810*/  SHF.L.U32 R75, R82, 0x8, RZ ;  /* 0x00000008524b7819 */ /* 0x000fe200000006ff */
[C---:B------:R-:W-:Y:S01]  /*6820*/  IMAD R24, R70.reuse, R28, RZ ;  /* 0x0000001c46187224 */ /* 0x040fe200078e02ff */
[----:B------:R-:W-:Y:S01]  /*6830*/  I2IP.S8.S32.SAT R104, R17, R16, R104 ;  /* 0x0000001011687239 */ /* 0x000fe20000001468 */
[-C--:B------:R-:W-:Y:S01]  /*6840*/  IMAD R22, R77, R72.reuse, R22 ;  /* 0x000000484d167224 */ /* 0x080fe200078e0216 */
[----:B------:R-:W-:Y:S01]  /*6850*/  SHF.R.S32.HI R74, RZ, 0x18, R74 ;  /* 0x00000018ff4a7819 */ /* 0x000fe2000001144a */
[----:B------:R-:W-:Y:S01]  /*6860*/  IMAD R25, R70, R29, RZ ;  /* 0x0000001d46197224 */ /* 0x000fe200078e02ff */
[----:B------:R-:W-:Y:S01]  /*6870*/  SHF.R.S32.HI R75, RZ, 0x18, R75 ;  /* 0x00000018ff4b7819 */ /* 0x000fe2000001144b */
[----:B------:R-:W-:Y:S01]  /*6880*/  IMAD R27, R76, R72, R27 ;  /* 0x000000484c1b7224 */ /* 0x000fe200078e021b */
[----:B------:R-:W-:Y:S01]  /*6890*/  SHF.R.S32.HI R76, RZ, 0x18, R83 ;  /* 0x00000018ff4c7819 */ /* 0x000fe20000011453 */
[----:B------:R-:W-:Y:S01]  /*68a0*/  IMAD R26, R70, R30, RZ ;  /* 0x0000001e461a7224 */ /* 0x000fe200078e02ff */
[----:B------:R-:W-:Y:S01]  /*68b0*/  SHF.L.U32 R77, R83, 0x8, RZ ;  /* 0x00000008534d7819 */ /* 0x000fe200000006ff */
        /* <DEDUP_REMOVED lines=13> */
[----:B------:R-:W-:Y:S01]  /*6990*/  PRMT R73, R84, 0x8880, RZ ;  /* 0x0000888054497816 */ /* 0x000fe200000000ff */
[----:B------:R-:W-:Y:S01]  /*69a0*/  IMAD R28, R75, R72, R28 ;  /* 0x000000484b1c7224 */ /* 0x000fe200078e021c */
[----:B------:R-:W-:Y:S01]  /*69b0*/  SHF.R.S32.HI R77, RZ, 0x18, R77 ;  /* 0x00000018ff4d7819 */ /* 0x000fe2000001144d */
[----:B------:R-:W-:Y:S01]  /*69c0*/  IMAD R30, R70, R34, RZ ;  /* 0x00000022461e7224 */ /* 0x000fe200078e02ff */
[----:B------:R-:W-:Y:S01]  /*69d0*/  I2IP.S8.S32.SAT R106, R31, R26, RZ ;  /* 0x0000001a1f6a7239 */ /* 0x000fe200000014ff */
[----:B------:R-:W-:Y:S01]  /*69e0*/  IMAD R29, R74, R72, R29 ;  /* 0x000000484a1d7224 */ /* 0x000fe200078e021d */
[----:B------:R-:W-:Y:S01]  /*69f0*/  SHF.L.U32 R74, R84, 0x10, RZ ;  /* 0x00000010544a7819 */ /* 0x000fe200000006ff */
        /* <DEDUP_REMOVED lines=9> */
[----:B------:R-:W-:Y:S01]  /*6a90*/  PRMT R76, R85, 0x8880, RZ ;  /* 0x00008880554c7816 */ /* 0x000fe200000000ff */
[----:B------:R-:W-:Y:S01]  /*6aa0*/  IMAD R34, R70, R38, RZ ;  /* 0x0000002646227224 */ /* 0x000fe200078e02ff */
[----:B------:R-:W-:Y:S01]  /*6ab0*/  SHF.L.U32 R77, R88, 0x10, RZ ;  /* 0x00000010584d7819 */ /* 0x000fe200000006ff */
[----:B------:R-:W-:Y:S01]  /*6ac0*/  IMAD R32, R73, R72, R32 ;  /* 0x0000004849207224 */ /* 0x000fe200078e0220 */
[----:B------:R-:W-:Y:S01]  /*6ad0*/  SHF.R.S32.HI R73, RZ, 0x18, R84 ;  /* 0x00000018ff497819 */ /* 0x000fe20000011454 */
[----:B------:R-:W-:Y:S01]  /*6ae0*/  IMAD R39, R70, R39, RZ ;  /* 0x0000002746277224 */ /* 0x000fe200078e02ff */
[----:B------:R-:W-:Y:S01]  /*6af0*/  I2IP.S8.S32.SAT R107, R35, R30, RZ ;  /* 0x0000001e236b7239 */ /* 0x000fe200000014ff */
[-C--:B------:R-:W-:Y:S02]  /*6b00*/  IMAD R33, R74, R72.reuse, R33 ;  /* 0x000000484a217224 */ /* 0x080fe400078e0221 */
[----:B------:R-:W-:Y:S01]  /*6b10*/  IMAD R34, R75, R72, R34 ;  /* 0x000000484b227224 */ /* 0x000fe200078e0222 */
[----:B------:R-:W-:Y:S01]  /*6b20*/  I2IP.S8.S32.SAT R107, R29, R28, R107 ;  /* 0x0000001c1d6b7239 */ /* 0x000fe2000000146b */
[C---:B------:R-:W-:Y:S01]  /*6b30*/  IMAD.U32 R74, R85.reuse, 0x10000, RZ ;  /* 0x00010000554a7824 */ /* 0x040fe200078e00ff */
[----:B------:R-:W-:Y:S01]  /*6b40*/  SHF.L.U32 R75, R85, 0x8, RZ ;  /* 0x00000008554b7819 */ /* 0x000fe200000006ff */
[----:B------:R-:W-:Y:S01]  /*6b50*/  IMAD R39, R73, R72, R39 ;  /* 0x0000004849277224 */ /* 0x000fe200078e0227 */
[----:B------:R-:W-:Y:S01]  /*6b60*/  MOV R73, R76 ;  /* 0x0000004c00497202 */ /* 0x000fe20000000f00 */
[C---:B------:R-:W-:Y:S01]  /*6b70*/  IMAD R36, R70.reuse, R40, RZ ;  /* 0x0000002846247224 */ /* 0x040fe200078e02ff */
[----:B------:R-:W-:Y:S01]  /*6b80*/  SHF.R.S32.HI R74, RZ, 0x18, R74 ;  /* 0x00000018ff4a7819 */ /* 0x000fe2000001144a */
[C---:B------:R-:W-:Y:S01]  /*6b90*/  IMAD R37, R70.reuse, R41, RZ ;  /* 0x0000002946257224 */ /* 0x040fe200078e02ff */
[----:B------:R-:W-:Y:S01]  /*6ba0*/  SHF.R.S32.HI R75, RZ, 0x18, R75 ;  /* 0x00000018ff4b7819 */ /* 0x000fe2000001144b */
[----:B------:R-:W-:Y:S01]  /*6bb0*/  IMAD R38, R70, R42, RZ ;  /* 0x0000002a46267224 */ /* 0x000fe200078e02ff */
[----:B------:R1:W-:Y:S01]  /*6bc0*/  STS.128 [R158+0x8200], R104 ;  /* 0x008200689e007388 */ /* 0x0003e20000000c00 */
[----:B------:R-:W-:Y:S01]  /*6bd0*/  IMAD R36, R73, R72, R36 ;  /* 0x0000004849247224 */ /* 0x000fe200078e0224 */
[----:B------:R-:W-:Y:S01]  /*6be0*/  I2IP.S8.S32.SAT R108, R39, R34, RZ ;  /* 0x00000022276c7239 */ /* 0x000fe200000014ff */
[-C--:B------:R-:W-:Y:S01]  /*6bf0*/  IMAD R37, R74, R72.reuse, R37 ;  /* 0x000000484a257224 */ /* 0x080fe200078e0225 */
[----:B------:R-:W-:Y:S01]  /*6c00*/  SHF.R.S32.HI R76, RZ, 0x18, R85 ;  /* 0x00000018ff4c7819 */ /* 0x000fe20000011455 */
[----:B------:R-:W-:Y:S01]  /*6c10*/  IMAD R43, R70, R43, RZ ;  /* 0x0000002b462b7224 */ /* 0x000fe200078e02ff */
[C---:B------:R-:W-:Y:S01]  /*6c20*/  SHF.L.U32 R74, R86.reuse, 0x10, RZ ;  /* 0x00000010564a7819 */ /* 0x040fe200000006ff */
[----:B------:R-:W-:Y:S01]  /*6c30*/  IMAD R38, R75, R72, R38 ;  /* 0x000000484b267224 */ /* 0x000fe200078e0226 */
[----:B------:R-:W-:Y:S01]  /*6c40*/  PRMT R73, R86, 0x8880, RZ ;  /* 0x0000888056497816 */ /* 0x000fe200000000ff */
[----:B------:R-:W-:Y:S01]  /*6c50*/  IMAD R40, R70, R44, RZ ;  /* 0x0000002c46287224 */ /* 0x000fe200078e02ff */
[----:B------:R-:W-:Y:S01]  /*6c60*/  SHF.L.U32 R75, R86, 0x8, RZ ;  /* 0x00000008564b7819 */ /* 0x000fe200000006ff */
[----:B------:R-:W-:Y:S01]  /*6c70*/  IMAD R41, R70, R45, RZ ;  /* 0x0000002d46297224 */ /* 0x000fe200078e02ff */
[----:B------:R-:W-:Y:S01]  /*6c80*/  SHF.R.S32.HI R74, RZ, 0x18, R74 ;  /* 0x00000018ff4a7819 */ /* 0x000fe2000001144a */
[----:B------:R-:W-:Y:S01]  /*6c90*/  IMAD R43, R76, R72, R43 ;  /* 0x000000484c2b7224 */ /* 0x000fe200078e022b */
[----:B------:R-:W-:Y:S01]  /*6ca0*/  SHF.R.S32.HI R75, RZ, 0x18, R75 ;  /* 0x00000018ff4b7819 */ /* 0x000fe2000001144b */
[C---:B------:R-:W-:Y:S01]  /*6cb0*/  IMAD R42, R70.reuse, R46, RZ ;  /* 0x0000002e462a7224 */ /* 0x040fe200078e02ff */
[----:B------:R-:W-:Y:S01]  /*6cc0*/  I2IP.S8.S32.SAT R108, R33, R32, R108 ;  /* 0x00000020216c7239 */ /* 0x000fe2000000146c */
[----:B------:R-:W-:Y:S01]  /*6cd0*/  IMAD R40, R73, R72, R40 ;  /* 0x0000004849287224 */ /* 0x000fe200078e0228 */
[----:B------:R-:W-:Y:S01]  /*6ce0*/  SHF.R.S32.HI R76, RZ, 0x18, R86 ;  /* 0x00000018ff4c7819 */ /* 0x000fe20000011456 */
[----:B------:R-:W-:Y:S01]  /*6cf0*/  IMAD R47, R70, R47, RZ ;  /* 0x0000002f462f7224 */ /* 0x000fe200078e02ff */
[----:B------:R-:W-:Y:S01]  /*6d00*/  I2IP.S8.S32.SAT R109, R43, R38, RZ ;  /* 0x000000262b6d7239 */ /* 0x000fe200000014ff */
[-C--:B------:R-:W-:Y:S01]  /*6d10*/  IMAD R41, R74, R72.reuse, R41 ;  /* 0x000000484a297224 */ /* 0x080fe200078e0229 */
[----:B------:R-:W-:Y:S01]  /*6d20*/  PRMT R73, R87, 0x8880, RZ ;  /* 0x0000888057497816 */ /* 0x000fe200000000ff */
[-C--:B------:R-:W-:Y:S01]  /*6d30*/  IMAD R42, R75, R72.reuse, R42 ;  /* 0x000000484b2a7224 */ /* 0x080fe200078e022a */
[----:B------:R-:W-:Y:S01]  /*6d40*/  SHF.L.U32 R74, R87, 0x10, RZ ;  /* 0x00000010574a7819 */ /* 0x000fe200000006ff */
[----:B------:R-:W-:Y:S01]  /*6d50*/  IMAD R47, R76, R72, R47 ;  /* 0x000000484c2f7224 */ /* 0x000fe200078e022f */
[----:B------:R-:W-:Y:S01]  /*6d60*/  I2IP.S8.S32.SAT R109, R37, R36, R109 ;  /* 0x00000024256d7239 */ /* 0x000fe2000000146d */
[C---:B------:R-:W-:Y:S01]  /*6d70*/  IMAD R44, R70.reuse, R48, RZ ;  /* 0x00000030462c7224 */ /* 0x040fe200078e02ff */
[----:B------:R-:W-:Y:S01]  /*6d80*/  SHF.R.S32.HI R74, RZ, 0x18, R74 ;  /* 0x00000018ff4a7819 */ /* 0x000fe2000001144a */
[----:B------:R-:W-:Y:S01]  /*6d90*/  IMAD.SHL.U32 R76, R87, 0x100, RZ ;  /* 0x00000100574c7824 */ /* 0x000fe200078e00ff */
[----:B------:R-:W-:Y:S01]  /*6da0*/  I2IP.S8.S32.SAT R110, R47, R42, RZ ;  /* 0x0000002a2f6e7239 */ /* 0x000fe200000014ff */
[----:B------:R-:W-:Y:S01]  /*6db0*/  IMAD R45, R70, R49, RZ ;  /* 0x00000031462d7224 */ /* 0x000fe200078e02ff */
[----:B------:R-:W-:Y:S01]  /*6dc0*/  PRMT R75, R88, 0x8880, RZ ;  /* 0x00008880584b7816 */ /* 0x000fe200000000ff */
[----:B------:R-:W-:Y:S01]  /*6dd0*/  IMAD R44, R73, R72, R44 ;  /* 0x00000048492c7224 */ /* 0x000fe200078e022c */
[----:B------:R-:W-:Y:S01]  /*6de0*/  SHF.R.S32.HI R73, RZ, 0x18, R76 ;  /* 0x00000018ff497819 */ /* 0x000fe2000001144c */
[----:B------:R-:W-:Y:S01]  /*6df0*/  IMAD R46, R70, R50, RZ ;  /* 0x00000032462e7224 */ /* 0x000fe200078e02ff */
[----:B------:R-:W-:Y:S01]  /*6e00*/  I2IP.S8.S32.SAT R110, R41, R40, R110 ;  /* 0x00000028296e7239 */ /* 0x000fe2000000146e */
[----:B------:R-:W-:Y:S01]  /*6e10*/  IMAD R45, R74, R72, R45 ;  /* 0x000000484a2d7224 */ /* 0x000fe200078e022d */
[----:B------:R-:W-:Y:S01]  /*6e20*/  SHF.R.S32.HI R74, RZ, 0x18, R87 ;  /* 0x00000018ff4a7819 */ /* 0x000fe20000011457 */
[----:B------:R-:W-:Y:S01]  /*6e30*/  IMAD R51, R70, R51, RZ ;  /* 0x0000003346337224 */ /* 0x000fe200078e02ff */
[----:B------:R-:W-:Y:S01]  /*6e40*/  SHF.L.U32 R76, R88, 0x8, RZ ;  /* 0x00000008584c7819 */ /* 0x000fe200000006ff */
[----:B------:R-:W-:Y:S02]  /*6e50*/  IMAD R48, R70, R52, RZ ;  /* 0x0000003446307224 */ /* 0x000fe400078e02ff */
[-C--:B------:R-:W-:Y:S01]  /*6e60*/  IMAD R46, R73, R72.reuse, R46 ;  /* 0x00000048492e7224 */ /* 0x080fe200078e022e */
[----:B------:R-:W-:Y:S01]  /*6e70*/  SHF.R.S32.HI R73, RZ, 0x18, R77 ;  /* 0x00000018ff497819 */ /* 0x000fe2000001144d */
[-C--:B------:R-:W-:Y:S01]  /*6e80*/  IMAD R51, R74, R72.reuse, R51 ;  /* 0x000000484a337224 */ /* 0x080fe200078e0233 */
[----:B------:R-:W-:Y:S01]  /*6e90*/  SHF.R.S32.HI R74, RZ, 0x18, R88 ;  /* 0x00000018ff4a7819 */ /* 0x000fe20000011458 */
[----:B------:R-:W-:Y:S01]  /*6ea0*/  IMAD R49, R70, R53, RZ ;  /* 0x0000003546317224 */ /* 0x000fe200078e02ff */
[----:B------:R-:W-:Y:S01]  /*6eb0*/  SHF.L.U32 R77, R90, 0x8, RZ ;  /* 0x000000085a4d7819 */ /* 0x000fe200000006ff */
[----:B------:R-:W-:Y:S01]  /*6ec0*/  IMAD R48, R75, R72, R48 ;  /* 0x000000484b307224 */ /* 0x000fe200078e0230 */
[----:B------:R-:W-:Y:S01]  /*6ed0*/  SHF.R.S32.HI R75, RZ, 0x18, R76 ;  /* 0x00000018ff4b7819 */ /* 0x000fe2000001144c */
[C---:B------:R-:W-:Y:S01]  /*6ee0*/  IMAD R50, R70.reuse, R54, RZ ;  /* 0x0000003646327224 */ /* 0x040fe200078e02ff */
[----:B------:R-:W-:Y:S01]  /*6ef0*/  I2IP.S8.S32.SAT R111, R51, R46, RZ ;  /* 0x0000002e336f7239 */ /* 0x000fe200000014ff */
[C---:B------:R-:W-:Y:S01]  /*6f00*/  IMAD R55, R70.reuse, R55, RZ ;  /* 0x0000003746377224 */ /* 0x040fe200078e02ff */
[----:B------:R-:W-:Y:S01]  /*6f10*/  SHF.L.U32 R76, R89, 0x10, RZ ;  /* 0x00000010594c7819 */ /* 0x000fe200000006ff */
[----:B------:R-:W-:Y:S01]  /*6f20*/  IMAD R49, R73, R72, R49 ;  /* 0x0000004849317224 */ /* 0x000fe200078e0231 */
[----:B------:R-:W-:Y:S01]  /*6f30*/  PRMT R73, R89, 0x8880, RZ ;  /* 0x0000888059497816 */ /* 0x000fe200000000ff */
[----:B------:R-:W-:Y:S01]  /*6f40*/  IMAD R52, R70, R56, RZ ;  /* 0x0000003846347224 */ /* 0x000fe200078e02ff */
[----:B------:R-:W-:Y:S01]  /*6f50*/  I2IP.S8.S32.SAT R111, R45, R44, R111 ;  /* 0x0000002c2d6f7239 */ /* 0x000fe2000000146f */
[-C--:B------:R-:W-:Y:S01]  /*6f60*/  IMAD R50, R75, R72.reuse, R50 ;  /* 0x000000484b327224 */ /* 0x080fe200078e0232 */
[----:B------:R-:W-:Y:S01]  /*6f70*/  PRMT R75, R90, 0x8880, RZ ;  /* 0x000088805a4b7816 */ /* 0x000fe200000000ff */
[-C--:B------:R-:W-:Y:S01]  /*6f80*/  IMAD R55, R74, R72.reuse, R55 ;  /* 0x000000484a377224 */ /* 0x080fe200078e0237 */
[----:B------:R-:W-:Y:S01]  /*6f90*/  SHF.R.S32.HI R74, RZ, 0x18, R76 ;  /* 0x00000018ff4a7819 */ /* 0x000fe2000001144c */
[----:B------:R-:W-:Y:S01]  /*6fa0*/  IMAD R52, R73, R72, R52 ;  /* 0x0000004849347224 */ /* 0x000fe200078e0234 */
[----:B------:R-:W-:Y:S01]  /*6fb0*/  SHF.L.U32 R73, R89, 0x8, RZ ;  /* 0x0000000859497819 */ /* 0x000fe200000006ff */
[C---:B------:R-:W-:Y:S01]  /*6fc0*/  IMAD R53, R70.reuse, R57, RZ ;  /* 0x0000003946357224 */ /* 0x040fe200078e02ff */
[----:B------:R1:W-:Y:S01]  /*6fd0*/  STS.128 [R157+0x8200], R108 ;  /* 0x0082006c9d007388 */ /* 0x0003e20000000c00 */
[----:B------:R-:W-:Y:S01]  /*6fe0*/  IMAD R54, R70, R58, RZ ;  /* 0x0000003a46367224 */ /* 0x000fe200078e02ff */
[----:B------:R-:W-:Y:S01]  /*6ff0*/  SHF.R.S32.HI R73, RZ, 0x18, R73 ;  /* 0x00000018ff497819 */ /* 0x000fe20000011449 */
[----:B------:R-:W-:Y:S01]  /*7000*/  IMAD R53, R74, R72, R53 ;  /* 0x000000484a357224 */ /* 0x000fe200078e0235 */
[----:B------:R-:W-:Y:S01]  /*7010*/  SHF.L.U32 R76, R90, 0x10, RZ ;  /* 0x000000105a4c7819 */ /* 0x000fe200000006ff */
[C---:B------:R-:W-:Y:S01]  /*7020*/  IMAD R59, R70.reuse, R59, RZ ;  /* 0x0000003b463b7224 */ /* 0x040fe200078e02ff */
[----:B------:R-:W-:Y:S01]  /*7030*/  SHF.R.S32.HI R74, RZ, 0x18, R89 ;  /* 0x00000018ff4a7819 */ /* 0x000fe20000011459 */
[C---:B------:R-:W-:Y:S01]  /*7040*/  IMAD R56, R70.reuse, R60, RZ ;  /* 0x0000003c46387224 */ /* 0x040fe200078e02ff */
[----:B------:R-:W-:Y:S01]  /*7050*/  I2IP.S8.S32.SAT R112, R55, R50, RZ ;  /* 0x0000003237707239 */ /* 0x000fe200000014ff */
[----:B------:R-:W-:Y:S01]  /*7060*/  IMAD R54, R73, R72, R54 ;  /* 0x0000004849367224 */ /* 0x000fe200078e0236 */
[----:B------:R-:W-:Y:S01]  /*7070*/  SHF.R.S32.HI R76, RZ, 0x18, R76 ;  /* 0x00000018ff4c7819 */ /* 0x000fe2000001144c */
[----:B------:R-:W-:Y:S01]  /*7080*/  IMAD R57, R70, R61, RZ ;  /* 0x0000003d46397224 */ /* 0x000fe200078e02ff */
[----:B------:R-:W-:Y:S01]  /*7090*/  I2IP.S8.S32.SAT R112, R49, R48, R112 ;  /* 0x0000003031707239 */ /* 0x000fe20000001470 */
[----:B------:R-:W-:Y:S01]  /*70a0*/  IMAD R59, R74, R72, R59 ;  /* 0x000000484a3b7224 */ /* 0x000fe200078e023b */
[----:B------:R-:W-:Y:S01]  /*70b0*/  SHF.R.S32.HI R77, RZ, 0x18, R77 ;  /* 0x00000018ff4d7819 */ /* 0x000fe2000001144d */
[----:B------:R-:W-:Y:S01]  /*70c0*/  IMAD R58, R70, R62, RZ ;  /* 0x0000003e463a7224 */ /* 0x000fe200078e02ff */
[----:B------:R-:W-:Y:S01]  /*70d0*/  SHF.R.S32.HI R73, RZ, 0x18, R90 ;  /* 0x00000018ff497819 */ /* 0x000fe2000001145a */
[----:B------:R-:W-:Y:S01]  /*70e0*/  IMAD R56, R75, R72, R56 ;  /* 0x000000484b387224 */ /* 0x000fe200078e0238 */
[----:B------:R-:W-:Y:S01]  /*70f0*/  I2IP.S8.S32.SAT R113, R59, R54, RZ ;  /* 0x000000363b717239 */ /* 0x000fe200000014ff */
[----:B------:R-:W-:Y:S01]  /*7100*/  IMAD R57, R76, R72, R57 ;  /* 0x000000484c397224 */ /* 0x000fe200078e0239 */
[C---:B------:R-:W-:Y:S01]  /*7110*/  PRMT R75, R91.reuse, 0x8880, RZ ;  /* 0x000088805b4b7816 */ /* 0x040fe200000000ff */
[----:B------:R-:W-:Y:S01]  /*7120*/  IMAD.U32 R74, R91, 0x10000, RZ ;  /* 0x000100005b4a7824 */ /* 0x000fe200078e00ff */
[----:B------:R-:W-:Y:S01]  /*7130*/  I2IP.S8.S32.SAT R113, R53, R52, R113 ;  /* 0x0000003435717239 */ /* 0x000fe20000001471 */
[C---:B------:R-:W-:Y:S01]  /*7140*/  IMAD R63, R70.reuse, R63, RZ ;  /* 0x0000003f463f7224 */ /* 0x040fe200078e02ff */
[----:B------:R-:W-:Y:S01]  /*7150*/  SHF.R.S32.HI R76, RZ, 0x18, R91 ;  /* 0x00000018ff4c7819 */ /* 0x000fe2000001145b */
[----:B------:R-:W-:Y:S01]  /*7160*/  IMAD R58, R77, R72, R58 ;  /* 0x000000484d3a7224 */ /* 0x000fe200078e023a */
[----:B------:R-:W-:Y:S01]  /*7170*/  SHF.L.U32 R77, R91, 0x8, RZ ;  /* 0x000000085b4d7819 */ /* 0x000fe200000006ff */
[C---:B------:R-:W-:Y:S01]  /*7180*/  IMAD R60, R70.reuse, R64, RZ ;  /* 0x00000040463c7224 */ /* 0x040fe200078e02ff */
[----:B------:R-:W-:Y:S01]  /*7190*/  SHF.R.S32.HI R74, RZ, 0x18, R74 ;  /* 0x00000018ff4a7819 */ /* 0x000fe2000001144a */
[C---:B------:R-:W-:Y:S01]  /*71a0*/  IMAD R61, R70.reuse, R65, RZ ;  /* 0x00000041463d7224 */ /* 0x040fe200078e02ff */
[----:B------:R-:W-:Y:S01]  /*71b0*/  SHF.R.S32.HI R77, RZ, 0x18, R77 ;  /* 0x00000018ff4d7819 */ /* 0x000fe2000001144d */
[-C--:B------:R-:W-:Y:S02]  /*71c0*/  IMAD R63, R73, R72.reuse, R63 ;  /* 0x00000048493f7224 */ /* 0x080fe400078e023f */
[----:B------:R-:W-:Y:S02]  /*71d0*/  IMAD R60, R75, R72, R60 ;  /* 0x000000484b3c7224 */ /* 0x000fe400078e023c */
[----:B------:R-:W-:Y:S01]  /*71e0*/  IMAD R62, R70, R66, RZ ;  /* 0x00000042463e7224 */ /* 0x000fe200078e02ff */
[----:B------:R-:W-:Y:S01]  /*71f0*/  I2IP.S8.S32.SAT R114, R63, R58, RZ ;  /* 0x0000003a3f727239 */ /* 0x000fe200000014ff */
[----:B------:R-:W-:Y:S02]  /*7200*/  IMAD R61, R74, R72, R61 ;  /* 0x000000484a3d7224 */ /* 0x000fe400078e023d */
[----:B------:R-:W-:Y:S01]  /*7210*/  IMAD R67, R70, R67, RZ ;  /* 0x0000004346437224 */ /* 0x000fe200078e02ff */
[----:B------:R-:W-:Y:S01]  /*7220*/  I2IP.S8.S32.SAT R114, R57, R56, R114 ;  /* 0x0000003839727239 */ /* 0x000fe20000001472 */
[-C--:B------:R-:W-:Y:S02]  /*7230*/  IMAD R62, R77, R72.reuse, R62 ;  /* 0x000000484d3e7224 */ /* 0x080fe400078e023e */
[----:B------:R-:W-:Y:S05]  /*7240*/  IMAD R67, R76, R72, R67 ;  /* 0x000000484c437224 */ /* 0x000fea00078e0243 */
[----:B------:R-:W-:Y:S04]  /*7250*/  I2IP.S8.S32.SAT R115, R67, R62, RZ ;  /* 0x0000003e43737239 */ /* 0x000fe800000014ff */
[----:B------:R-:W-:Y:S05]  /*7260*/  I2IP.S8.S32.SAT R115, R61, R60, R115 ;  /* 0x0000003c3d737239 */ /* 0x000fea0000001473 */
[----:B------:R1:W-:Y:S01]  /*7270*/  STS.128 [R156+0x8200], R112 ;  /* 0x008200709c007388 */ /* 0x0003e20000000c00 */
[----:B------:R-:W-:Y:S01]  /*7280*/  @!PT LDS RZ, [RZ] ;  /* 0x00000000fffff984 */ /* 0x000fe20000000800 */
[----:B------:R-:W-:Y:S01]  /*7290*/  @!PT LDS RZ, [RZ] ;  /* 0x00000000fffff984 */ /* 0x000fe20000000800 */
[----:B------:R-:W-:Y:S01]  /*72a0*/  @!PT LDS RZ, [RZ] ;  /* 0x00000000fffff984 */ /* 0x000fe20000000800 */
[----:B------:R-:W-:Y:S01]  /*72b0*/  @!PT LDS RZ, [RZ] ;  /* 0x00000000fffff984 */ /* 0x000fe20000000800 */
[----:B------:R2:W-:Y:S07]  /*72c0*/  MEMBAR.ALL.CTA ;  /* 0x0000000000007992 */ /* 0x0005ee0000008000 */
[----:B--2---:R-:W2:Y:S02]  /*72d0*/  FENCE.VIEW.ASYNC.S ;  /* 0x00000000000073c6 */ /* 0x004ea40000000000 */
[----:B--2---:R-:W-:Y:S06]  /*72e0*/  BAR.SYNC.DEFER_BLOCKING 0x1, 0x80 ;  /* 0x0042000000007b1d */ /* 0x004fec0000010000 */
[----:B------:R-:W-:Y:S05]  /*72f0*/  @P0 BRA `(.L_x_103) ;  /* 0x0000000000280947 */ /* 0x000fea0003800000 */
[----:B------:R-:W-:Y:S01]  /*7300*/  UIADD3 UR4, UPT, UPT, UR44, 0x8200, URZ ;  /* 0x000082002c047890 */ /* 0x000fe2000fffe0ff */
[----:B------:R-:W-:Y:S05]  /*7310*/  UMOV UR51, UR36 ;  /* 0x0000002400337c82 */ /* 0x000fea0008000000 */
[----:B------:R-:W-:Y:S01]  /*7320*/  MOV R153, UR4 ;  /* 0x0000000400997c02 */ /* 0x000fe20008000f00 */
[----:B------:R-:W-:Y:S03]  /*7330*/  UIADD3 UR4, UP0, UPT, UR62, 0x680, URZ ;  /* 0x000006803e047890 */ /* 0x000fe6000ff1e0ff */
[----:B------:R-:W-:Y:S01]  /*7340*/  R2UR UR48, R153 ;  /* 0x00000000993072ca */ /* 0x000fe200000e0000 */
[----:B------:R-:W-:Y:S11]  /*7350*/  UIADD3.X UR5, UPT, UPT, URZ, UR63, URZ, UP0, !UPT ;  /* 0x0000003fff057290 */ /* 0x000ff600087fe4ff */
[----:B------:R-:W-:Y:S01]  /*7360*/  @!UPT UIADD3 URZ, UPT, UPT, URZ, URZ, URZ ;  /* 0x000000fffffff290 */ /* 0x000fe2000fffe0ff */
[----:B------:R2:W-:Y:S01]  /*7370*/  UTMASTG.3D [UR48], [UR4] ;  /* 0x00000030040073b5 */ /* 0x0005e20008010000 */
[----:B------:R0:W-:Y:S01]  /*7380*/  UTMACMDFLUSH ;  /* 0x00000000000079b7 */ /* 0x0001e20000000000 */
[----:B--2---:R-:W-:Y:S04]  /*7390*/  DEPBAR.LE SB0, 0x1 ;  /* 0x000080400000791a */ /* 0x004fe80000000000 */
.L_x_103:
[----:B------:R-:W-:Y:S05]  /*73a0*/  BSYNC.RECONVERGENT B0 ;  /* 0x0000000000007941 */ /* 0x000fea0003800200 */
.L_x_102:
[----:B------:R-:W-:Y:S06]  /*73b0*/  BAR.SYNC.DEFER_BLOCKING 0x1, 0x80 ;  /* 0x0042000000007b1d */ /* 0x000fec0000010000 */
[----:B------:R-:W2:Y:S01]  /*73c0*/  @P6 SYNCS.PHASECHK.TRANS64.TRYWAIT P0, [R116+URZ+0x30], R117 ;  /* 0x00003075740065a7 */ /* 0x000ea200080011ff */
[----:B------:R-:W-:Y:S01]  /*73d0*/  BSSY B1, `(.L_x_104) ;  /* 0x0000023000017945 */ /* 0x000fe20003800000 */
[----:B--2---:R-:W-:Y:S03]  /*73e0*/  @P6 SEL R79, RZ, 0x1, !P0 ;  /* 0x00000001ff4f6807 */ /* 0x004fe60004000000 */
[----:B------:R-:W-:Y:S05]  /*73f0*/  @!P6 BRA `(.L_x_105) ;  /* 0x000000000080e947 */ /* 0x000fea0003800000 */
[----:B------:R-:W-:Y:S01]  /*7400*/  ISETP.NE.AND P1, PT, R96, RZ, PT ;  /* 0x000000ff6000720c */ /* 0x000fe20003f25270 */
[----:B------:R-:W-:Y:S01]  /*7410*/  BSSY B0, `(.L_x_106) ;  /* 0x000000a000007945 */ /* 0x000fe20003800000 */
[----:B------:R-:W-:Y:S11]  /*7420*/  ISETP.NE.AND P0, PT, R79, RZ, PT ;  /* 0x000000ff4f00720c */ /* 0x000ff60003f05270 */
[----:B------:R-:W-:Y:S04]  /*7430*/  @P1 IMAD R5, R148, 0x2000, R97 ;  /* 0x0000200094051824 */ /* 0x000fe800078e0261 */
[--C-:B------:R-:W-:Y:S01]  /*7440*/  @P1 IMAD.IADD R4, R152, 0x1, R5.reuse ;  /* 0x0000000198041824 */ /* 0x100fe200078e0205 */
[----:B------:R-:W-:Y:S01]  /*7450*/  @P1 IADD3 R2, PT, PT, R151, R5, RZ ;  /* 0x0000000597021210 */ /* 0x000fe20007ffe0ff */
[----:B------:R-:W-:Y:S01]  /*7460*/  @P1 IMAD.IADD R0, R98, 0x1, R5 ;  /* 0x0000000162001824 */ /* 0x000fe200078e0205 */
[----:B------:R-:W-:Y:S06]  /*7470*/  @P0 BRA `(.L_x_107) ;  /* 0x00000000000c0947 */ /* 0x000fec0003800000 */
[----:B------:R-:W-:Y:S04]  /*7480*/  SHF.L.U32 R3, R146, 0x1f, RZ ;  /* 0x0000001f92037819 */ /* 0x000fe800000006ff */
[----:B------:R-:W2:Y:S02]  /*7490*/  SYNCS.PHASECHK.TRANS64.TRYWAIT P0, [R116+URZ+0x30], R3 ;  /* 0x00003003740075a7 */ /* 0x000ea400080011ff */
[----:B--2---:R-:W-:Y:S05]  /*74a0*/  @!P0 BRA `(.L_x_108) ;  /* 0x0000004800f08947 */ /* 0x004fea0003800000 */
.L_x_107:
[----:B------:R-:W-:Y:S05]  /*74b0*/  BSYNC B0 ;  /* 0x0000000000007941 */ /* 0x000fea0003800000 */
.L_x_106:
[----:B------:R-:W-:Y:S01]  /*74c0*/  ISETP.NE.AND P0, PT, R96, RZ, PT ;  /* 0x000000ff6000720c */ /* 0x000fe20003f05270 */
[----:B--2---:R-:W-:Y:S02]  /*74d0*/  VIADD R116, R116, 0x50 ;  /* 0x0000005074747836 */ /* 0x004fe40000000000 */
[----:B------:R-:W-:Y:S02]  /*74e0*/  IMAD.U32 R3, RZ, RZ, UR45 ;  /* 0x0000002dff037e24 */ /* 0x000fe4000f8e00ff */
[----:B------:R-:W-:Y:S03]  /*74f0*/  VIADD R148, R148, 0x1 ;  /* 0x0000000194947836 */ /* 0x000fe60000000000 */
[----:B------:R-:W-:Y:S05]  /*7500*/  PRMT R3, R3, 0x654, R116 ;  /* 0x0000065403037816 */ /* 0x000fea0000000074 */
[----:B------:R2:W3:Y:S04]  /*7510*/  @P0 LDS.128 R92, [R5+0x200] ;  /* 0x00020000055c0984 */ /* 0x0004e80000000c00 */
[----:B------:R2:W4:Y:S04]  /*7520*/  @P0 LDS.128 R80, [R4+0x200] ;  /* 0x0002000004500984 */ /* 0x0005280000000c00 */
        /* <DEDUP_REMOVED lines=9> */
[----:B------:R-:W-:Y:S01]  /*75c0*/  SEL R148, R148, RZ, P0 ;  /* 0x000000ff94947207 */ /* 0x000fe20000000000 */
[----:B-----5:R5:W-:Y:S02]  /*75d0*/  SYNCS.ARRIVE.TRANS64.RED.A1T0 RZ, [R3+URZ], RZ ;  /* 0x000000ff03ff79a7 */ /* 0x020be400081004ff */
[----:B-----5:R-:W-:Y:S04]  /*75e0*/  SEL R3, RZ, 0x1, P0 ;  /* 0x00000001ff037807 */ /* 0x020fe80000000000 */
[----:B--234-:R-:W-:Y:S02]  /*75f0*/  LOP3.LUT R146, R146, R3, RZ, 0x3c, !PT ;  /* 0x0000000392927212 */ /* 0x01cfe400078e3cff */
.L_x_105:
[----:B------:R-:W-:Y:S05]  /*7600*/  BSYNC B1 ;  /* 0x0000000000017941 */ /* 0x000fea0003800000 */
.L_x_104:
[----:B------:R-:W-:Y:S05]  /*7610*/  VIADD R0, R71, 0x40 ;  /* 0x0000004047007836 */ /* 0x000fea0000000000 */
[----:B------:R-:W-:Y:S04]  /*7620*/  SHF.R.U32.HI R0, RZ, 0x15, R0 ;  /* 0x00000015ff007819 */ /* 0x000fe80000011600 */
[----:B------:R-:W-:Y:S11]  /*7630*/  LOP3.LUT P0, RZ, R0, 0x3, R141, 0x48, !PT ;  /* 0x0000000300ff7812 */ /* 0x000ff6000780488d */
[----:B------:R-:W-:Y:S02]  /*7640*/  @!UPT UIADD3 URZ, UPT, UPT, URZ, URZ, URZ ;  /* 0x000000fffffff290 */ /* 0x000fe4000fffe0ff */
        /* <DEDUP_REMOVED lines=8> */
[----:B------:R-:W5:Y:S01]  /*76d0*/  LDCU.64 UR4, c[0x4][0x18] ;  /* 0x01000300ff0477ac */ /* 0x000f620008000a00 */
[----:B--2---:R-:W-:Y:S01]  /*76e0*/  MOV R5, UR9 ;  /* 0x0000000900057c02 */ /* 0x004fe20008000f00 */
[----:B------:R-:W-:Y:S01]  /*76f0*/  IMAD.U32 R4, RZ, RZ, UR8 ;  /* 0x00000008ff047e24 */ /* 0x000fe2000f8e00ff */
[----:B---3--:R-:W-:Y:S01]  /*7700*/  MOV R7, UR7 ;  /* 0x0000000700077c02 */ /* 0x008fe20008000f00 */
[----:B------:R-:W-:Y:S01]  /*7710*/  IMAD.U32 R6, RZ, RZ, UR6 ;  /* 0x00000006ff067e24 */ /* 0x000fe2000f8e00ff */
[----:B-----5:R-:W-:Y:S01]  /*7720*/  MOV R11, UR5 ;  /* 0x00000005000b7c02 */ /* 0x020fe20008000f00 */
[----:B------:R-:W-:Y:S02]  /*7730*/  IMAD.U32 R10, RZ, RZ, UR4 ;  /* 0x00000004ff0a7e24 */ /* 0x000fe4000f8e00ff */
[----:B------:R-:W-:Y:S07]  /*7740*/  LEPC R20, `(.L_x_109) ;  /* 0x000000001014794e */ /* 0x000fee0000000000 */
[----:B-1--4-:R-:W-:Y:S05]  /*7750*/  CALL.ABS.NOINC R2 ;  /* 0x0000000002007343 */ /* 0x012fea0003c00000 */
.L_x_109:
[----:B------:R-:W-:Y:S05]  /*7760*/  WARPSYNC.ALL ;  /* 0x0000000000007948 */ /* 0x000fea0003800000 */
[----:B------:R-:W-:Y:S01]  /*7770*/  R2UR UR4, R71 ;  /* 0x00000000470472ca */ /* 0x000fe200000e0000 */
[----:B------:R-:W-:Y:S01]  /*7780*/  BSSY.RECONVERGENT B0, `(.L_x_110) ;  /* 0x000011c000007945 */ /* 0x000fe20003800200 */
[C---:B------:R-:W-:Y:S02]  /*7790*/  PRMT R73, R92.reuse, 0x8880, RZ ;  /* 0x000088805c497816 */ /* 0x040fe400000000ff */
[C---:B------:R-:W-:Y:S02]  /*77a0*/  SHF.L.U32 R75, R92.reuse, 0x10, RZ ;  /* 0x000000105c4b7819 */ /* 0x040fe400000006ff */
[----:B------:R-:W-:Y:S02]  /*77b0*/  SHF.L.U32 R77, R93, 0x8, RZ ;  /* 0x000000085d4d7819 */ /* 0x000fe400000006ff */
[----:B------:R-:W-:Y:S02]  /*77c0*/  SHF.R.S32.HI R75, RZ, 0x18, R75 ;  /* 0x00000018ff4b7819 */ /* 0x000fe4000001144b */
[----:B------:R-:W-:Y:S02]  /*77d0*/  SHF.R.S32.HI R77, RZ, 0x18, R77 ;  /* 0x00000018ff4d7819 */ /* 0x000fe4000001144d */
[----:B------:R-:W-:Y:S01]  /*77e0*/  SHF.R.S32.HI R76, RZ, 0x18, R93 ;  /* 0x00000018ff4c7819 */ /* 0x000fe2000001145d */
[----:B------:R-:W2:Y:S01]  /*77f0*/  LDTM.x64 R4, tmem[UR4+0x40] ;  /* 0x00004004000479ee */ /* 0x000ea20008340000 */
[----:B------:R-:W-:Y:S02]  /*7800*/  SHF.L.U32 R74, R92, 0x8, RZ ;  /* 0x000000085c4a7819 */ /* 0x000fe400000006ff */
[----:B------:R-:W-:Y:S02]  /*7810*/  ISETP.NE.AND P0, PT, R154, RZ, PT ;  /* 0x000000ff9a00720c */ /* 0x000fe40003f05270 */
[----:B------:R-:W-:Y:S02]  /*7820*/  SHF.R.S32.HI R74, RZ, 0x18, R74 ;  /* 0x00000018ff4a7819 */ /* 0x000fe4000001144a */
[----:B------:R-:W-:Y:S01]  /*7830*/  ISETP.NE.AND P6, PT, R99, RZ, PT ;  /* 0x000000ff6300720c */ /* 0x000fe20003fc5270 */
[C---:B--2---:R-:W-:Y:S02]  /*7840*/  IMAD R0, R70.reuse, R4, RZ ;  /* 0x0000000446007224 */ /* 0x044fe400078e02ff */
        /* <DEDUP_REMOVED lines=12> */
[----:B------:R-:W-:Y:S01]  /*7910*/  IMAD R7, R73, R72, R7 ;  /* 0x0000004849077224 */ /* 0x000fe200078e0207 */
[----:B------:R-:W-:Y:S01]  /*7920*/  PRMT R73, R94, 0x8880, RZ ;  /* 0x000088805e497816 */ /* 0x000fe200000000ff */
[----:B------:R-:W-:Y:S02]  /*7930*/  IMAD R6, R70, R10, RZ ;  /* 0x0000000a46067224 */ /* 0x000fe400078e02ff */
[-C--:B------:R-:W-:Y:S01]  /*7940*/  IMAD R4, R75, R72.reuse, R4 ;  /* 0x000000484b047224 */ /* 0x080fe200078e0204 */
[----:B------:R-:W-:Y:S01]  /*7950*/  SHF.L.U32 R75, R94, 0x8, RZ ;  /* 0x000000085e4b7819 */ /* 0x000fe200000006ff */
[-C--:B------:R-:W-:Y:S01]  /*7960*/  IMAD R5, R74, R72.reuse, R5 ;  /* 0x000000484a057224 */ /* 0x080fe200078e0205 */
[----:B------:R-:W-:Y:S01]  /*7970*/  SHF.L.U32 R74, R94, 0x10, RZ ;  /* 0x000000105e4a7819 */ /* 0x000fe200000006ff */
[----:B------:R-:W-:Y:S01]  /*7980*/  IMAD R6, R77, R72, R6 ;  /* 0x000000484d067224 */ /* 0x000fe200078e0206 */
[----:B------:R-:W-:Y:S01]  /*7990*/  I2IP.S8.S32.SAT R77, R7, R3, RZ ;  /* 0x00000003074d7239 */ /* 0x000fe200000014ff */
[C---:B------:R-:W-:Y:S01]  /*79a0*/  IMAD R11, R70.reuse, R11, RZ ;  /* 0x0000000b460b7224 */ /* 0x040fe200078e02ff */
[----:B------:R-:W-:Y:S01]  /*79b0*/  MOV R3, R73 ;  /* 0x0000004900037202 */ /* 0x000fe20000000f00 */
[----:B------:R-:W-:Y:S01]  /*79c0*/  IMAD R8, R70, R12, RZ ;  /* 0x0000000c46087224 */ /* 0x000fe200078e02ff */
[----:B-1----:R-:W-:Y:S01]  /*79d0*/  I2IP.S8.S32.SAT R100, R2, R0, R77 ;  /* 0x0000000002647239 */ /* 0x002fe2000000144d */
[----:B------:R-:W-:Y:S01]  /*79e0*/  IMAD R9, R70, R13, RZ ;  /* 0x0000000d46097224 */ /* 0x000fe200078e02ff */
[----:B------:R-:W-:Y:S01]  /*79f0*/  SHF.R.S32.HI R73, RZ, 0x18, R74 ;  /* 0x00000018ff497819 */ /* 0x000fe2000001144a */
[----:B------:R-:W-:Y:S01]  /*7a00*/  IMAD R11, R76, R72, R11 ;  /* 0x000000484c0b7224 */ /* 0x000fe200078e020b */
[----:B------:R-:W-:Y:S01]  /*7a10*/  SHF.R.S32.HI R75, RZ, 0x18, R75 ;  /* 0x00000018ff4b7819 */ /* 0x000fe2000001144b */
[C---:B------:R-:W-:Y:S01]  /*7a20*/  IMAD R10, R70.reuse, R14, RZ ;  /* 0x0000000e460a7224 */ /* 0x040fe200078e02ff */
[----:B------:R-:W-:Y:S01]  /*7a30*/  SHF.L.U32 R2, R95, 0x10, RZ ;  /* 0x000000105f027819 */ /* 0x000fe200000006ff */
[----:B------:R-:W-:Y:S01]  /*7a40*/  IMAD R8, R3, R72, R8 ;  /* 0x0000004803087224 */ /* 0x000fe200078e0208 */
[----:B------:R-:W-:Y:S01]  /*7a50*/  I2IP.S8.S32.SAT R101, R11, R6, RZ ;  /* 0x000000060b657239 */ /* 0x000fe200000014ff */
[C---:B------:R-:W-:Y:S01]  /*7a60*/  IMAD R15, R70.reuse, R15, RZ ;  /* 0x0000000f460f7224 */ /* 0x040fe200078e02ff */
[----:B------:R-:W-:Y:S01]  /*7a70*/  PRMT R3, R95, 0x8880, RZ ;  /* 0x000088805f037816 */ /* 0x000fe200000000ff */
[----:B------:R-:W-:Y:S01]  /*7a80*/  IMAD R9, R73, R72, R9 ;  /* 0x0000004849097224 */ /* 0x000fe200078e0209 */
[----:B------:R-:W-:Y:S01]  /*7a90*/  I2IP.S8.S32.SAT R101, R5, R4, R101 ;  /* 0x0000000405657239 */ /* 0x000fe20000001465 */
[C---:B------:R-:W-:Y:S01]  /*7aa0*/  IMAD R12, R70.reuse, R16, RZ ;  /* 0x00000010460c7224 */ /* 0x040fe200078e02ff */
[----:B------:R-:W-:Y:S01]  /*7ab0*/  SHF.R.S32.HI R2, RZ, 0x18, R2 ;  /* 0x00000018ff027819 */ /* 0x000fe20000011402 */
[----:B------:R-:W-:Y:S01]  /*7ac0*/  IMAD R10, R75, R72, R10 ;  /* 0x000000484b0a7224 */ /* 0x000fe200078e020a */
[----:B------:R-:W-:Y:S01]  /*7ad0*/  SHF.R.S32.HI R0, RZ, 0x18, R94 ;  /* 0x00000018ff007819 */ /* 0x000fe2000001145e */
[C---:B------:R-:W-:Y:S01]  /*7ae0*/  IMAD R13, R70.reuse, R17, RZ ;  /* 0x00000011460d7224 */ /* 0x040fe200078e02ff */
[----:B------:R-:W-:Y:S01]  /*7af0*/  SHF.R.S32.HI R74, RZ, 0x18, R95 ;  /* 0x00000018ff4a7819 */ /* 0x000fe2000001145f */
[----:B------:R-:W-:Y:S01]  /*7b00*/  IMAD R14, R70, R18, RZ ;  /* 0x00000012460e7224 */ /* 0x000fe200078e02ff */
[----:B------:R-:W-:Y:S01]  /*7b10*/  SHF.L.U32 R73, R95, 0x8, RZ ;  /* 0x000000085f497819 */ /* 0x000fe200000006ff */
[-C--:B------:R-:W-:Y:S01]  /*7b20*/  IMAD R15, R0, R72.reuse, R15 ;  /* 0x00000048000f7224 */ /* 0x080fe200078e020f */
[C---:B------:R-:W-:Y:S01]  /*7b30*/  SHF.L.U32 R0, R80.reuse, 0x10, RZ ;  /* 0x0000001050007819 */ /* 0x040fe200000006ff */
[-C--:B------:R-:W-:Y:S01]  /*7b40*/  IMAD R12, R3, R72.reuse, R12 ;  /* 0x00000048030c7224 */ /* 0x080fe200078e020c */
[----:B------:R-:W-:Y:S01]  /*7b50*/  PRMT R3, R80, 0x8880, RZ ;  /* 0x0000888050037816 */ /* 0x000fe200000000ff */
[----:B------:R-:W-:Y:S01]  /*7b60*/  IMAD R13, R2, R72, R13 ;  /* 0x00000048020d7224 */ /* 0x000fe200078e020d */
[----:B------:R-:W-:Y:S01]  /*7b70*/  SHF.R.S32.HI R73, RZ, 0x18, R73 ;  /* 0x00000018ff497819 */ /* 0x000fe20000011449 */
[----:B------:R-:W-:Y:S01]  /*7b80*/  IMAD R19, R70, R19, RZ ;  /* 0x0000001346137224 */ /* 0x000fe200078e02ff */
[----:B------:R-:W-:Y:S01]  /*7b90*/  I2IP.S8.S32.SAT R102, R15, R10, RZ ;  /* 0x0000000a0f667239 */ /* 0x000fe200000014ff */
[----:B------:R-:W-:Y:S01]  /*7ba0*/  IMAD.SHL.U32 R2, R80, 0x100, RZ ;  /* 0x0000010050027824 */ /* 0x000fe200078e00ff */
[----:B------:R-:W-:Y:S01]  /*7bb0*/  SHF.R.S32.HI R0, RZ, 0x18, R0 ;  /* 0x00000018ff007819 */ /* 0x000fe20000011400 */
[C---:B------:R-:W-:Y:S01]  /*7bc0*/  IMAD R16, R70.reuse, R20, RZ ;  /* 0x0000001446107224 */ /* 0x040fe200078e02ff */
[----:B------:R-:W-:Y:S01]  /*7bd0*/  I2IP.S8.S32.SAT R102, R9, R8, R102 ;  /* 0x0000000809667239 */ /* 0x000fe20000001466 */
[-C--:B------:R-:W-:Y:S01]  /*7be0*/  IMAD R14, R73, R72.reuse, R14 ;  /* 0x00000048490e7224 */ /* 0x080fe200078e020e */
[----:B------:R-:W-:Y:S01]  /*7bf0*/  SHF.R.S32.HI R73, RZ, 0x18, R2 ;  /* 0x00000018ff497819 */ /* 0x000fe20000011402 */
[----:B------:R-:W-:Y:S01]  /*7c00*/  IMAD R17, R70, R21, RZ ;  /* 0x0000001546117224 */ /* 0x000fe200078e02ff */
[----:B------:R-:W-:Y:S01]  /*7c10*/  SHF.L.U32 R2, R81, 0x8, RZ ;  /* 0x0000000851027819 */ /* 0x000fe200000006ff */
[----:B------:R-:W-:Y:S01]  /*7c20*/  IMAD R19, R74, R72, R19 ;  /* 0x000000484a137224 */ /* 0x000fe200078e0213 */
[----:B------:R-:W-:Y:S01]  /*7c30*/  SHF.R.S32.HI R74, RZ, 0x18, R86 ;  /* 0x00000018ff4a7819 */ /* 0x000fe20000011456 */
[----:B------:R-:W-:Y:S01]  /*7c40*/  IMAD R18, R70, R22, RZ ;  /* 0x0000001646127224 */ /* 0x000fe200078e02ff */
[----:B------:R-:W-:Y:S01]  /*7c50*/  SHF.L.U32 R75, R90, 0x8, RZ ;  /* 0x000000085a4b7819 */ /* 0x000fe200000006ff */
[----:B------:R-:W-:Y:S01]  /*7c60*/  IMAD R16, R3, R72, R16 ;  /* 0x0000004803107224 */ /* 0x000fe200078e0210 */
[----:B------:R-:W-:Y:S01]  /*7c70*/  I2IP.S8.S32.SAT R103, R19, R14, RZ ;  /* 0x0000000e13677239 */ /* 0x000fe200000014ff */
[----:B------:R-:W-:Y:S01]  /*7c80*/  IMAD R17, R0, R72, R17 ;  /* 0x0000004800117224 */ /* 0x000fe200078e0211 */
[----:B------:R-:W-:Y:S01]  /*7c90*/  SHF.R.S32.HI R0, RZ, 0x18, R80 ;  /* 0x00000018ff007819 */ /* 0x000fe20000011450 */
[C---:B------:R-:W-:Y:S01]  /*7ca0*/  IMAD R23, R70.reuse, R23, RZ ;  /* 0x0000001746177224 */ /* 0x040fe200078e02ff */
[----:B------:R-:W-:Y:S01]  /*7cb0*/  I2IP.S8.S32.SAT R103, R13, R12, R103 ;  /* 0x0000000c0d677239 */ /* 0x000fe20000001467 */
[----:B------:R-:W-:Y:S01]  /*7cc0*/  IMAD R18, R73, R72, R18 ;  /* 0x0000004849127224 */ /* 0x000fe200078e0212 */
[C---:B------:R-:W-:Y:S01]  /*7cd0*/  SHF.L.U32 R73, R81.reuse, 0x10, RZ ;  /* 0x0000001051497819 */ /* 0x040fe200000006ff */
[----:B------:R-:W-:Y:S01]  /*7ce0*/  IMAD R20, R70, R24, RZ ;  /* 0x0000001846147224 */ /* 0x000fe200078e02ff */
[----:B------:R-:W-:Y:S01]  /*7cf0*/  PRMT R3, R81, 0x8880, RZ ;  /* 0x0000888051037816 */ /* 0x000fe200000000ff */
[----:B------:R-:W-:Y:S01]  /*7d00*/  IMAD R23, R0, R72, R23 ;  /* 0x0000004800177224 */ /* 0x000fe200078e0217 */
[----:B------:R-:W-:Y:S01]  /*7d10*/  SHF.R.S32.HI R0, RZ, 0x18, R73 ;  /* 0x00000018ff007819 */ /* 0x000fe20000011449 */
[C---:B------:R-:W-:Y:S01]  /*7d20*/  IMAD R21, R70.reuse, R25, RZ ;  /* 0x0000001946157224 */ /* 0x040fe200078e02ff */
[----:B------:R-:W-:Y:S01]  /*7d30*/  SHF.R.S32.HI R73, RZ, 0x18, R2 ;  /* 0x00000018ff497819 */ /* 0x000fe20000011402 */
[C---:B------:R-:W-:Y:S01]  /*7d40*/  IMAD R22, R70.reuse, R26, RZ ;  /* 0x0000001a46167224 */ /* 0x040fe200078e02ff */
[----:B------:R1:W-:Y:S01]  /*7d50*/  STS.128 [R135+UR44+0xa200], R100 ;  /* 0x00a2006487007988 */ /* 0x0003e20008000c2c */
[----:B------:R-:W-:Y:S01]  /*7d60*/  IMAD R20, R3, R72, R20 ;  /* 0x0000004803147224 */ /* 0x000fe200078e0214 */
[----:B------:R-:W-:Y:S01]  /*7d70*/  SHF.R.S32.HI R2, RZ, 0x18, R81 ;  /* 0x00000018ff027819 */ /* 0x000fe20000011451 */
[----:B------:R-:W-:Y:S01]  /*7d80*/  IMAD R27, R70, R27, RZ ;  /* 0x0000001b461b7224 */ /* 0x000fe200078e02ff */
[----:B------:R-:W-:Y:S01]  /*7d90*/  I2IP.S8.S32.SAT R104, R23, R18, RZ ;  /* 0x0000001217687239 */ /* 0x000fe200000014ff */
[-C--:B------:R-:W-:Y:S01]  /*7da0*/  IMAD R21, R0, R72.reuse, R21 ;  /* 0x0000004800157224 */ /* 0x080fe200078e0215 */
[C---:B------:R-:W-:Y:S01]  /*7db0*/  PRMT R3, R82.reuse, 0x8880, RZ ;  /* 0x0000888052037816 */ /* 0x040fe200000000ff */
[-C--:B------:R-:W-:Y:S01]  /*7dc0*/  IMAD R22, R73, R72.reuse, R22 ;  /* 0x0000004849167224 */ /* 0x080fe200078e0216 */
[----:B------:R-:W-:Y:S01]  /*7dd0*/  SHF.L.U32 R0, R82, 0x10, RZ ;  /* 0x0000001052007819 */ /* 0x000fe200000006ff */
[----:B------:R-:W-:Y:S01]  /*7de0*/  IMAD R27, R2, R72, R27 ;  /* 0x00000048021b7224 */ /* 0x000fe200078e021b */
[----:B------:R-:W-:Y:S01]  /*7df0*/  SHF.L.U32 R2, R82, 0x8, RZ ;  /* 0x0000000852027819 */ /* 0x000fe200000006ff */
[C---:B------:R-:W-:Y:S01]  /*7e00*/  IMAD R24, R70.reuse, R28, RZ ;  /* 0x0000001c46187224 */ /* 0x040fe200078e02ff */
[----:B------:R-:W-:Y:S01]  /*7e10*/  SHF.R.S32.HI R0, RZ, 0x18, R0 ;  /* 0x00000018ff007819 */ /* 0x000fe20000011400 */
[C---:B------:R-:W-:Y:S01]  /*7e20*/  IMAD R25, R70.reuse, R29, RZ ;  /* 0x0000001d46197224 */ /* 0x040fe200078e02ff */
        /* <DEDUP_REMOVED lines=10> */
[C---:B------:R-:W-:Y:S01]  /*7ed0*/  SHF.L.U32 R0, R83.reuse, 0x10, RZ ;  /* 0x0000001053007819 */ /* 0x040fe200000006ff */
        /* <DEDUP_REMOVED lines=13> */
[C---:B------:R-:W-:Y:S01]  /*7fb0*/  PRMT R3, R84.reuse, 0x8880, RZ ;  /* 0x0000888054037816 */ /* 0x040fe200000000ff */
[----:B------:R-:W-:Y:S01]  /*7fc0*/  IMAD R30, R73, R72, R30 ;  /* 0x00000048491e7224 */ /* 0x000fe200078e021e */
[----:B------:R-:W-:Y:S01]  /*7fd0*/  I2IP.S8.S32.SAT R106, R25, R24, R106 ;  /* 0x00000018196a7239 */ /* 0x000fe2000000146a */
[----:B------:R-:W-:Y:S01]  /*7fe0*/  IMAD.U32 R0, R84, 0x10000, RZ ;  /* 0x0001000054007824 */ /* 0x000fe200078e00ff */
[----:B------:R-:W-:Y:S01]  /*7ff0*/  SHF.R.S32.HI R75, RZ, 0x18, R75 ;  /* 0x00000018ff4b7819 */ /* 0x000fe2000001144b */
[----:B------:R-:W-:Y:S01]  /*8000*/  IMAD R35, R2, R72, R35 ;  /* 0x0000004802237224 */ /* 0x000fe200078e0223 */
[----:B------:R-:W-:Y:S01]  /*8010*/  SHF.L.U32 R2, R84, 0x8, RZ ;  /* 0x0000000854027819 */ /* 0x000fe200000006ff */
[C---:B------:R-:W-:Y:S01]  /*8020*/  IMAD R32, R70.reuse, R36, RZ ;  /* 0x0000002446207224 */ /* 0x040fe200078e02ff */
[----:B------:R-:W-:Y:S01]  /*8030*/  SHF.R.S32.HI R0, RZ, 0x18, R0 ;  /* 0x00000018ff007819 */ /* 0x000fe20000011400 */
[C---:B------:R-:W-:Y:S01]  /*8040*/  IMAD R33, R70.reuse, R37, RZ ;  /* 0x0000002546217224 */ /* 0x040fe200078e02ff */
[----:B------:R-:W-:Y:S01]  /*8050*/  SHF.R.S32.HI R73, RZ, 0x18, R2 ;  /* 0x00000018ff497819 */ /* 0x000fe20000011402 */
[----:B------:R-:W-:Y:S01]  /*8060*/  IMAD R34, R70, R38, RZ ;  /* 0x0000002646227224 */ /* 0x000fe200078e02ff */
[----:B------:R-:W-:Y:S01]  /*8070*/  I2IP.S8.S32.SAT R107, R35, R30, RZ ;  /* 0x0000001e236b7239 */ /* 0x000fe200000014ff */
[-C--:B------:R-:W-:Y:S01]  /*8080*/  IMAD R32, R3, R72.reuse, R32 ;  /* 0x0000004803207224 */ /* 0x080fe200078e0220 */
[----:B------:R-:W-:Y:S01]  /*8090*/  PRMT R3, R85, 0x8880, RZ ;  /* 0x0000888055037816 */ /* 0x000fe200000000ff */
[----:B------:R-:W-:Y:S01]  /*80a0*/  IMAD R33, R0, R72, R33 ;  /* 0x0000004800217224 */ /* 0x000fe200078e0221 */
[----:B------:R-:W-:Y:S01]  /*80b0*/  SHF.R.S32.HI R0, RZ, 0x18, R84 ;  /* 0x00000018ff007819 */ /* 0x000fe20000011454 */
[C---:B------:R-:W-:Y:S01]  /*80c0*/  IMAD R39, R70.reuse, R39, RZ ;  /* 0x0000002746277224 */ /* 0x040fe200078e02ff */
[----:B------:R-:W-:Y:S01]  /*80d0*/  I2IP.S8.S32.SAT R107, R29, R28, R107 ;  /* 0x0000001c1d6b7239 */ /* 0x000fe2000000146b */
[----:B------:R-:W-:Y:S01]  /*80e0*/  IMAD R34, R73, R72, R34 ;  /* 0x0000004849227224 */ /* 0x000fe200078e0222 */
[C---:B------:R-:W-:Y:S01]  /*80f0*/  SHF.L.U32 R73, R85.reuse, 0x10, RZ ;  /* 0x0000001055497819 */ /* 0x040fe200000006ff */
[----:B------:R-:W-:Y:S01]  /*8100*/  IMAD R36, R70, R40, RZ ;  /* 0x0000002846247224 */ /* 0x000fe200078e02ff */
[----:B------:R-:W-:Y:S01]  /*8110*/  SHF.L.U32 R2, R85, 0x8, RZ ;  /* 0x0000000855027819 */ /* 0x000fe200000006ff */
[----:B------:R-:W-:Y:S01]  /*8120*/  IMAD R39, R0, R72, R39 ;  /* 0x0000004800277224 */ /* 0x000fe200078e0227 */
        /* <DEDUP_REMOVED lines=8> */
[----:B------:R-:W-:Y:S01]  /*81b0*/  SHF.L.U32 R2, R86, 0x10, RZ ;  /* 0x0000001056027819 */ /* 0x000fe200000006ff */
[----:B------:R-:W-:Y:S01]  /*81c0*/  IMAD R43, R70, R43, RZ ;  /* 0x0000002b462b7224 */ /* 0x000fe200078e02ff */
[----:B------:R-:W-:Y:S01]  /*81d0*/  SHF.R.S32.HI R0, RZ, 0x18, R85 ;  /* 0x00000018ff007819 */ /* 0x000fe20000011455 */
        /* <DEDUP_REMOVED lines=11> */
[----:B------:R-:W-:Y:S01]  /*8290*/  SHF.L.U32 R0, R87, 0x10, RZ ;  /* 0x0000001057007819 */ /* 0x000fe200000006ff */
[----:B------:R-:W-:Y:S01]  /*82a0*/  IMAD R47, R70, R47, RZ ;  /* 0x0000002f462f7224 */ /* 0x000fe200078e02ff */
[----:B------:R-:W-:Y:S01]  /*82b0*/  I2IP.S8.S32.SAT R109, R43, R38, RZ ;  /* 0x000000262b6d7239 */ /* 0x000fe200000014ff */
[----:B------:R-:W-:Y:S01]  /*82c0*/  IMAD R41, R2, R72, R41 ;  /* 0x0000004802297224 */ /* 0x000fe200078e0229 */
[C---:B------:R-:W-:Y:S01]  /*82d0*/  PRMT R3, R87.reuse, 0x8880, RZ ;  /* 0x0000888057037816 */ /* 0x040fe200000000ff */
[C---:B------:R-:W-:Y:S01]  /*82e0*/  IMAD R44, R70.reuse, R48, RZ ;  /* 0x00000030462c7224 */ /* 0x040fe200078e02ff */
[----:B------:R-:W-:Y:S01]  /*82f0*/  SHF.L.U32 R2, R87, 0x8, RZ ;  /* 0x0000000857027819 */ /* 0x000fe200000006ff */
[----:B------:R-:W-:Y:S01]  /*8300*/  IMAD R42, R73, R72, R42 ;  /* 0x00000048492a7224 */ /* 0x000fe200078e022a */
[----:B------:R-:W-:Y:S01]  /*8310*/  SHF.R.S32.HI R0, RZ, 0x18, R0 ;  /* 0x00000018ff007819 */ /* 0x000fe20000011400 */
[----:B------:R-:W-:Y:S01]  /*8320*/  IMAD R45, R70, R49, RZ ;  /* 0x00000031462d7224 */ /* 0x000fe200078e02ff */
[----:B------:R-:W-:Y:S01]  /*8330*/  I2IP.S8.S32.SAT R109, R37, R36, R109 ;  /* 0x00000024256d7239 */ /* 0x000fe2000000146d */
[----:B------:R-:W-:Y:S01]  /*8340*/  IMAD R47, R74, R72, R47 ;  /* 0x000000484a2f7224 */ /* 0x000fe200078e022f */
[----:B------:R-:W-:Y:S01]  /*8350*/  SHF.R.S32.HI R73, RZ, 0x18, R2 ;  /* 0x00000018ff497819 */ /* 0x000fe20000011402 */
[C---:B------:R-:W-:Y:S01]  /*8360*/  IMAD R46, R70.reuse, R50, RZ ;  /* 0x00000032462e7224 */ /* 0x040fe200078e02ff */
[----:B------:R-:W-:Y:S01]  /*8370*/  SHF.R.S32.HI R2, RZ, 0x18, R87 ;  /* 0x00000018ff027819 */ /* 0x000fe20000011457 */
[----:B------:R-:W-:Y:S01]  /*8380*/  IMAD R44, R3, R72, R44 ;  /* 0x00000048032c7224 */ /* 0x000fe200078e022c */
[----:B------:R-:W-:Y:S01]  /*8390*/  I2IP.S8.S32.SAT R110, R47, R42, RZ ;  /* 0x0000002a2f6e7239 */ /* 0x000fe200000014ff */
[----:B------:R-:W-:Y:S01]  /*83a0*/  IMAD R51, R70, R51, RZ ;  /* 0x0000003346337224 */ /* 0x000fe200078e02ff */
[----:B------:R-:W-:Y:S01]  /*83b0*/  PRMT R3, R88, 0x8880, RZ ;  /* 0x0000888058037816 */ /* 0x000fe200000000ff */
[----:B------:R-:W-:Y:S01]  /*83c0*/  IMAD R45, R0, R72, R45 ;  /* 0x00000048002d7224 */ /* 0x000fe200078e022d */
[----:B------:R-:W-:Y:S01]  /*83d0*/  I2IP.S8.S32.SAT R110, R41, R40, R110 ;  /* 0x00000028296e7239 */ /* 0x000fe2000000146e */
[----:B------:R-:W-:Y:S01]  /*83e0*/  IMAD R48, R70, R52, RZ ;  /* 0x0000003446307224 */ /* 0x000fe200078e02ff */
[----:B------:R-:W-:Y:S01]  /*83f0*/  SHF.L.U32 R74, R89, 0x10, RZ ;  /* 0x00000010594a7819 */ /* 0x000fe200000006ff */
[-C--:B------:R-:W-:Y:S01]  /*8400*/  IMAD R46, R73, R72.reuse, R46 ;  /* 0x00000048492e7224 */ /* 0x080fe200078e022e */
[----:B------:R-:W-:Y:S01]  /*8410*/  PRMT R73, R89, 0x8880, RZ ;  /* 0x0000888059497816 */ /* 0x000fe200000000ff */
[-C--:B------:R-:W-:Y:S01]  /*8420*/  IMAD R51, R2, R72.reuse, R51 ;  /* 0x0000004802337224 */ /* 0x080fe200078e0233 */
[----:B------:R-:W-:Y:S01]  /*8430*/  SHF.R.S32.HI R74, RZ, 0x18, R74 ;  /* 0x00000018ff4a7819 */ /* 0x000fe2000001144a */
[C---:B------:R-:W-:Y:S01]  /*8440*/  IMAD.U32 R0, R88.reuse, 0x10000, RZ ;  /* 0x0001000058007824 */ /* 0x040fe200078e00ff */
        /* <DEDUP_REMOVED lines=10> */
[----:B------:R-:W-:Y:S01]  /*84f0*/  SHF.R.S32.HI R0, RZ, 0x18, R89 ;  /* 0x00000018ff007819 */ /* 0x000fe20000011459 */
[----:B------:R-:W-:Y:S01]  /*8500*/  IMAD R50, R3, R72, R50 ;  /* 0x0000004803327224 */ /* 0x000fe200078e0232 */
[----:B------:R-:W-:Y:S01]  /*8510*/  SHF.L.U32 R3, R89, 0x8, RZ ;  /* 0x0000000859037819 */ /* 0x000fe200000006ff */
[C---:B------:R-:W-:Y:S01]  /*8520*/  IMAD R52, R70.reuse, R56, RZ ;  /* 0x0000003846347224 */ /* 0x040fe200078e02ff */
[----:B------:R-:W-:Y:S01]  /*8530*/  I2IP.S8.S32.SAT R111, R45, R44, R111 ;  /* 0x0000002c2d6f7239 */ /* 0x000fe2000000146f */
[----:B------:R-:W-:Y:S01]  /*8540*/  IMAD R53, R70, R57, RZ ;  /* 0x0000003946357224 */ /* 0x000fe200078e02ff */
[----:B------:R-:W-:Y:S01]  /*8550*/  SHF.R.S32.HI R3, RZ, 0x18, R3 ;  /* 0x00000018ff037819 */ /* 0x000fe20000011403 */
[----:B------:R-:W-:Y:S01]  /*8560*/  IMAD R55, R2, R72, R55 ;  /* 0x0000004802377224 */ /* 0x000fe200078e0237 */
[----:B------:R-:W-:Y:S01]  /*8570*/  SHF.L.U32 R2, R90, 0x10, RZ ;  /* 0x000000105a027819 */ /* 0x000fe200000006ff */
[C---:B------:R-:W-:Y:S01]  /*8580*/  IMAD R54, R70.reuse, R58, RZ ;  /* 0x0000003a46367224 */ /* 0x040fe200078e02ff */
[----:B------:R1:W-:Y:S01]  /*8590*/  STS.128 [R157+0xa200], R108 ;  /* 0x00a2006c9d007388 */ /* 0x0003e20000000c00 */
[----:B------:R-:W-:Y:S01]  /*85a0*/  IMAD R52, R73, R72, R52 ;  /* 0x0000004849347224 */ /* 0x000fe200078e0234 */
[----:B------:R-:W-:Y:S01]  /*85b0*/  I2IP.S8.S32.SAT R112, R55, R50, RZ ;  /* 0x0000003237707239 */ /* 0x000fe200000014ff */
[----:B------:R-:W-:Y:S01]  /*85c0*/  IMAD R59, R70, R59, RZ ;  /* 0x0000003b463b7224 */ /* 0x000fe200078e02ff */
[----:B------:R-:W-:Y:S01]  /*85d0*/  PRMT R73, R90, 0x8880, RZ ;  /* 0x000088805a497816 */ /* 0x000fe200000000ff */
[----:B------:R-:W-:Y:S01]  /*85e0*/  IMAD R53, R74, R72, R53 ;  /* 0x000000484a357224 */ /* 0x000fe200078e0235 */
[----:B------:R-:W-:Y:S01]  /*85f0*/  I2IP.S8.S32.SAT R112, R49, R48, R112 ;  /* 0x0000003031707239 */ /* 0x000fe20000001470 */
[C---:B------:R-:W-:Y:S01]  /*8600*/  IMAD R56, R70.reuse, R60, RZ ;  /* 0x0000003c46387224 */ /* 0x040fe200078e02ff */
[----:B------:R-:W-:Y:S01]  /*8610*/  SHF.R.S32.HI R2, RZ, 0x18, R2 ;  /* 0x00000018ff027819 */ /* 0x000fe20000011402 */
[-C--:B------:R-:W-:Y:S01]  /*8620*/  IMAD R54, R3, R72.reuse, R54 ;  /* 0x0000004803367224 */ /* 0x080fe200078e0236 */
[----:B------:R-:W-:Y:S01]  /*8630*/  PRMT R3, R91, 0x8880, RZ ;  /* 0x000088805b037816 */ /* 0x000fe200000000ff */
[----:B------:R-:W-:Y:S01]  /*8640*/  IMAD R57, R70, R61, RZ ;  /* 0x0000003d46397224 */ /* 0x000fe200078e02ff */
[----:B------:R-:W-:Y:S01]  /*8650*/  SHF.R.S32.HI R74, RZ, 0x18, R91 ;  /* 0x00000018ff4a7819 */ /* 0x000fe2000001145b */
[-C--:B------:R-:W-:Y:S01]  /*8660*/  IMAD R59, R0, R72.reuse, R59 ;  /* 0x00000048003b7224 */ /* 0x080fe200078e023b */
[----:B------:R-:W-:Y:S01]  /*8670*/  SHF.R.S32.HI R0, RZ, 0x18, R90 ;  /* 0x00000018ff007819 */ /* 0x000fe2000001145a */
[----:B------:R-:W-:Y:S01]  /*8680*/  IMAD R56, R73, R72, R56 ;  /* 0x0000004849387224 */ /* 0x000fe200078e0238 */
[----:B------:R-:W-:Y:S01]  /*8690*/  SHF.L.U32 R73, R91, 0x8, RZ ;  /* 0x000000085b497819 */ /* 0x000fe200000006ff */
[----:B------:R-:W-:Y:S01]  /*86a0*/  IMAD R58, R70, R62, RZ ;  /* 0x0000003e463a7224 */ /* 0x000fe200078e02ff */
[----:B------:R-:W-:Y:S01]  /*86b0*/  I2IP.S8.S32.SAT R113, R59, R54, RZ ;  /* 0x000000363b717239 */ /* 0x000fe200000014ff */
[----:B------:R-:W-:Y:S01]  /*86c0*/  IMAD R57, R2, R72, R57 ;  /* 0x0000004802397224 */ /* 0x000fe200078e0239 */
[----:B------:R-:W-:Y:S01]  /*86d0*/  SHF.L.U32 R2, R91, 0x10, RZ ;  /* 0x000000105b027819 */ /* 0x000fe200000006ff */
[C---:B------:R-:W-:Y:S01]  /*86e0*/  IMAD R63, R70.reuse, R63, RZ ;  /* 0x0000003f463f7224 */ /* 0x040fe200078e02ff */
[----:B------:R-:W-:Y:S01]  /*86f0*/  SHF.R.S32.HI R73, RZ, 0x18, R73 ;  /* 0x00000018ff497819 */ /* 0x000fe20000011449 */
[C---:B------:R-:W-:Y:S01]  /*8700*/  IMAD R60, R70.reuse, R64, RZ ;  /* 0x00000040463c7224 */ /* 0x040fe200078e02ff */
[----:B------:R-:W-:Y:S01]  /*8710*/  SHF.R.S32.HI R2, RZ, 0x18, R2 ;  /* 0x00000018ff027819 */ /* 0x000fe20000011402 */
[----:B------:R-:W-:Y:S01]  /*8720*/  IMAD R58, R75, R72, R58 ;  /* 0x000000484b3a7224 */ /* 0x000fe200078e023a */
[----:B------:R-:W-:Y:S01]  /*8730*/  I2IP.S8.S32.SAT R113, R53, R52, R113 ;  /* 0x0000003435717239 */ /* 0x000fe20000001471 */
[----:B------:R-:W-:Y:S02]  /*8740*/  IMAD R61, R70, R65, RZ ;  /* 0x00000041463d7224 */ /* 0x000fe400078e02ff */
[-C--:B------:R-:W-:Y:S02]  /*8750*/  IMAD R63, R0, R72.reuse, R63 ;  /* 0x00000048003f7224 */ /* 0x080fe400078e023f */
[----:B------:R-:W-:Y:S01]  /*8760*/  IMAD R60, R3, R72, R60 ;  /* 0x00000048033c7224 */ /* 0x000fe200078e023c */
[----:B------:R-:W-:Y:S01]  /*8770*/  @P6 SHF.L.U32 R3, R146, 0x1f, RZ ;  /* 0x0000001f92036819 */ /* 0x000fe200000006ff */
        /* <DEDUP_REMOVED lines=8> */
[----:B------:R-:W-:Y:S02]  /*8800*/  I2IP.S8.S32.SAT R115, R61, R60, R0 ;  /* 0x0000003c3d737239 */ /* 0x000fe40000001400 */
[----:B------:R-:W-:Y:S03]  /*8810*/  LEA R0, R148, UR44, 0x3 ;  /* 0x0000002c94007c11 */ /* 0x000fe6000f8e18ff */
        /* <DEDUP_REMOVED lines=9> */
[----:B------:R-:W-:Y:S02]  /*88b0*/  UIADD3 UR4, UP0, UPT, UR62, 0x680, URZ ;  /* 0x000006803e047890 */ /* 0x000fe4000ff1e0ff */
[----:B------:R-:W-:Y:S02]  /*88c0*/  UIADD3 UR9, UPT, UPT, UR49, 0x40, URZ ;  /* 0x0000004031097890 */ /* 0x000fe4000fffe0ff */
[----:B------:R-:W-:Y:S02]  /*88d0*/  UIADD3 UR8, UPT, UPT, UR44, 0xa200, URZ ;  /* 0x0000a2002c087890 */ /* 0x000fe4000fffe0ff */
[----:B------:R-:W-:Y:S01]  /*88e0*/  UIADD3.X UR5, UPT, UPT, URZ, UR63, URZ, UP0, !UPT ;  /* 0x0000003fff057290 */ /* 0x000fe200087fe4ff */
[----:B------:R-:W-:Y:S01]  /*88f0*/  UMOV UR10, UR50 ;  /* 0x00000032000a7c82 */ /* 0x000fe20008000000 */
[----:B------:R-:W-:Y:S07]  /*8900*/  UMOV UR11, UR36 ;  /* 0x00000024000b7c82 */ /* 0x000fee0008000000 */
[----:B------:R2:W-:Y:S01]  /*8910*/  UTMASTG.3D [UR8], [UR4] ;  /* 0x00000008040073b5 */ /* 0x0005e20008010000 */
[----:B------:R0:W-:Y:S01]  /*8920*/  UTMACMDFLUSH ;  /* 0x00000000000079b7 */ /* 0x0001e20000000000 */
[----:B--2---:R-:W-:Y:S04]  /*8930*/  DEPBAR.LE SB0, 0x1 ;  /* 0x000080400000791a */ /* 0x004fe80000000000 */
.L_x_111:
[----:B------:R-:W-:Y:S05]  /*8940*/  BSYNC.RECONVERGENT B0 ;  /* 0x0000000000007941 */ /* 0x000fea0003800200 */
.L_x_110:
        /* <DEDUP_REMOVED lines=16> */
.L_x_115:
[----:B------:R-:W-:Y:S05]  /*8a50*/  BSYNC B0 ;  /* 0x0000000000007941 */ /* 0x000fea0003800000 */
.L_x_114:
[----:B------:R-:W-:Y:S01]  /*8a60*/  ISETP.NE.AND P0, PT, R96, RZ, PT ;  /* 0x000000ff6000720c */ /* 0x000fe20003f05270 */
[----:B--2---:R-:W-:Y:S02]  /*8a70*/  VIADD R7, R0, 0x50 ;  /* 0x0000005000077836 */ /* 0x004fe40000000000 */
[----:B------:R-:W-:Y:S02]  /*8a80*/  IMAD.U32 R0, RZ, RZ, UR45 ;  /* 0x0000002dff007e24 */ /* 0x000fe4000f8e00ff */
[----:B------:R-:W-:Y:S03]  /*8a90*/  VIADD R148, R148, 0x1 ;  /* 0x0000000194947836 */ /* 0x000fe60000000000 */
[----:B------:R-:W-:Y:S05]  /*8aa0*/  PRMT R0, R0, 0x654, R7 ;  /* 0x0000065400007816 */ /* 0x000fea0000000007 */
[----:B------:R2:W3:Y:S04]  /*8ab0*/  @P0 LDS.128 R92, [R5+0x200] ;  /* 0x00020000055c0984 */ /* 0x0004e80000000c00 */
        /* <DEDUP_REMOVED lines=10> */
[----:B------:R-:W-:Y:S02]  /*8b60*/  SEL R148, R148, RZ, P0 ;  /* 0x000000ff94947207 */ /* 0x000fe40000000000 */
[----:B--2---:R-:W-:Y:S04]  /*8b70*/  SEL R5, RZ, 0x1, P0 ;  /* 0x00000001ff057807 */ /* 0x004fe80000000000 */
[----:B------:R-:W-:Y:S01]  /*8b80*/  LOP3.LUT R146, R146, R5, RZ, 0x3c, !PT ;  /* 0x0000000592927212 */ /* 0x000fe200078e3cff */
[----:B-----5:R4:W-:Y:S06]  /*8b90*/  SYNCS.ARRIVE.TRANS64.RED.A1T0 RZ, [R0+URZ], RZ ;  /* 0x000000ff00ff79a7 */ /* 0x0209ec00081004ff */
.L_x_113:
[----:B------:R-:W-:Y:S05]  /*8ba0*/  BSYNC B1 ;  /* 0x0000000000017941 */ /* 0x000fea0003800000 */
.L_x_112:
[----:B----4-:R-:W-:Y:S05]  /*8bb0*/  VIADD R0, R71, 0x80 ;  /* 0x0000008047007836 */ /* 0x010fea0000000000 */
        /* <DEDUP_REMOVED lines=9> */
[----:B------:R-:W4:Y:S01]  /*8c50*/  LDCU.64 UR6, c[0x4][0x80] ;  /* 0x01001000ff0677ac */ /* 0x000f220008000a00 */
[----:B------:R-:W1:Y:S01]  /*8c60*/  LDC.64 R2, c[0x4][R3] ;  /* 0x0100000003027b82 */ /* 0x000e620000000a00 */
[----:B------:R-:W5:Y:S01]  /*8c70*/  LDCU.64 UR4, c[0x4][0x18] ;  /* 0x01000300ff0477ac */ /* 0x000f620008000a00 */
[----:B--2---:R-:W-:Y:S01]  /*8c80*/  MOV R5, UR9 ;  /* 0x0000000900057c02 */ /* 0x004fe20008000f00 */
[----:B------:R-:W-:Y:S01]  /*8c90*/  IMAD.U32 R4, RZ, RZ, UR8 ;  /* 0x00000008ff047e24 */ /* 0x000fe2000f8e00ff */
[----:B----4-:R-:W-:Y:S01]  /*8ca0*/  MOV R7, UR7 ;  /* 0x0000000700077c02 */ /* 0x010fe20008000f00 */
[----:B------:R-:W-:Y:S01]  /*8cb0*/  IMAD.U32 R6, RZ, RZ, UR6 ;  /* 0x00000006ff067e24 */ /* 0x000fe2000f8e00ff */
[----:B-----5:R-:W-:Y:S01]  /*8cc0*/  MOV R11, UR5 ;  /* 0x00000005000b7c02 */ /* 0x020fe20008000f00 */
[----:B------:R-:W-:Y:S02]  /*8cd0*/  IMAD.U32 R10, RZ, RZ, UR4 ;  /* 0x00000004ff0a7e24 */ /* 0x000fe4000f8e00ff */
[----:B------:R-:W-:Y:S07]  /*8ce0*/  LEPC R20, `(.L_x_117) ;  /* 0x000000001014794e */ /* 0x000fee0000000000 */
[----:B-1-3--:R-:W-:Y:S05]  /*8cf0*/  CALL.ABS.NOINC R2 ;  /* 0x0000000002007343 */ /* 0x00afea0003c00000 */
.L_x_117:
[----:B------:R-:W-:Y:S05]  /*8d00*/  WARPSYNC.ALL ;  /* 0x0000000000007948 */ /* 0x000fea0003800000 */
[----:B------:R-:W-:Y:S01]  /*8d10*/  R2UR UR4, R71 ;  /* 0x00000000470472ca */ /* 0x000fe200000e0000 */
[----:B------:R-:W-:Y:S01]  /*8d20*/  BSSY.RECONVERGENT B0, `(.L_x_118) ;  /* 0x000011f000007945 */ /* 0x000fe20003800200 */
[C---:B---3--:R-:W-:Y:S02]  /*8d30*/  PRMT R73, R92.reuse, 0x8880, RZ ;  /* 0x000088805c497816 */ /* 0x048fe400000000ff */
[C---:B------:R-:W-:Y:S02]  /*8d40*/  SHF.L.U32 R75, R92.reuse, 0x10, RZ ;  /* 0x000000105c4b7819 */ /* 0x040fe400000006ff */
[----:B------:R-:W-:Y:S02]  /*8d50*/  SHF.L.U32 R74, R92, 0x8, RZ ;  /* 0x000000085c4a7819 */ /* 0x000fe400000006ff */
[----:B------:R-:W-:Y:S02]  /*8d60*/  SHF.R.S32.HI R75, RZ, 0x18, R75 ;  /* 0x00000018ff4b7819 */ /* 0x000fe4000001144b */
[----:B------:R-:W-:Y:S02]  /*8d70*/  SHF.R.S32.HI R74, RZ, 0x18, R74 ;  /* 0x00000018ff4a7819 */ /* 0x000fe4000001144a */
[----:B------:R-:W-:Y:S01]  /*8d80*/  ISETP.NE.AND P0, PT, R154, RZ, PT ;  /* 0x000000ff9a00720c */ /* 0x000fe20003f05270 */
[----:B------:R-:W2:Y:S01]  /*8d90*/  LDTM.x64 R4, tmem[UR4+0x80] ;  /* 0x00008004000479ee */ /* 0x000ea20008340000 */
[----:B------:R-:W-:Y:S01]  /*8da0*/  ISETP.NE.AND P6, PT, R99, RZ, PT ;  /* 0x000000ff6300720c */ /* 0x000fe20003fc5270 */
[C---:B--2---:R-:W-:Y:S02]  /*8db0*/  IMAD R0, R70.reuse, R4, RZ ;  /* 0x0000000446007224 */ /* 0x044fe400078e02ff */
[C---:B------:R-:W-:Y:S02]  /*8dc0*/  IMAD R3, R70.reuse, R6, RZ ;  /* 0x0000000646037224 */ /* 0x040fe400078e02ff */
[C---:B------:R-:W-:Y:S02]  /*8dd0*/  IMAD R4, R70.reuse, R8, RZ ;  /* 0x0000000846047224 */ /* 0x040fe400078e02ff */
[C---:B------:R-:W-:Y:S02]  /*8de0*/  IMAD R6, R70.reuse, R10, RZ ;  /* 0x0000000a46067224 */ /* 0x040fe400078e02ff */
[C---:B------:R-:W-:Y:S02]  /*8df0*/  IMAD R2, R70.reuse, R5, RZ ;  /* 0x0000000546027224 */ /* 0x040fe400078e02ff */
[C---:B------:R-:W-:Y:S02]  /*8e00*/  IMAD R8, R70.reuse, R12, RZ ;  /* 0x0000000c46087224 */ /* 0x040fe400078e02ff */
[C---:B------:R-:W-:Y:S02]  /*8e10*/  IMAD R10, R70.reuse, R14, RZ ;  /* 0x0000000e460a7224 */ /* 0x040fe400078e02ff */
[C---:B------:R-:W-:Y:S02]  /*8e20*/  IMAD R5, R70.reuse, R9, RZ ;  /* 0x0000000946057224 */ /* 0x040fe400078e02ff */
[----:B------:R-:W-:Y:S01]  /*8e30*/  IMAD R0, R73, R72, R0 ;  /* 0x0000004849007224 */ /* 0x000fe200078e0200 */
[----:B------:R-:W-:Y:S01]  /*8e40*/  SHF.L.U32 R73, R93, 0x8, RZ ;  /* 0x000000085d497819 */ /* 0x000fe200000006ff */
[C---:B------:R-:W-:Y:S02]  /*8e50*/  IMAD R12, R70.reuse, R16, RZ ;  /* 0x00000010460c7224 */ /* 0x040fe400078e02ff */
[C---:B------:R-:W-:Y:S01]  /*8e60*/  IMAD R14, R70.reuse, R18, RZ ;  /* 0x00000012460e7224 */ /* 0x040fe200078e02ff */
[----:B------:R-:W-:Y:S01]  /*8e70*/  SHF.R.S32.HI R73, RZ, 0x18, R73 ;  /* 0x00000018ff497819 */ /* 0x000fe20000011449 */
[C---:B------:R-:W-:Y:S02]  /*8e80*/  IMAD R9, R70.reuse, R13, RZ ;  /* 0x0000000d46097224 */ /* 0x040fe400078e02ff */
[C---:B------:R-:W-:Y:S02]  /*8e90*/  IMAD R16, R70.reuse, R20, RZ ;  /* 0x0000001446107224 */ /* 0x040fe400078e02ff */
[C---:B------:R-:W-:Y:S02]  /*8ea0*/  IMAD R18, R70.reuse, R22, RZ ;  /* 0x0000001646127224 */ /* 0x040fe400078e02ff */
[C---:B------:R-:W-:Y:S02]  /*8eb0*/  IMAD R13, R70.reuse, R17, RZ ;  /* 0x00000011460d7224 */ /* 0x040fe400078e02ff */
[C---:B------:R-:W-:Y:S02]  /*8ec0*/  IMAD R20, R70.reuse, R24, RZ ;  /* 0x0000001846147224 */ /* 0x040fe400078e02ff */
[C---:B------:R-:W-:Y:S02]  /*8ed0*/  IMAD R22, R70.reuse, R26, RZ ;  /* 0x0000001a46167224 */ /* 0x040fe400078e02ff */
[----:B------:R-:W-:Y:S02]  /*8ee0*/  IMAD R2, R75, R72, R2 ;  /* 0x000000484b027224 */ /* 0x000fe400078e0202 */
[C---:B------:R-:W-:Y:S02]  /*8ef0*/  IMAD R17, R70.reuse, R21, RZ ;  /* 0x0000001546117224 */ /* 0x040fe400078e02ff */
        /* <DEDUP_REMOVED lines=18> */
[C---:B------:R-:W-:Y:S01]  /*9020*/  IMAD R60, R70.reuse, R64, RZ ;  /* 0x00000040463c7224 */ /* 0x040fe200078e02ff */
[----:B------:R-:W-:Y:S01]  /*9030*/  SHF.R.S32.HI R64, RZ, 0x18, R92 ;  /* 0x00000018ff407819 */ /* 0x000fe2000001145c */
[C---:B------:R-:W-:Y:S02]  /*9040*/  IMAD R26, R70.reuse, R30, RZ ;  /* 0x0000001e461a7224 */ /* 0x040fe400078e02ff */
[C---:B------:R-:W-:Y:S02]  /*9050*/  IMAD R30, R70.reuse, R34, RZ ;  /* 0x00000022461e7224 */ /* 0x040fe400078e02ff */
[C---:B------:R-:W-:Y:S02]  /*9060*/  IMAD R57, R70.reuse, R61, RZ ;  /* 0x0000003d46397224 */ /* 0x040fe400078e02ff */
[C---:B------:R-:W-:Y:S01]  /*9070*/  IMAD R61, R70.reuse, R65, RZ ;  /* 0x00000041463d7224 */ /* 0x040fe200078e02ff */
[C---:B------:R-:W-:Y:S01]  /*9080*/  PRMT R65, R93.reuse, 0x8880, RZ ;  /* 0x000088805d417816 */ /* 0x040fe200000000ff */
[C---:B------:R-:W-:Y:S02]  /*9090*/  IMAD R34, R70.reuse, R38, RZ ;  /* 0x0000002646227224 */ /* 0x040fe400078e02ff */
[----:B------:R-:W-:Y:S02]  /*90a0*/  IMAD R38, R70, R42, RZ ;  /* 0x0000002a46267224 */ /* 0x000fe400078e02ff */
[----:B------:R-:W-:Y:S01]  /*90b0*/  IMAD R3, R74, R72, R3 ;  /* 0x000000484a037224 */ /* 0x000fe200078e0203 */
[----:B------:R-:W-:Y:S01]  /*90c0*/  SHF.R.S32.HI R74, RZ, 0x18, R93 ;  /* 0x00000018ff4a7819 */ /* 0x000fe2000001145d */
[C---:B------:R-:W-:Y:S02]  /*90d0*/  IMAD R42, R70.reuse, R46, RZ ;  /* 0x0000002e462a7224 */ /* 0x040fe400078e02ff */
[C---:B------:R-:W-:Y:S02]  /*90e0*/  IMAD R46, R70.reuse, R50, RZ ;  /* 0x00000032462e7224 */ /* 0x040fe400078e02ff */
[C---:B------:R-:W-:Y:S02]  /*90f0*/  IMAD R51, R70.reuse, R51, RZ ;  /* 0x0000003346337224 */ /* 0x040fe400078e02ff */
[C---:B------:R-:W-:Y:S02]  /*9100*/  IMAD R50, R70.reuse, R54, RZ ;  /* 0x0000003646327224 */ /* 0x040fe400078e02ff */
[C---:B------:R-:W-:Y:S02]  /*9110*/  IMAD R54, R70.reuse, R58, RZ ;  /* 0x0000003a46367224 */ /* 0x040fe400078e02ff */
[C---:B------:R-:W-:Y:S02]  /*9120*/  IMAD R58, R70.reuse, R62, RZ ;  /* 0x0000003e463a7224 */ /* 0x040fe400078e02ff */
[C---:B------:R-:W-:Y:S01]  /*9130*/  IMAD R62, R70.reuse, R66, RZ ;  /* 0x00000042463e7224 */ /* 0x040fe200078e02ff */
[----:B------:R-:W-:Y:S01]  /*9140*/  SHF.L.U32 R66, R93, 0x10, RZ ;  /* 0x000000105d427819 */ /* 0x000fe200000006ff */
[C---:B------:R-:W-:Y:S02]  /*9150*/  IMAD R7, R70.reuse, R7, RZ ;  /* 0x0000000746077224 */ /* 0x040fe400078e02ff */
[----:B------:R-:W-:Y:S01]  /*9160*/  IMAD R11, R70, R11, RZ ;  /* 0x0000000b460b7224 */ /* 0x000fe200078e02ff */
[----:B------:R-:W-:Y:S01]  /*9170*/  SHF.R.S32.HI R66, RZ, 0x18, R66 ;  /* 0x00000018ff427819 */ /* 0x000fe20000011442 */
[-C--:B------:R-:W-:Y:S01]  /*9180*/  IMAD R7, R64, R72.reuse, R7 ;  /* 0x0000004840077224 */ /* 0x080fe200078e0207 */
[C---:B------:R-:W-:Y:S01]  /*9190*/  PRMT R64, R94.reuse, 0x8880, RZ ;  /* 0x000088805e407816 */ /* 0x040fe200000000ff */
[-C--:B------:R-:W-:Y:S01]  /*91a0*/  IMAD R4, R65, R72.reuse, R4 ;  /* 0x0000004841047224 */ /* 0x080fe200078e0204 */
[----:B------:R-:W-:Y:S01]  /*91b0*/  SHF.L.U32 R65, R94, 0x10, RZ ;  /* 0x000000105e417819 */ /* 0x000fe200000006ff */
[-C--:B------:R-:W-:Y:S02]  /*91c0*/  IMAD R5, R66, R72.reuse, R5 ;  /* 0x0000004842057224 */ /* 0x080fe400078e0205 */
[-C--:B------:R-:W-:Y:S01]  /*91d0*/  IMAD R6, R73, R72.reuse, R6 ;  /* 0x0000004849067224 */ /* 0x080fe200078e0206 */
[----:B------:R-:W-:Y:S01]  /*91e0*/  I2IP.S8.S32.SAT R73, R7, R3, RZ ;  /* 0x0000000307497239 */ /* 0x000fe200000014ff */
[----:B------:R-:W-:Y:S01]  /*91f0*/  IMAD R11, R74, R72, R11 ;  /* 0x000000484a0b7224 */ /* 0x000fe200078e020b */
[----:B------:R-:W-:Y:S01]  /*9200*/  SHF.L.U32 R7, R94, 0x8, RZ ;  /* 0x000000085e077819 */ /* 0x000fe200000006ff */
[C---:B------:R-:W-:Y:S01]  /*9210*/  IMAD R15, R70.reuse, R15, RZ ;  /* 0x0000000f460f7224 */ /* 0x040fe200078e02ff */
[----:B------:R-:W-:Y:S01]  /*9220*/  MOV R3, R64 ;  /* 0x0000004000037202 */ /* 0x000fe20000000f00 */
[C---:B------:R-:W-:Y:S01]  /*9230*/  IMAD R19, R70.reuse, R19, RZ ;  /* 0x0000001346137224 */ /* 0x040fe200078e02ff */
[----:B------:R-:W-:Y:S01]  /*9240*/  I2IP.S8.S32.SAT R11, R11, R6, RZ ;  /* 0x000000060b0b7239 */ /* 0x000fe200000014ff */
[C---:B------:R-:W-:Y:S01]  /*9250*/  IMAD R23, R70.reuse, R23, RZ ;  /* 0x0000001746177224 */ /* 0x040fe200078e02ff */
[----:B------:R-:W-:Y:S01]  /*9260*/  SHF.R.S32.HI R6, RZ, 0x18, R65 ;  /* 0x00000018ff067819 */ /* 0x000fe20000011441 */
[----:B------:R-:W-:Y:S01]  /*9270*/  IMAD R8, R3, R72, R8 ;  /* 0x0000004803087224 */ /* 0x000fe200078e0208 */
[----:B------:R-:W-:Y:S01]  /*9280*/  SHF.R.S32.HI R7, RZ, 0x18, R7 ;  /* 0x00000018ff077819 */ /* 0x000fe20000011407 */
[----:B------:R-:W-:Y:S01]  /*9290*/  IMAD R27, R70, R27, RZ ;  /* 0x0000001b461b7224 */ /* 0x000fe200078e02ff */
[----:B-1----:R-:W-:Y:S01]  /*92a0*/  I2IP.S8.S32.SAT R100, R2, R0, R73 ;  /* 0x0000000002647239 */ /* 0x002fe20000001449 */
[-C--:B------:R-:W-:Y:S01]  /*92b0*/  IMAD R9, R6, R72.reuse, R9 ;  /* 0x0000004806097224 */ /* 0x080fe200078e0209 */
[----:B------:R-:W-:Y:S01]  /*92c0*/  SHF.L.U32 R2, R95, 0x10, RZ ;  /* 0x000000105f027819 */ /* 0x000fe200000006ff */
[----:B------:R-:W-:Y:S01]  /*92d0*/  IMAD R10, R7, R72, R10 ;  /* 0x00000048070a7224 */ /* 0x000fe200078e020a */
[----:B------:R-:W-:Y:S01]  /*92e0*/  SHF.R.S32.HI R0, RZ, 0x18, R94 ;  /* 0x00000018ff007819 */ /* 0x000fe2000001145e */
[C---:B------:R-:W-:Y:S01]  /*92f0*/  IMAD R31, R70.reuse, R31, RZ ;  /* 0x0000001f461f7224 */ /* 0x040fe200078e02ff */
[----:B------:R-:W-:Y:S01]  /*9300*/  I2IP.S8.S32.SAT R101, R5, R4, R11 ;  /* 0x0000000405657239 */ /* 0x000fe2000000140b */
[----:B------:R-:W-:Y:S01]  /*9310*/  IMAD R35, R70, R35, RZ ;  /* 0x0000002346237224 */ /* 0x000fe200078e02ff */
[C---:B------:R-:W-:Y:S01]  /*9320*/  PRMT R3, R95.reuse, 0x8880, RZ ;  /* 0x000088805f037816 */ /* 0x040fe200000000ff */
[-C--:B------:R-:W-:Y:S01]  /*9330*/  IMAD R15, R0, R72.reuse, R15 ;  /* 0x00000048000f7224 */ /* 0x080fe200078e020f */
[----:B------:R-:W-:Y:S01]  /*9340*/  SHF.L.U32 R5, R95, 0x8, RZ ;  /* 0x000000085f057819 */ /* 0x000fe200000006ff */
[C---:B------:R-:W-:Y:S01]  /*9350*/  IMAD R39, R70.reuse, R39, RZ ;  /* 0x0000002746277224 */ /* 0x040fe200078e02ff */
[----:B------:R-:W-:Y:S01]  /*9360*/  SHF.R.S32.HI R2, RZ, 0x18, R2 ;  /* 0x00000018ff027819 */ /* 0x000fe20000011402 */
[-C--:B------:R-:W-:Y:S01]  /*9370*/  IMAD R12, R3, R72.reuse, R12 ;  /* 0x00000048030c7224 */ /* 0x080fe200078e020c */
[----:B------:R-:W-:Y:S01]  /*9380*/  SHF.R.S32.HI R5, RZ, 0x18, R5 ;  /* 0x00000018ff057819 */ /* 0x000fe20000011405 */
[----:B------:R-:W-:Y:S01]  /*9390*/  IMAD R43, R70, R43, RZ ;  /* 0x0000002b462b7224 */ /* 0x000fe200078e02ff */
[----:B------:R-:W-:Y:S01]  /*93a0*/  SHF.R.S32.HI R4, RZ, 0x18, R95 ;  /* 0x00000018ff047819 */ /* 0x000fe2000001145f */
[-C--:B------:R-:W-:Y:S01]  /*93b0*/  IMAD R13, R2, R72.reuse, R13 ;  /* 0x00000048020d7224 */ /* 0x080fe200078e020d */
[C---:B------:R-:W-:Y:S01]  /*93c0*/  SHF.L.U32 R0, R80.reuse, 0x10, RZ ;  /* 0x0000001050007819 */ /* 0x040fe200000006ff */
[-C--:B------:R-:W-:Y:S01]  /*93d0*/  IMAD R14, R5, R72.reuse, R14 ;  /* 0x00000048050e7224 */ /* 0x080fe200078e020e */
[C---:B------:R-:W-:Y:S01]  /*93e0*/  PRMT R3, R80.reuse, 0x8880, RZ ;  /* 0x0000888050037816 */ /* 0x040fe200000000ff */
[----:B------:R-:W-:Y:S01]  /*93f0*/  IMAD.SHL.U32 R2, R80, 0x100, RZ ;  /* 0x0000010050027824 */ /* 0x000fe200078e00ff */
[----:B------:R-:W-:Y:S01]  /*9400*/  SHF.R.S32.HI R0, RZ, 0x18, R0 ;  /* 0x00000018ff007819 */ /* 0x000fe20000011400 */
[-C--:B------:R-:W-:Y:S01]  /*9410*/  IMAD R19, R4, R72.reuse, R19 ;  /* 0x0000004804137224 */ /* 0x080fe200078e0213 */
[----:B------:R-:W-:Y:S01]  /*9420*/  SHF.L.U32 R4, R81, 0x10, RZ ;  /* 0x0000001051047819 */ /* 0x000fe200000006ff */
[-C--:B------:R-:W-:Y:S01]  /*9430*/  IMAD R16, R3, R72.reuse, R16 ;  /* 0x0000004803107224 */ /* 0x080fe200078e0210 */
[----:B------:R-:W-:Y:S01]  /*9440*/  SHF.R.S32.HI R5, RZ, 0x18, R2 ;  /* 0x00000018ff057819 */ /* 0x000fe20000011402 */
[-C--:B------:R-:W-:Y:S01]  /*9450*/  IMAD R17, R0, R72.reuse, R17 ;  /* 0x0000004800117224 */ /* 0x080fe200078e0211 */
[----:B------:R-:W-:Y:S01]  /*9460*/  SHF.R.S32.HI R0, RZ, 0x18, R80 ;  /* 0x00000018ff007819 */ /* 0x000fe20000011450 */
[----:B------:R-:W-:Y:S01]  /*9470*/  IMAD R47, R70, R47, RZ ;  /* 0x0000002f462f7224 */ /* 0x000fe200078e02ff */
[----:B------:R-:W-:Y:S01]  /*9480*/  PRMT R3, R81, 0x8880, RZ ;  /* 0x0000888051037816 */ /* 0x000fe200000000ff */
[-C--:B------:R-:W-:Y:S01]  /*9490*/  IMAD R18, R5, R72.reuse, R18 ;  /* 0x0000004805127224 */ /* 0x080fe200078e0212 */
[----:B------:R-:W-:Y:S01]  /*94a0*/  SHF.L.U32 R2, R81, 0x8, RZ ;  /* 0x0000000851027819 */ /* 0x000fe200000006ff */
[-C--:B------:R-:W-:Y:S01]  /*94b0*/  IMAD R23, R0, R72.reuse, R23 ;  /* 0x0000004800177224 */ /* 0x080fe200078e0217 */
        /* <DEDUP_REMOVED lines=8> */
[----:B------:R-:W-:Y:S01]  /*9540*/  PRMT R3, R82, 0x8880, RZ ;  /* 0x0000888052037816 */ /* 0x000fe200000000ff */
        /* <DEDUP_REMOVED lines=9> */
[----:B------:R-:W-:Y:S01]  /*95e0*/  SHF.L.U32 R0, R83, 0x10, RZ ;  /* 0x0000001053007819 */ /* 0x000fe200000006ff */
[-C--:B------:R-:W-:Y:S01]  /*95f0*/  IMAD R26, R5, R72.reuse, R26 ;  /* 0x00000048051a7224 */ /* 0x080fe200078e021a */
[C---:B------:R-:W-:Y:S01]  /*9600*/  PRMT R3, R83.reuse, 0x8880, RZ ;  /* 0x0000888053037816 */ /* 0x040fe200000000ff */
[-C--:B------:R-:W-:Y:S01]  /*9610*/  IMAD R31, R2, R72.reuse, R31 ;  /* 0x00000048021f7224 */ /* 0x080fe200078e021f */
[----:B------:R-:W-:Y:S01]  /*9620*/  SHF.L.U32 R2, R83, 0x8, RZ ;  /* 0x0000000853027819 */ /* 0x000fe200000006ff */
[----:B------:R-:W-:Y:S01]  /*9630*/  IMAD R67, R70, R67, RZ ;  /* 0x0000004346437224 */ /* 0x000fe200078e02ff */
[----:B------:R-:W-:Y:S01]  /*9640*/  SHF.R.S32.HI R0, RZ, 0x18, R0 ;  /* 0x00000018ff007819 */ /* 0x000fe20000011400 */
[-C--:B------:R-:W-:Y:S01]  /*9650*/  IMAD R28, R3, R72.reuse, R28 ;  /* 0x00000048031c7224 */ /* 0x080fe200078e021c */
[----:B------:R-:W-:Y:S02]  /*9660*/  SHF.R.S32.HI R5, RZ, 0x18, R2 ;  /* 0x00000018ff057819 */ /* 0x000fe40000011402 */
[----:B------:R-:W-:Y:S01]  /*9670*/  SHF.R.S32.HI R2, RZ, 0x18, R83 ;  /* 0x00000018ff027819 */ /* 0x000fe20000011453 */
[-C--:B------:R-:W-:Y:S01]  /*9680*/  IMAD R29, R0, R72.reuse, R29 ;  /* 0x00000048001d7224 */ /* 0x080fe200078e021d */
[C---:B------:R-:W-:Y:S01]  /*9690*/  PRMT R3, R84.reuse, 0x8880, RZ ;  /* 0x0000888054037816 */ /* 0x040fe200000000ff */
[----:B------:R-:W-:Y:S01]  /*96a0*/  IMAD.U32 R0, R84, 0x10000, RZ ;  /* 0x0001000054007824 */ /* 0x000fe200078e00ff */
[----:B------:R-:W-:Y:S01]  /*96b0*/  SHF.L.U32 R4, R85, 0x10, RZ ;  /* 0x0000001055047819 */ /* 0x000fe200000006ff */
[----:B------:R-:W-:Y:S01]  /*96c0*/  IMAD R30, R5, R72, R30 ;  /* 0x00000048051e7224 */ /* 0x000fe200078e021e */
[----:B------:R-:W-:Y:S01]  /*96d0*/  I2IP.S8.S32.SAT R10, R15, R10, RZ ;  /* 0x0000000a0f0a7239 */ /* 0x000fe200000014ff */
[-C--:B------:R-:W-:Y:S01]  /*96e0*/  IMAD R35, R2, R72.reuse, R35 ;  /* 0x0000004802237224 */ /* 0x080fe200078e0223 */
[----:B------:R-:W-:Y:S01]  /*96f0*/  SHF.L.U32 R2, R84, 0x8, RZ ;  /* 0x0000000854027819 */ /* 0x000fe200000006ff */
[-C--:B------:R-:W-:Y:S01]  /*9700*/  IMAD R32, R3, R72.reuse, R32 ;  /* 0x0000004803207224 */ /* 0x080fe200078e0220 */
[----:B------:R-:W-:Y:S02]  /*9710*/  SHF.R.S32.HI R0, RZ, 0x18, R0 ;  /* 0x00000018ff007819 */ /* 0x000fe40000011400 */
[----:B------:R-:W-:Y:S02]  /*9720*/  SHF.R.S32.HI R5, RZ, 0x18, R2 ;  /* 0x00000018ff057819 */ /* 0x000fe40000011402 */
[----:B------:R-:W-:Y:S01]  /*9730*/  PRMT R3, R85, 0x8880, RZ ;  /* 0x0000888055037816 */ /* 0x000fe200000000ff */
[-C--:B------:R-:W-:Y:S01]  /*9740*/  IMAD R33, R0, R72.reuse, R33 ;  /* 0x0000004800217224 */ /* 0x080fe200078e0221 */
[----:B------:R-:W-:Y:S01]  /*9750*/  SHF.R.S32.HI R0, RZ, 0x18, R84 ;  /* 0x00000018ff007819 */ /* 0x000fe20000011454 */
[----:B------:R-:W-:Y:S01]  /*9760*/  IMAD R34, R5, R72, R34 ;  /* 0x0000004805227224 */ /* 0x000fe200078e0222 */
[----:B------:R-:W-:Y:S02]  /*9770*/  SHF.L.U32 R2, R85, 0x8, RZ ;  /* 0x0000000855027819 */ /* 0x000fe400000006ff */
[----:B------:R-:W-:Y:S01]  /*9780*/  I2IP.S8.S32.SAT R14, R19, R14, RZ ;  /* 0x0000000e130e7239 */ /* 0x000fe200000014ff */
[-C--:B------:R-:W-:Y:S01]  /*9790*/  IMAD R39, R0, R72.reuse, R39 ;  /* 0x0000004800277224 */ /* 0x080fe200078e0227 */
[----:B------:R-:W-:Y:S01]  /*97a0*/  SHF.R.S32.HI R0, RZ, 0x18, R4 ;  /* 0x00000018ff007819 */ /* 0x000fe20000011404 */
[-C--:B------:R-:W-:Y:S01]  /*97b0*/  IMAD R36, R3, R72.reuse, R36 ;  /* 0x0000004803247224 */ /* 0x080fe200078e0224 */
[----:B------:R-:W-:Y:S02]  /*97c0*/  SHF.R.S32.HI R5, RZ, 0x18, R2 ;  /* 0x00000018ff057819 */ /* 0x000fe40000011402 */
[----:B------:R-:W-:Y:S01]  /*97d0*/  SHF.L.U32 R2, R86, 0x10, RZ ;  /* 0x0000001056027819 */ /* 0x000fe200000006ff */
[-C--:B------:R-:W-:Y:S01]  /*97e0*/  IMAD R37, R0, R72.reuse, R37 ;  /* 0x0000004800257224 */ /* 0x080fe200078e0225 */
[----:B------:R-:W-:Y:S01]  /*97f0*/  SHF.R.S32.HI R0, RZ, 0x18, R85 ;  /* 0x00000018ff007819 */ /* 0x000fe20000011455 */
[-C--:B------:R-:W-:Y:S01]  /*9800*/  IMAD R38, R5, R72.reuse, R38 ;  /* 0x0000004805267224 */ /* 0x080fe200078e0226 */
[C---:B------:R-:W-:Y:S02]  /*9810*/  PRMT R3, R86.reuse, 0x8880, RZ ;  /* 0x0000888056037816 */ /* 0x040fe400000000ff */
[----:B------:R-:W-:Y:S01]  /*9820*/  SHF.L.U32 R5, R86, 0x8, RZ ;  /* 0x0000000856057819 */ /* 0x000fe200000006ff */
[-C--:B------:R-:W-:Y:S01]  /*9830*/  IMAD R43, R0, R72.reuse, R43 ;  /* 0x00000048002b7224 */ /* 0x080fe200078e022b */
[----:B------:R-:W-:Y:S01]  /*9840*/  SHF.R.S32.HI R2, RZ, 0x18, R2 ;  /* 0x00000018ff027819 */ /* 0x000fe20000011402 */
[-C--:B------:R-:W-:Y:S01]  /*9850*/  IMAD R40, R3, R72.reuse, R40 ;  /* 0x0000004803287224 */ /* 0x080fe200078e0228 */
[----:B------:R-:W-:Y:S02]  /*9860*/  SHF.R.S32.HI R5, RZ, 0x18, R5 ;  /* 0x00000018ff057819 */ /* 0x000fe40000011405 */
[----:B------:R-:W-:Y:S01]  /*9870*/  SHF.R.S32.HI R4, RZ, 0x18, R86 ;  /* 0x00000018ff047819 */ /* 0x000fe20000011456 */
[-C--:B------:R-:W-:Y:S01]  /*9880*/  IMAD R41, R2, R72.reuse, R41 ;  /* 0x0000004802297224 */ /* 0x080fe200078e0229 */
[----:B------:R-:W-:Y:S01]  /*9890*/  SHF.L.U32 R0, R87, 0x10, RZ ;  /* 0x0000001057007819 */ /* 0x000fe200000006ff */
[-C--:B------:R-:W-:Y:S01]  /*98a0*/  IMAD R42, R5, R72.reuse, R42 ;  /* 0x00000048052a7224 */ /* 0x080fe200078e022a */
[C---:B------:R-:W-:Y:S01]  /*98b0*/  PRMT R3, R87.reuse, 0x8880, RZ ;  /* 0x0000888057037816 */ /* 0x040fe200000000ff */
[-C--:B------:R-:W-:Y:S01]  /*98c0*/  IMAD R47, R4, R72.reuse, R47 ;  /* 0x00000048042f7224 */ /* 0x080fe200078e022f */
[----:B------:R-:W-:Y:S02]  /*98d0*/  SHF.L.U32 R2, R87, 0x8, RZ ;  /* 0x0000000857027819 */ /* 0x000fe400000006ff */
[----:B------:R-:W-:Y:S01]  /*98e0*/  SHF.R.S32.HI R0, RZ, 0x18, R0 ;  /* 0x00000018ff007819 */ /* 0x000fe20000011400 */
[-C--:B------:R-:W-:Y:S01]  /*98f0*/  IMAD R44, R3, R72.reuse, R44 ;  /* 0x00000048032c7224 */ /* 0x080fe200078e022c */
[----:B------:R-:W-:Y:S02]  /*9900*/  SHF.R.S32.HI R5, RZ, 0x18, R2 ;  /* 0x00000018ff057819 */ /* 0x000fe40000011402 */
[----:B------:R-:W-:Y:S01]  /*9910*/  SHF.R.S32.HI R2, RZ, 0x18, R87 ;  /* 0x00000018ff027819 */ /* 0x000fe20000011457 */
[-C--:B------:R-:W-:Y:S01]  /*9920*/  IMAD R45, R0, R72.reuse, R45 ;  /* 0x00000048002d7224 */ /* 0x080fe200078e022d */
[----:B------:R-:W-:Y:S01]  /*9930*/  PRMT R3, R88, 0x8880, RZ ;  /* 0x0000888058037816 */ /* 0x000fe200000000ff */
[-C--:B------:R-:W-:Y:S01]  /*9940*/  IMAD R46, R5, R72.reuse, R46 ;  /* 0x00000048052e7224 */ /* 0x080fe200078e022e */
[C---:B------:R-:W-:Y:S01]  /*9950*/  SHF.L.U32 R4, R89.reuse, 0x10, RZ ;  /* 0x0000001059047819 */ /* 0x040fe200000006ff */
[-C--:B------:R-:W-:Y:S01]  /*9960*/  IMAD R51, R2, R72.reuse, R51 ;  /* 0x0000004802337224 */ /* 0x080fe200078e0233 */
[----:B------:R-:W-:Y:S01]  /*9970*/  SHF.R.S32.HI R2, RZ, 0x18, R88 ;  /* 0x00000018ff027819 */ /* 0x000fe20000011458 */
[C---:B------:R-:W-:Y:S01]  /*9980*/  IMAD.U32 R0, R88.reuse, 0x10000, RZ ;  /* 0x0001000058007824 */ /* 0x040fe200078e00ff */
[----:B------:R-:W-:Y:S01]  /*9990*/  PRMT R5, R89, 0x8880, RZ ;  /* 0x0000888059057816 */ /* 0x000fe200000000ff */
[-C--:B------:R-:W-:Y:S01]  /*99a0*/  IMAD R48, R3, R72.reuse, R48 ;  /* 0x0000004803307224 */ /* 0x080fe200078e0230 */
[----:B------:R-:W-:Y:S02]  /*99b0*/  SHF.L.U32 R3, R88, 0x8, RZ ;  /* 0x0000000858037819 */ /* 0x000fe400000006ff */
[----:B------:R-:W-:Y:S02]  /*99c0*/  SHF.R.S32.HI R0, RZ, 0x18, R0 ;  /* 0x00000018ff007819 */ /* 0x000fe40000011400 */
[----:B------:R-:W-:Y:S02]  /*99d0*/  SHF.R.S32.HI R3, RZ, 0x18, R3 ;  /* 0x00000018ff037819 */ /* 0x000fe40000011403 */
[----:B------:R-:W-:Y:S01]  /*99e0*/  SHF.R.S32.HI R4, RZ, 0x18, R4 ;  /* 0x00000018ff047819 */ /* 0x000fe20000011404 */
[-C--:B------:R-:W-:Y:S01]  /*99f0*/  IMAD R49, R0, R72.reuse, R49 ;  /* 0x0000004800317224 */ /* 0x080fe200078e0231 */
[----:B------:R-:W-:Y:S01]  /*9a00*/  SHF.R.S32.HI R0, RZ, 0x18, R89 ;  /* 0x00000018ff007819 */ /* 0x000fe20000011459 */
[-C--:B------:R-:W-:Y:S01]  /*9a10*/  IMAD R50, R3, R72.reuse, R50 ;  /* 0x0000004803327224 */ /* 0x080fe200078e0232 */
[----:B------:R-:W-:Y:S01]  /*9a20*/  SHF.L.U32 R3, R89, 0x8, RZ ;  /* 0x0000000859037819 */ /* 0x000fe200000006ff */
[-C--:B------:R-:W-:Y:S01]  /*9a30*/  IMAD R55, R2, R72.reuse, R55 ;  /* 0x0000004802377224 */ /* 0x080fe200078e0237 */
        /* <DEDUP_REMOVED lines=8> */
[----:B------:R-:W-:Y:S01]  /*9ac0*/  IMAD R59, R0, R72, R59 ;  /* 0x00000048003b7224 */ /* 0x000fe200078e023b */
[----:B------:R-:W-:Y:S01]  /*9ad0*/  I2IP.S8.S32.SAT R18, R23, R18, RZ ;  /* 0x0000001217127239 */ /* 0x000fe200000014ff */
[----:B------:R-:W-:Y:S01]  /*9ae0*/  IMAD R56, R5, R72, R56 ;  /* 0x0000004805387224 */ /* 0x000fe200078e0238 */
[----:B------:R-:W-:Y:S01]  /*9af0*/  I2IP.S8.S32.SAT R102, R9, R8, R10 ;  /* 0x0000000809667239 */ /* 0x000fe2000000140a */
[----:B------:R-:W-:Y:S01]  /*9b00*/  IMAD R57, R2, R72, R57 ;  /* 0x0000004802397224 */ /* 0x000fe200078e0239 */
[----:B------:R-:W-:Y:S02]  /*9b10*/  I2IP.S8.S32.SAT R103, R13, R12, R14 ;  /* 0x0000000c0d677239 */ /* 0x000fe4000000140e */
[----:B------:R-:W-:Y:S02]  /*9b20*/  SHF.R.S32.HI R7, RZ, 0x18, R7 ;  /* 0x00000018ff077819 */ /* 0x000fe40000011407 */
[----:B------:R-:W-:Y:S01]  /*9b30*/  SHF.L.U32 R2, R91, 0x10, RZ ;  /* 0x000000105b027819 */ /* 0x000fe200000006ff */
[----:B------:R1:W-:Y:S01]  /*9b40*/  STS.128 [R135+UR44+0x8200], R100 ;  /* 0x0082006487007988 */ /* 0x0003e20008000c2c */
[----:B------:R-:W-:Y:S01]  /*9b50*/  SHF.R.S32.HI R0, RZ, 0x18, R90 ;  /* 0x00000018ff007819 */ /* 0x000fe2000001145a */
[----:B------:R-:W-:Y:S01]  /*9b60*/  IMAD R58, R7, R72, R58 ;  /* 0x00000048073a7224 */ /* 0x000fe200078e023a */
[----:B------:R-:W-:Y:S02]  /*9b70*/  I2IP.S8.S32.SAT R16, R17, R16, R18 ;  /* 0x0000001011107239 */ /* 0x000fe40000001412 */
[----:B------:R-:W-:Y:S01]  /*9b80*/  I2IP.S8.S32.SAT R17, R27, R22, RZ ;  /* 0x000000161b117239 */ /* 0x000fe200000014ff */
[----:B------:R-:W-:Y:S01]  /*9b90*/  IMAD R63, R0, R72, R63 ;  /* 0x00000048003f7224 */ /* 0x000fe200078e023f */
[----:B------:R-:W-:Y:S02]  /*9ba0*/  I2IP.S8.S32.SAT R18, R31, R26, RZ ;  /* 0x0000001a1f127239 */ /* 0x000fe400000014ff */
[----:B------:R-:W-:Y:S02]  /*9bb0*/  I2IP.S8.S32.SAT R19, R35, R30, RZ ;  /* 0x0000001e23137239 */ /* 0x000fe400000014ff */
[C---:B------:R-:W-:Y:S02]  /*9bc0*/  PRMT R3, R91.reuse, 0x8880, RZ ;  /* 0x000088805b037816 */ /* 0x040fe400000000ff */
[----:B------:R-:W-:Y:S02]  /*9bd0*/  SHF.L.U32 R5, R91, 0x8, RZ ;  /* 0x000000085b057819 */ /* 0x000fe400000006ff */
[----:B------:R-:W-:Y:S01]  /*9be0*/  SHF.R.S32.HI R2, RZ, 0x18, R2 ;  /* 0x00000018ff027819 */ /* 0x000fe20000011402 */
[----:B------:R-:W-:Y:S01]  /*9bf0*/  IMAD R60, R3, R72, R60 ;  /* 0x00000048033c7224 */ /* 0x000fe200078e023c */
[----:B------:R-:W-:Y:S02]  /*9c00*/  I2IP.S8.S32.SAT R17, R21, R20, R17 ;  /* 0x0000001415117239 */ /* 0x000fe40000001411 */
[----:B------:R-:W-:Y:S01]  /*9c10*/  I2IP.S8.S32.SAT R18, R25, R24, R18 ;  /* 0x0000001819127239 */ /* 0x000fe20000001412 */
[----:B------:R-:W-:Y:S01]  /*9c20*/  IMAD R61, R2, R72, R61 ;  /* 0x00000048023d7224 */ /* 0x000fe200078e023d */
[----:B------:R-:W-:Y:S02]  /*9c30*/  I2IP.S8.S32.SAT R19, R29, R28, R19 ;  /* 0x0000001c1d137239 */ /* 0x000fe40000001413 */
[----:B------:R-:W-:Y:S02]  /*9c40*/  SHF.R.S32.HI R5, RZ, 0x18, R5 ;  /* 0x00000018ff057819 */ /* 0x000fe40000011405 */
[----:B------:R-:W-:Y:S01]  /*9c50*/  SHF.R.S32.HI R4, RZ, 0x18, R91 ;  /* 0x00000018ff047819 */ /* 0x000fe2000001145b */
[----:B------:R1:W-:Y:S01]  /*9c60*/  STS.128 [R158+0x8200], R16 ;  /* 0x008200109e007388 */ /* 0x0003e20000000c00 */
[----:B------:R-:W-:Y:S01]  /*9c70*/  I2IP.S8.S32.SAT R34, R39, R34, RZ ;  /* 0x0000002227227239 */ /* 0x000fe200000014ff */
[----:B------:R-:W-:Y:S01]  /*9c80*/  IMAD R62, R5, R72, R62 ;  /* 0x00000048053e7224 */ /* 0x000fe200078e023e */
[----:B------:R-:W-:Y:S01]  /*9c90*/  I2IP.S8.S32.SAT R38, R43, R38, RZ ;  /* 0x000000262b267239 */ /* 0x000fe200000014ff */
[----:B------:R-:W-:Y:S01]  /*9ca0*/  IMAD R67, R4, R72, R67 ;  /* 0x0000004804437224 */ /* 0x000fe200078e0243 */
[----:B------:R-:W-:Y:S02]  /*9cb0*/  I2IP.S8.S32.SAT R42, R47, R42, RZ ;  /* 0x0000002a2f2a7239 */ /* 0x000fe400000014ff */
[----:B------:R-:W-:Y:S02]  /*9cc0*/  I2IP.S8.S32.SAT R35, R51, R46, RZ ;  /* 0x0000002e33237239 */ /* 0x000fe400000014ff */
[----:B------:R-:W-:Y:S02]  /*9cd0*/  I2IP.S8.S32.SAT R32, R33, R32, R34 ;  /* 0x0000002021207239 */ /* 0x000fe40000001422 */
[----:B------:R-:W-:Y:S02]  /*9ce0*/  I2IP.S8.S32.SAT R33, R37, R36, R38 ;  /* 0x0000002425217239 */ /* 0x000fe40000001426 */
[----:B------:R-:W-:Y:S02]  /*9cf0*/  I2IP.S8.S32.SAT R34, R41, R40, R42 ;  /* 0x0000002829227239 */ /* 0x000fe4000000142a */
[----:B------:R-:W-:Y:S02]  /*9d00*/  I2IP.S8.S32.SAT R35, R45, R44, R35 ;  /* 0x0000002c2d237239 */ /* 0x000fe40000001423 */
[----:B------:R-:W-:Y:S02]  /*9d10*/  I2IP.S8.S32.SAT R50, R55, R50, RZ ;  /* 0x0000003237327239 */ /* 0x000fe400000014ff */
[----:B------:R-:W-:Y:S01]  /*9d20*/  I2IP.S8.S32.SAT R54, R59, R54, RZ ;  /* 0x000000363b367239 */ /* 0x000fe200000014ff */
[----:B------:R1:W-:Y:S01]  /*9d30*/  STS.128 [R157+0x8200], R32 ;  /* 0x008200209d007388 */ /* 0x0003e20000000c00 */
[----:B------:R-:W-:Y:S02]  /*9d40*/  I2IP.S8.S32.SAT R58, R63, R58, RZ ;  /* 0x0000003a3f3a7239 */ /* 0x000fe400000014ff */
[----:B------:R-:W-:Y:S02]  /*9d50*/  I2IP.S8.S32.SAT R62, R67, R62, RZ ;  /* 0x0000003e433e7239 */ /* 0x000fe400000014ff */
[----:B------:R-:W-:Y:S02]  /*9d60*/  I2IP.S8.S32.SAT R48, R49, R48, R50 ;  /* 0x0000003031307239 */ /* 0x000fe40000001432 */
[----:B------:R-:W-:Y:S02]  /*9d70*/  I2IP.S8.S32.SAT R49, R53, R52, R54 ;  /* 0x0000003435317239 */ /* 0x000fe40000001436 */
[----:B------:R-:W-:Y:S02]  /*9d80*/  I2IP.S8.S32.SAT R50, R57, R56, R58 ;  /* 0x0000003839327239 */ /* 0x000fe4000000143a */
[----:B------:R-:W-:Y:S02]  /*9d90*/  I2IP.S8.S32.SAT R51, R61, R60, R62 ;  /* 0x0000003c3d337239 */ /* 0x000fe4000000143e */
[----:B------:R-:W-:Y:S02]  /*9da0*/  LEA R0, R148, UR44, 0x3 ;  /* 0x0000002c94007c11 */ /* 0x000fe4000f8e18ff */
[----:B------:R-:W-:Y:S01]  /*9db0*/  @P6 SHF.L.U32 R3, R146, 0x1f, RZ ;  /* 0x0000001f92036819 */ /* 0x000fe200000006ff */
        /* <DEDUP_REMOVED lines=9> */
[----:B------:R-:W-:Y:S02]  /*9e50*/  UIADD3 UR4, UPT, UPT, UR44, 0x8200, URZ ;  /* 0x000082002c047890 */ /* 0x000fe4000fffe0ff */
[----:B------:R-:W-:Y:S01]  /*9e60*/  UIADD3 UR9, UPT, UPT, UR49, 0x80, URZ ;  /* 0x0000008031097890 */ /* 0x000fe2000fffe0ff */
[----:B------:R-:W-:Y:S01]  /*9e70*/  UMOV UR10, UR50 ;  /* 0x00000032000a7c82 */ /* 0x000fe20008000000 */
[----:B------:R-:W-:Y:S02]  /*9e80*/  UMOV UR11, UR36 ;  /* 0x00000024000b7c82 */ /* 0x000fe40008000000 */
        /* <DEDUP_REMOVED lines=8> */
.L_x_119:
[----:B------:R-:W-:Y:S05]  /*9f10*/  BSYNC.RECONVERGENT B0 ;  /* 0x0000000000007941 */ /* 0x000fea0003800200 */
.L_x_118:
        /* <DEDUP_REMOVED lines=16> */
.L_x_123:
[----:B------:R-:W-:Y:S05]  /*a020*/  BSYNC B0 ;  /* 0x0000000000007941 */ /* 0x000fea0003800000 */
.L_x_122:
        /* <DEDUP_REMOVED lines=20> */
.L_x_121:
[----:B------:R-:W-:Y:S05]  /*a170*/  BSYNC B1 ;  /* 0x0000000000017941 */ /* 0x000fea0003800000 */
.L_x_120:
[----:B--2---:R-:W-:Y:S05]  /*a180*/  VIADD R0, R71, 0xc0 ;  /* 0x000000c047007836 */ /* 0x004fea0000000000 */
        /* <DEDUP_REMOVED lines=9> */
[----:B------:R-:W5:Y:S01]  /*a220*/  LDCU.64 UR6, c[0x4][0x80] ;  /* 0x01001000ff0677ac */ /* 0x000f620008000a00 */
[----:B------:R-:W1:Y:S01]  /*a230*/  LDC.64 R2, c[0x4][R3] ;  /* 0x0100000003027b82 */ /* 0x000e620000000a00 */
[----:B------:R-:W3:Y:S01]  /*a240*/  LDCU.64 UR4, c[0x4][0x18] ;  /* 0x01000300ff0477ac */ /* 0x000ee20008000a00 */
[----:B--2---:R-:W-:Y:S01]  /*a250*/  MOV R5, UR9 ;  /* 0x0000000900057c02 */ /* 0x004fe20008000f00 */
[----:B------:R-:W-:Y:S01]  /*a260*/  IMAD.U32 R4, RZ, RZ, UR8 ;  /* 0x00000008ff047e24 */ /* 0x000fe2000f8e00ff */
[----:B-----5:R-:W-:Y:S01]  /*a270*/  MOV R7, UR7 ;  /* 0x0000000700077c02 */ /* 0x020fe20008000f00 */
[----:B------:R-:W-:Y:S01]  /*a280*/  IMAD.U32 R6, RZ, RZ, UR6 ;  /* 0x00000006ff067e24 */ /* 0x000fe2000f8e00ff */
[----:B---3--:R-:W-:Y:S01]  /*a290*/  MOV R11, UR5 ;  /* 0x00000005000b7c02 */ /* 0x008fe20008000f00 */
[----:B------:R-:W-:Y:S02]  /*a2a0*/  IMAD.U32 R10, RZ, RZ, UR4 ;  /* 0x00000004ff0a7e24 */ /* 0x000fe4000f8e00ff */
[----:B------:R-:W-:Y:S07]  /*a2b0*/  LEPC R20, `(.L_x_125) ;  /* 0x000000001014794e */ /* 0x000fee0000000000 */
[----:B-1--4-:R-:W-:Y:S05]  /*a2c0*/  CALL.ABS.NOINC R2 ;  /* 0x0000000002007343 */ /* 0x012fea0003c00000 */
.L_x_125:
[----:B------:R-:W-:Y:S01]  /*a2d0*/  ISETP.NE.AND P0, PT, R154, RZ, PT ;  /* 0x000000ff9a00720c */ /* 0x000fe20003f05270 */
[----:B------:R-:W-:Y:S05]  /*a2e0*/  WARPSYNC.ALL ;  /* 0x0000000000007948 */ /* 0x000fea0003800000 */
[----:B---3--:R-:W-:Y:S01]  /*a2f0*/  IMAD.U32 R131, R94, 0x10000, RZ ;  /* 0x000100005e837824 */ /* 0x008fe200078e00ff */
[----:B------:R-:W-:Y:S01]  /*a300*/  R2UR UR4, R71 ;  /* 0x00000000470472ca */ /* 0x000fe200000e0000 */
[----:B----4-:R-:W-:Y:S01]  /*a310*/  IMAD.U32 R125, R80, 0x10000, RZ ;  /* 0x00010000507d7824 */ /* 0x010fe200078e00ff */
[C---:B------:R-:W-:Y:S01]  /*a320*/  SHF.L.U32 R0, R92.reuse, 0x10, RZ ;  /* 0x000000105c007819 */ /* 0x040fe200000006ff */
[----:B-1----:R-:W-:Y:S01]  /*a330*/  IMAD.U32 R110, R85, 0x10000, RZ ;  /* 0x00010000556e7824 */ /* 0x002fe200078e00ff */
[----:B------:R-:W-:Y:S01]  /*a340*/  PRMT R3, R92, 0x8880, RZ ;  /* 0x000088805c037816 */ /* 0x000fe200000000ff */
[----:B------:R-:W-:Y:S01]  /*a350*/  IMAD.SHL.U32 R118, R82, 0x100, RZ ;  /* 0x0000010052767824 */ /* 0x000fe200078e00ff */
[----:B------:R-:W-:Y:S01]  /*a360*/  SHF.L.U32 R73, R92, 0x8, RZ ;  /* 0x000000085c497819 */ /* 0x000fe200000006ff */
[----:B------:R-:W-:Y:S01]  /*a370*/  IMAD.SHL.U32 R103, R87, 0x100, RZ ;  /* 0x0000010057677824 */ /* 0x000fe200078e00ff */
[----:B------:R-:W-:Y:S01]  /*a380*/  SHF.R.S32.HI R0, RZ, 0x18, R0 ;  /* 0x00000018ff007819 */ /* 0x000fe20000011400 */
[----:B------:R-:W-:Y:S01]  /*a390*/  BSSY.RECONVERGENT B0, `(.L_x_126) ;  /* 0x0000123000007945 */ /* 0x000fe20003800200 */
[----:B------:R-:W-:Y:S02]  /*a3a0*/  SHF.R.S32.HI R73, RZ, 0x18, R73 ;  /* 0x00000018ff497819 */ /* 0x000fe40000011449 */
[----:B------:R-:W-:Y:S01]  /*a3b0*/  R2UR UR5, R78 ;  /* 0x000000004e0572ca */ /* 0x000fe200000e0000 */
[----:B------:R-:W1:Y:S01]  /*a3c0*/  LDTM.x64 R4, tmem[UR4+0xc0] ;  /* 0x0000c004000479ee */ /* 0x000e620008340000 */
[----:B------:R-:W-:Y:S01]  /*a3d0*/  NOP ;  /* 0x0000000000007918 */ /* 0x000fe20000000000 */
[----:B------:R-:W-:Y:S02]  /*a3e0*/  SHF.R.S32.HI R2, RZ, 0x18, R92 ;  /* 0x00000018ff027819 */ /* 0x000fe4000001145c */
[C---:B------:R-:W-:Y:S02]  /*a3f0*/  PRMT R134, R93.reuse, 0x8880, RZ ;  /* 0x000088805d867816 */ /* 0x040fe400000000ff */
[----:B------:R-:W-:Y:S02]  /*a400*/  SHF.L.U32 R74, R93, 0x10, RZ ;  /* 0x000000105d4a7819 */ /* 0x000fe400000006ff */
[----:B------:R-:W-:Y:S02]  /*a410*/  PRMT R132, R94, 0x8880, RZ ;  /* 0x000088805e847816 */ /* 0x000fe400000000ff */
[----:B------:R-:W-:Y:S02]  /*a420*/  SHF.R.S32.HI R74, RZ, 0x18, R74 ;  /* 0x00000018ff4a7819 */ /* 0x000fe4000001144a */
[----:B------:R-:W-:Y:S01]  /*a430*/  UIADD3 UR4, UPT, UPT, UR5, 0xb0, URZ ;  /* 0x000000b005047890 */ /* 0x000fe2000fffe0ff */
[----:B------:R-:W-:Y:S02]  /*a440*/  SHF.R.S32.HI R75, RZ, 0x18, R93 ;  /* 0x00000018ff4b7819 */ /* 0x000fe4000001145d */
[C---:B------:R-:W-:Y:S01]  /*a450*/  PRMT R129, R95.reuse, 0x8880, RZ ;  /* 0x000088805f817816 */ /* 0x040fe200000000ff */
[----:B------:R-:W-:Y:S01]  /*a460*/  UPRMT UR4, UR45, 0x654, UR4 ;  /* 0x000006542d047896 */ /* 0x000fe20008000004 */
[----:B------:R-:W-:Y:S02]  /*a470*/  SHF.R.S32.HI R76, RZ, 0x18, R94 ;  /* 0x00000018ff4c7819 */ /* 0x000fe4000001145e */
[----:B------:R-:W-:Y:S02]  /*a480*/  SHF.L.U32 R128, R95, 0x10, RZ ;  /* 0x000000105f807819 */ /* 0x000fe400000006ff */
[----:B------:R-:W-:Y:S02]  /*a490*/  PRMT R126, R80, 0x8880, RZ ;  /* 0x00008880507e7816 */ /* 0x000fe400000000ff */
[----:B------:R-:W-:Y:S01]  /*a4a0*/  SHF.R.S32.HI R77, RZ, 0x18, R95 ;  /* 0x00000018ff4d7819 */ /* 0x000fe2000001145f */
[C---:B-1----:R-:W-:Y:S01]  /*a4b0*/  IMAD R4, R70.reuse, R4, RZ ;  /* 0x0000000446047224 */ /* 0x042fe200078e02ff */
[----:B------:R-:W-:Y:S01]  /*a4c0*/  SYNCS.ARRIVE.TRANS64.RED.A1T0 RZ, [UR4], RZ ;  /* 0x000000ffffff79a7 */ /* 0x000fe20008100404 */
[C---:B------:R-:W-:Y:S01]  /*a4d0*/  IMAD R5, R70.reuse, R5, RZ ;  /* 0x0000000546057224 */ /* 0x040fe200078e02ff */
[----:B------:R-:W-:Y:S01]  /*a4e0*/  PRMT R123, R81, 0x8880, RZ ;  /* 0x00008880517b7816 */ /* 0x000fe200000000ff */
[C---:B------:R-:W-:Y:S01]  /*a4f0*/  IMAD R6, R70.reuse, R6, RZ ;  /* 0x0000000646067224 */ /* 0x040fe200078e02ff */
[----:B------:R-:W-:Y:S01]  /*a500*/  SHF.R.S32.HI R78, RZ, 0x18, R80 ;  /* 0x00000018ff4e7819 */ /* 0x000fe20000011450 */
[-C--:B------:R-:W-:Y:S01]  /*a510*/  IMAD R4, R3, R72.reuse, R4 ;  /* 0x0000004803047224 */ /* 0x080fe200078e0204 */
[----:B------:R-:W-:Y:S01]  /*a520*/  SHF.L.U32 R122, R81, 0x10, RZ ;  /* 0x00000010517a7819 */ /* 0x000fe200000006ff */
[----:B------:R-:W-:Y:S01]  /*a530*/  IMAD R7, R70, R7, RZ ;  /* 0x0000000746077224 */ /* 0x000fe200078e02ff */
[----:B------:R-:W-:Y:S01]  /*a540*/  PRMT R120, R82, 0x8880, RZ ;  /* 0x0000888052787816 */ /* 0x000fe200000000ff */
[-C--:B------:R-:W-:Y:S01]  /*a550*/  IMAD R5, R0, R72.reuse, R5 ;  /* 0x0000004800057224 */ /* 0x080fe200078e0205 */
[----:B------:R-:W-:Y:S01]  /*a560*/  SHF.R.S32.HI R79, RZ, 0x18, R81 ;  /* 0x00000018ff4f7819 */ /* 0x000fe20000011451 */
[----:B------:R-:W-:Y:S01]  /*a570*/  IMAD R6, R73, R72, R6 ;  /* 0x0000004849067224 */ /* 0x000fe200078e0206 */
[----:B------:R-:W-:Y:S01]  /*a580*/  MOV R73, R134 ;  /* 0x0000008600497202 */ /* 0x000fe20000000f00 */
[----:B------:R-:W-:Y:S01]  /*a590*/  IMAD R7, R2, R72, R7 ;  /* 0x0000004802077224 */ /* 0x000fe200078e0207 */
[----:B------:R-:W-:Y:S01]  /*a5a0*/  SHF.L.U32 R119, R82, 0x10, RZ ;  /* 0x0000001052777819 */ /* 0x000fe200000006ff */
[C---:B------:R-:W-:Y:S01]  /*a5b0*/  IMAD R2, R70.reuse, R17, RZ ;  /* 0x0000001146027224 */ /* 0x040fe200078e02ff */
[----:B------:R-:W-:Y:S01]  /*a5c0*/  PRMT R117, R83, 0x8880, RZ ;  /* 0x0000888053757816 */ /* 0x000fe200000000ff */
[C---:B------:R-:W-:Y:S01]  /*a5d0*/  IMAD R17, R70.reuse, R21, RZ ;  /* 0x0000001546117224 */ /* 0x040fe200078e02ff */
[----:B------:R-:W-:Y:S01]  /*a5e0*/  I2IP.S8.S32.SAT R160, R7, R6, RZ ;  /* 0x0000000607a07239 */ /* 0x000fe200000014ff */
[C---:B------:R-:W-:Y:S01]  /*a5f0*/  IMAD R21, R70.reuse, R25, RZ ;  /* 0x0000001946157224 */ /* 0x040fe200078e02ff */
[----:B------:R-:W-:Y:S01]  /*a600*/  SHF.R.S32.HI R6, RZ, 0x18, R131 ;  /* 0x00000018ff067819 */ /* 0x000fe20000011483 */
[C---:B------:R-:W-:Y:S01]  /*a610*/  IMAD R25, R70.reuse, R29, RZ ;  /* 0x0000001d46197224 */ /* 0x040fe200078e02ff */
[----:B------:R-:W-:Y:S01]  /*a620*/  I2IP.S8.S32.SAT R160, R5, R4, R160 ;  /* 0x0000000405a07239 */ /* 0x000fe200000014a0 */
[C---:B------:R-:W-:Y:S01]  /*a630*/  IMAD R29, R70.reuse, R33, RZ ;  /* 0x00000021461d7224 */ /* 0x040fe200078e02ff */
[----:B------:R-:W-:Y:S01]  /*a640*/  SHF.R.S32.HI R5, RZ, 0x18, R128 ;  /* 0x00000018ff057819 */ /* 0x000fe20000011480 */
[C---:B------:R-:W-:Y:S01]  /*a650*/  IMAD R8, R70.reuse, R8, RZ ;  /* 0x0000000846087224 */ /* 0x040fe200078e02ff */
[----:B------:R-:W-:Y:S01]  /*a660*/  SHF.L.U32 R116, R83, 0x10, RZ ;  /* 0x0000001053747819 */ /* 0x000fe200000006ff */
[----:B------:R-:W-:Y:S01]  /*a670*/  IMAD R33, R70, R37, RZ ;  /* 0x0000002546217224 */ /* 0x000fe200078e02ff */
[----:B------:R-:W-:Y:S01]  /*a680*/  PRMT R114, R84, 0x8880, RZ ;  /* 0x0000888054727816 */ /* 0x000fe200000000ff */
[----:B------:R-:W-:Y:S01]  /*a690*/  IMAD R37, R70, R41, RZ ;  /* 0x0000002946257224 */ /* 0x000fe200078e02ff */
[----:B------:R-:W-:Y:S01]  /*a6a0*/  SHF.L.U32 R113, R84, 0x10, RZ ;  /* 0x0000001054717819 */ /* 0x000fe200000006ff */
[C---:B------:R-:W-:Y:S01]  /*a6b0*/  IMAD R9, R70.reuse, R9, RZ ;  /* 0x0000000946097224 */ /* 0x040fe200078e02ff */
[C---:B------:R-:W-:Y:S01]  /*a6c0*/  PRMT R111, R85.reuse, 0x8880, RZ ;  /* 0x00008880556f7816 */ /* 0x040fe200000000ff */
[C---:B------:R-:W-:Y:S01]  /*a6d0*/  IMAD R41, R70.reuse, R45, RZ ;  /* 0x0000002d46297224 */ /* 0x040fe200078e02ff */
[----:B------:R-:W-:Y:S01]  /*a6e0*/  SHF.L.U32 R109, R85, 0x8, RZ ;  /* 0x00000008556d7819 */ /* 0x000fe200000006ff */
[----:B------:R-:W-:Y:S01]  /*a6f0*/  IMAD R45, R70, R49, RZ ;  /* 0x00000031462d7224 */ /* 0x000fe200078e02ff */
[----:B------:R-:W-:Y:S01]  /*a700*/  PRMT R108, R86, 0x8880, RZ ;  /* 0x00008880566c7816 */ /* 0x000fe200000000ff */
[----:B------:R-:W-:Y:S01]  /*a710*/  IMAD R10, R70, R10, RZ ;  /* 0x0000000a460a7224 */ /* 0x000fe200078e02ff */
[----:B------:R-:W-:Y:S01]  /*a720*/  SHF.L.U32 R107, R86, 0x10, RZ ;  /* 0x00000010566b7819 */ /* 0x000fe200000006ff */
[C---:B------:R-:W-:Y:S01]  /*a730*/  IMAD R49, R70.reuse, R53, RZ ;  /* 0x0000003546317224 */ /* 0x040fe200078e02ff */
[----:B------:R-:W-:Y:S01]  /*a740*/  PRMT R105, R87, 0x8880, RZ ;  /* 0x0000888057697816 */ /* 0x000fe200000000ff */
[-C--:B------:R-:W-:Y:S01]  /*a750*/  IMAD R8, R73, R72.reuse, R8 ;  /* 0x0000004849087224 */ /* 0x080fe200078e0208 */
[----:B------:R-:W-:Y:S01]  /*a760*/  SHF.L.U32 R104, R87, 0x10, RZ ;  /* 0x0000001057687819 */ /* 0x000fe200000006ff */
[----:B------:R-:W-:Y:S01]  /*a770*/  IMAD R53, R70, R57, RZ ;  /* 0x0000003946357224 */ /* 0x000fe200078e02ff */
[----:B------:R-:W-:Y:S01]  /*a780*/  PRMT R102, R88, 0x8880, RZ ;  /* 0x0000888058667816 */ /* 0x000fe200000000ff */
[----:B------:R-:W-:Y:S01]  /*a790*/  IMAD R11, R70, R11, RZ ;  /* 0x0000000b460b7224 */ /* 0x000fe200078e02ff */
[----:B------:R-:W-:Y:S01]  /*a7a0*/  SHF.L.U32 R101, R88, 0x10, RZ ;  /* 0x0000001058657819 */ /* 0x000fe200000006ff */
[----:B------:R-:W-:Y:S01]  /*a7b0*/  IMAD R57, R70, R61, RZ ;  /* 0x0000003d46397224 */ /* 0x000fe200078e02ff */
[C---:B------:R-:W-:Y:S01]  /*a7c0*/  PRMT R99, R89.reuse, 0x8880, RZ ;  /* 0x0000888059637816 */ /* 0x040fe200000000ff */
[----:B------:R-:W-:Y:S01]  /*a7d0*/  IMAD R9, R74, R72, R9 ;  /* 0x000000484a097224 */ /* 0x000fe200078e0209 */
[----:B------:R-:W-:Y:S01]  /*a7e0*/  SHF.L.U32 R98, R89, 0x10, RZ ;  /* 0x0000001059627819 */ /* 0x000fe200000006ff */
[----:B------:R-:W-:Y:S01]  /*a7f0*/  IMAD R61, R70, R65, RZ ;  /* 0x00000041463d7224 */ /* 0x000fe200078e02ff */
[----:B------:R-:W-:Y:S01]  /*a800*/  PRMT R96, R90, 0x8880, RZ ;  /* 0x000088805a607816 */ /* 0x000fe200000000ff */
[C---:B------:R-:W-:Y:S01]  /*a810*/  IMAD R12, R70.reuse, R12, RZ ;  /* 0x0000000c460c7224 */ /* 0x040fe200078e02ff */
[----:B------:R-:W-:Y:S01]  /*a820*/  SHF.L.U32 R92, R91, 0x10, RZ ;  /* 0x000000105b5c7819 */ /* 0x000fe200000006ff */
[----:B------:R-:W-:Y:S01]  /*a830*/  IMAD.MOV.U32 R65, RZ, RZ, R132 ;  /* 0x000000ffff417224 */ /* 0x000fe200078e0084 */
[----:B------:R-:W-:Y:S01]  /*a840*/  SHF.L.U32 R133, R93, 0x8, RZ ;  /* 0x000000085d857819 */ /* 0x000fe200000006ff */
[C---:B------:R-:W-:Y:S01]  /*a850*/  IMAD R13, R70.reuse, R13, RZ ;  /* 0x0000000d460d7224 */ /* 0x040fe200078e02ff */
[----:B------:R-:W-:Y:S01]  /*a860*/  PRMT R93, R91, 0x8880, RZ ;  /* 0x000088805b5d7816 */ /* 0x000fe200000000ff */
[C---:B------:R-:W-:Y:S01]  /*a870*/  IMAD R14, R70.reuse, R14, RZ ;  /* 0x0000000e460e7224 */ /* 0x040fe200078e02ff */
[----:B------:R-:W-:Y:S01]  /*a880*/  SHF.R.S32.HI R7, RZ, 0x18, R133 ;  /* 0x00000018ff077819 */ /* 0x000fe20000011485 */
[----:B------:R-:W-:Y:S01]  /*a890*/  IMAD R15, R70, R15, RZ ;  /* 0x0000000f460f7224 */ /* 0x000fe200078e02ff */
[----:B------:R-:W-:Y:S01]  /*a8a0*/  SHF.L.U32 R130, R94, 0x8, RZ ;  /* 0x000000085e827819 */ /* 0x000fe200000006ff */
[----:B------:R-:W-:Y:S01]  /*a8b0*/  IMAD R0, R70, R16, RZ ;  /* 0x0000001046007224 */ /* 0x000fe200078e02ff */
[----:B------:R-:W-:Y:S01]  /*a8c0*/  SHF.L.U32 R127, R95, 0x8, RZ ;  /* 0x000000085f7f7819 */ /* 0x000fe200000006ff */
[-C--:B------:R-:W-:Y:S01]  /*a8d0*/  IMAD R10, R7, R72.reuse, R10 ;  /* 0x00000048070a7224 */ /* 0x080fe200078e020a */
[----:B------:R-:W-:Y:S01]  /*a8e0*/  MOV R7, R129 ;  /* 0x0000008100077202 */ /* 0x000fe20000000f00 */
[-C--:B------:R-:W-:Y:S01]  /*a8f0*/  IMAD R11, R75, R72.reuse, R11 ;  /* 0x000000484b0b7224 */ /* 0x080fe200078e020b */
[----:B------:R-:W-:Y:S01]  /*a900*/  SHF.R.S32.HI R73, RZ, 0x18, R130 ;  /* 0x00000018ff497819 */ /* 0x000fe20000011482 */
[-C--:B------:R-:W-:Y:S01]  /*a910*/  IMAD R12, R65, R72.reuse, R12 ;  /* 0x00000048410c7224 */ /* 0x080fe200078e020c */
[----:B------:R-:W-:Y:S01]  /*a920*/  SHF.R.S32.HI R4, RZ, 0x18, R127 ;  /* 0x00000018ff047819 */ /* 0x000fe2000001147f */
[----:B------:R-:W-:Y:S01]  /*a930*/  IMAD R13, R6, R72, R13 ;  /* 0x00000048060d7224 */ /* 0x000fe200078e020d */
[----:B------:R-:W-:Y:S01]  /*a940*/  I2IP.S8.S32.SAT R10, R11, R10, RZ ;  /* 0x0000000a0b0a7239 */ /* 0x000fe200000014ff */
[-C--:B------:R-:W-:Y:S01]  /*a950*/  IMAD R14, R73, R72.reuse, R14 ;  /* 0x00000048490e7224 */ /* 0x080fe200078e020e */
[----:B------:R-:W-:Y:S01]  /*a960*/  SHF.R.S32.HI R6, RZ, 0x18, R125 ;  /* 0x00000018ff067819 */ /* 0x000fe2000001147d */
[----:B------:R-:W-:Y:S01]  /*a970*/  IMAD R15, R76, R72, R15 ;  /* 0x000000484c0f7224 */ /* 0x000fe200078e020f */
[----:B------:R-:W-:Y:S01]  /*a980*/  I2IP.S8.S32.SAT R161, R9, R8, R10 ;  /* 0x0000000809a17239 */ /* 0x000fe2000000140a */
[----:B------:R-:W-:Y:S01]  /*a990*/  IMAD R3, R70, R18, RZ ;  /* 0x0000001246037224 */ /* 0x000fe200078e02ff */
[----:B------:R-:W-:Y:S01]  /*a9a0*/  SHF.L.U32 R124, R80, 0x8, RZ ;  /* 0x00000008507c7819 */ /* 0x000fe200000006ff */
[----:B------:R-:W-:Y:S01]  /*a9b0*/  IMAD R0, R7, R72, R0 ;  /* 0x0000004807007224 */ /* 0x000fe200078e0200 */
[----:B------:R-:W-:Y:S01]  /*a9c0*/  I2IP.S8.S32.SAT R14, R15, R14, RZ ;  /* 0x0000000e0f0e7239 */ /* 0x000fe200000014ff */
[----:B------:R-:W-:Y:S01]  /*a9d0*/  IMAD R19, R70, R19, RZ ;  /* 0x0000001346137224 */ /* 0x000fe200078e02ff */
[----:B------:R-:W-:Y:S01]  /*a9e0*/  SHF.R.S32.HI R7, RZ, 0x18, R124 ;  /* 0x00000018ff077819 */ /* 0x000fe2000001147c */
[----:B------:R-:W-:Y:S01]  /*a9f0*/  IMAD R2, R5, R72, R2 ;  /* 0x0000004805027224 */ /* 0x000fe200078e0202 */
[----:B------:R-:W-:Y:S01]  /*aa00*/  I2IP.S8.S32.SAT R162, R13, R12, R14 ;  /* 0x0000000c0da27239 */ /* 0x000fe2000000140e */
[----:B------:R-:W-:Y:S01]  /*aa10*/  IMAD R3, R4, R72, R3 ;  /* 0x0000004804037224 */ /* 0x000fe200078e0203 */
[----:B------:R-:W-:Y:S01]  /*aa20*/  MOV R5, R126 ;  /* 0x0000007e00057202 */ /* 0x000fe20000000f00 */
[C---:B------:R-:W-:Y:S01]  /*aa30*/  IMAD R16, R70.reuse, R20, RZ ;  /* 0x0000001446107224 */ /* 0x040fe200078e02ff */
[----:B------:R-:W-:Y:S01]  /*aa40*/  SHF.R.S32.HI R4, RZ, 0x18, R122 ;  /* 0x00000018ff047819 */ /* 0x000fe2000001147a */
[----:B------:R-:W-:Y:S01]  /*aa50*/  IMAD R19, R77, R72, R19 ;  /* 0x000000484d137224 */ /* 0x000fe200078e0213 */
[----:B------:R-:W-:Y:S01]  /*aa60*/  SHF.R.S32.HI R80, RZ, 0x18, R82 ;  /* 0x00000018ff507819 */ /* 0x000fe20000011452 */
[C---:B------:R-:W-:Y:S01]  /*aa70*/  IMAD R18, R70.reuse, R22, RZ ;  /* 0x0000001646127224 */ /* 0x040fe200078e02ff */
[----:B------:R-:W-:Y:S01]  /*aa80*/  SHF.R.S32.HI R82, RZ, 0x18, R84 ;  /* 0x00000018ff527819 */ /* 0x000fe20000011454 */
[-C--:B------:R-:W-:Y:S01]  /*aa90*/  IMAD R16, R5, R72.reuse, R16 ;  /* 0x0000004805107224 */ /* 0x080fe200078e0210 */
[----:B------:R-:W-:Y:S01]  /*aaa0*/  I2IP.S8.S32.SAT R19, R19, R3, RZ ;  /* 0x0000000313137239 */ /* 0x000fe200000014ff */
[----:B------:R-:W-:Y:S01]  /*aab0*/  IMAD R23, R70, R23, RZ ;  /* 0x0000001746177224 */ /* 0x000fe200078e02ff */
[----:B------:R-:W-:Y:S01]  /*aac0*/  MOV R3, R123 ;  /* 0x0000007b00037202 */ /* 0x000fe20000000f00 */
[----:B------:R-:W-:Y:S01]  /*aad0*/  IMAD R17, R6, R72, R17 ;  /* 0x0000004806117224 */ /* 0x000fe200078e0211 */
[----:B------:R-:W-:Y:S01]  /*aae0*/  I2IP.S8.S32.SAT R163, R2, R0, R19 ;  /* 0x0000000002a37239 */ /* 0x000fe20000001413 */
[----:B------:R-:W-:Y:S01]  /*aaf0*/  IMAD R20, R70, R24, RZ ;  /* 0x0000001846147224 */ /* 0x000fe200078e02ff */
[----:B------:R-:W-:Y:S01]  /*ab00*/  MOV R5, R120 ;  /* 0x0000007800057202 */ /* 0x000fe20000000f00 */
[-C--:B------:R-:W-:Y:S01]  /*ab10*/  IMAD R18, R7, R72.reuse, R18 ;  /* 0x0000004807127224 */ /* 0x080fe200078e0212 */
[----:B------:R-:W-:Y:S01]  /*ab20*/  SHF.L.U32 R121, R81, 0x8, RZ ;  /* 0x0000000851797819 */ /* 0x000fe200000006ff */
[-C--:B------:R-:W-:Y:S01]  /*ab30*/  IMAD R23, R78, R72.reuse, R23 ;  /* 0x000000484e177224 */ /* 0x080fe200078e0217 */
[----:B------:R1:W-:Y:S01]  /*ab40*/  STS.128 [R135+UR44+0xa200], R160 ;  /* 0x00a200a087007988 */ /* 0x0003e20008000c2c */
[----:B------:R-:W-:Y:S01]  /*ab50*/  IMAD R20, R3, R72, R20 ;  /* 0x0000004803147224 */ /* 0x000fe200078e0214 */
[----:B------:R-:W-:Y:S01]  /*ab60*/  SHF.R.S32.HI R3, RZ, 0x18, R121 ;  /* 0x00000018ff037819 */ /* 0x000fe20000011479 */
[C---:B------:R-:W-:Y:S01]  /*ab70*/  IMAD R22, R70.reuse, R26, RZ ;  /* 0x0000001a46167224 */ /* 0x040fe200078e02ff */
[----:B------:R-:W-:Y:S01]  /*ab80*/  I2IP.S8.S32.SAT R18, R23, R18, RZ ;  /* 0x0000001217127239 */ /* 0x000fe200000014ff */
[----:B------:R-:W-:Y:S01]  /*ab90*/  IMAD R27, R70, R27, RZ ;  /* 0x0000001b461b7224 */ /* 0x000fe200078e02ff */
[----:B------:R-:W-:Y:S01]  /*aba0*/  SHF.R.S32.HI R0, RZ, 0x18, R119 ;  /* 0x00000018ff007819 */ /* 0x000fe20000011477 */
[----:B------:R-:W-:Y:S01]  /*abb0*/  IMAD R21, R4, R72, R21 ;  /* 0x0000004804157224 */ /* 0x000fe200078e0215 */
[----:B------:R-:W-:Y:S01]  /*abc0*/  I2IP.S8.S32.SAT R16, R17, R16, R18 ;  /* 0x0000001011107239 */ /* 0x000fe20000001412 */
[C---:B------:R-:W-:Y:S01]  /*abd0*/  IMAD R24, R70.reuse, R28, RZ ;  /* 0x0000001c46187224 */ /* 0x040fe200078e02ff */
[----:B------:R-:W-:Y:S01]  /*abe0*/  SHF.R.S32.HI R7, RZ, 0x18, R118 ;  /* 0x00000018ff077819 */ /* 0x000fe20000011476 */
[-C--:B------:R-:W-:Y:S01]  /*abf0*/  IMAD R22, R3, R72.reuse, R22 ;  /* 0x0000004803167224 */ /* 0x080fe200078e0216 */
[----:B------:R-:W-:Y:S01]  /*ac00*/  SHF.R.S32.HI R81, RZ, 0x18, R83 ;  /* 0x00000018ff517819 */ /* 0x000fe20000011453 */
[----:B------:R-:W-:Y:S01]  /*ac10*/  IMAD R27, R79, R72, R27 ;  /* 0x000000484f1b7224 */ /* 0x000fe200078e021b */
[----:B------:R-:W-:Y:S01]  /*ac20*/  SHF.L.U32 R115, R83, 0x8, RZ ;  /* 0x0000000853737819 */ /* 0x000fe200000006ff */
[C---:B------:R-:W-:Y:S01]  /*ac30*/  IMAD R26, R70.reuse, R30, RZ ;  /* 0x0000001e461a7224 */ /* 0x040fe200078e02ff */
[----:B------:R-:W-:Y:S01]  /*ac40*/  SHF.R.S32.HI R83, RZ, 0x18, R85 ;  /* 0x00000018ff537819 */ /* 0x000fe20000011455 */
[----:B------:R-:W-:Y:S01]  /*ac50*/  IMAD R24, R5, R72, R24 ;  /* 0x0000004805187224 */ /* 0x000fe200078e0218 */
[----:B------:R-:W-:Y:S01]  /*ac60*/  I2IP.S8.S32.SAT R17, R27, R22, RZ ;  /* 0x000000161b117239 */ /* 0x000fe200000014ff */
[----:B------:R-:W-:Y:S01]  /*ac70*/  IMAD R31, R70, R31, RZ ;  /* 0x0000001f461f7224 */ /* 0x000fe200078e02ff */
[----:B------:R-:W-:Y:S01]  /*ac80*/  SHF.R.S32.HI R85, RZ, 0x18, R87 ;  /* 0x00000018ff557819 */ /* 0x000fe20000011457 */
[----:B------:R-:W-:Y:S01]  /*ac90*/  IMAD R25, R0, R72, R25 ;  /* 0x0000004800197224 */ /* 0x000fe200078e0219 */
[----:B------:R-:W-:Y:S01]  /*aca0*/  I2IP.S8.S32.SAT R17, R21, R20, R17 ;  /* 0x0000001415117239 */ /* 0x000fe20000001411 */
[----:B------:R-:W-:Y:S01]  /*acb0*/  IMAD R28, R70, R32, RZ ;  /* 0x00000020461c7224 */ /* 0x000fe200078e02ff */
[----:B------:R-:W-:Y:S01]  /*acc0*/  SHF.R.S32.HI R0, RZ, 0x18, R116 ;  /* 0x00000018ff007819 */ /* 0x000fe20000011474 */
[-C--:B------:R-:W-:Y:S01]  /*acd0*/  IMAD R26, R7, R72.reuse, R26 ;  /* 0x00000048071a7224 */ /* 0x080fe200078e021a */
[----:B------:R-:W-:Y:S01]  /*ace0*/  SHF.R.S32.HI R5, RZ, 0x18, R115 ;  /* 0x00000018ff057819 */ /* 0x000fe20000011473 */
[----:B------:R-:W-:Y:S01]  /*acf0*/  IMAD.MOV.U32 R3, RZ, RZ, R117 ;  /* 0x000000ffff037224 */ /* 0x000fe200078e0075 */
[----:B------:R-:W-:Y:S01]  /*ad00*/  SHF.R.S32.HI R7, RZ, 0x18, R109 ;  /* 0x00000018ff077819 */ /* 0x000fe2000001146d */
[----:B------:R-:W-:Y:S01]  /*ad10*/  IMAD R31, R80, R72, R31 ;  /* 0x00000048501f7224 */ /* 0x000fe200078e021f */
[----:B------:R-:W-:Y:S01]  /*ad20*/  SHF.R.S32.HI R87, RZ, 0x18, R89 ;  /* 0x00000018ff577819 */ /* 0x000fe20000011459 */
[----:B------:R-:W-:Y:S01]  /*ad30*/  IMAD R30, R70, R34, RZ ;  /* 0x00000022461e7224 */ /* 0x000fe200078e02ff */
[----:B------:R-:W-:Y:S01]  /*ad40*/  SHF.L.U32 R112, R84, 0x8, RZ ;  /* 0x0000000854707819 */ /* 0x000fe200000006ff */
[----:B------:R-:W-:Y:S01]  /*ad50*/  IMAD R28, R3, R72, R28 ;  /* 0x00000048031c7224 */ /* 0x000fe200078e021c */
[----:B------:R-:W-:Y:S01]  /*ad60*/  I2IP.S8.S32.SAT R18, R31, R26, RZ ;  /* 0x0000001a1f127239 */ /* 0x000fe200000014ff */
[----:B------:R-:W-:Y:S01]  /*ad70*/  IMAD R35, R70, R35, RZ ;  /* 0x0000002346237224 */ /* 0x000fe200078e02ff */
[----:B------:R-:W-:Y:S01]  /*ad80*/  MOV R3, R114 ;  /* 0x0000007200037202 */ /* 0x000fe20000000f00 */
[----:B------:R-:W-:Y:S01]  /*ad90*/  IMAD R29, R0, R72, R29 ;  /* 0x00000048001d7224 */ /* 0x000fe200078e021d */
[----:B------:R-:W-:Y:S01]  /*ada0*/  I2IP.S8.S32.SAT R18, R25, R24, R18 ;  /* 0x0000001819127239 */ /* 0x000fe20000001412 */
[C---:B------:R-:W-:Y:S01]  /*adb0*/  IMAD R32, R70.reuse, R36, RZ ;  /* 0x0000002446207224 */ /* 0x040fe200078e02ff */
[----:B------:R-:W-:Y:S01]  /*adc0*/  SHF.R.S32.HI R0, RZ, 0x18, R113 ;  /* 0x00000018ff007819 */ /* 0x000fe20000011471 */
[-C--:B------:R-:W-:Y:S01]  /*add0*/  IMAD R30, R5, R72.reuse, R30 ;  /* 0x00000048051e7224 */ /* 0x080fe200078e021e */
[----:B------:R-:W-:Y:S01]  /*ade0*/  MOV R5, R111 ;  /* 0x0000006f00057202 */ /* 0x000fe20000000f00 */
[-C--:B------:R-:W-:Y:S01]  /*adf0*/  IMAD R35, R81, R72.reuse, R35 ;  /* 0x0000004851237224 */ /* 0x080fe200078e0223 */
[----:B------:R-:W-:Y:S01]  /*ae00*/  SHF.R.S32.HI R84, RZ, 0x18, R86 ;  /* 0x00000018ff547819 */ /* 0x000fe20000011456 */
[----:B------:R-:W-:Y:S01]  /*ae10*/  IMAD R32, R3, R72, R32 ;  /* 0x0000004803207224 */ /* 0x000fe200078e0220 */
[----:B------:R-:W-:Y:S01]  /*ae20*/  SHF.R.S32.HI R3, RZ, 0x18, R112 ;  /* 0x00000018ff037819 */ /* 0x000fe20000011470 */
[C---:B------:R-:W-:Y:S01]  /*ae30*/  IMAD R34, R70.reuse, R38, RZ ;  /* 0x0000002646227224 */ /* 0x040fe200078e02ff */
[----:B------:R-:W-:Y:S01]  /*ae40*/  I2IP.S8.S32.SAT R19, R35, R30, RZ ;  /* 0x0000001e23137239 */ /* 0x000fe200000014ff */
[----:B------:R-:W-:Y:S01]  /*ae50*/  IMAD R39, R70, R39, RZ ;  /* 0x0000002746277224 */ /* 0x000fe200078e02ff */
[----:B------:R-:W-:Y:S01]  /*ae60*/  SHF.L.U32 R106, R86, 0x8, RZ ;  /* 0x00000008566a7819 */ /* 0x000fe200000006ff */
[----:B------:R-:W-:Y:S01]  /*ae70*/  IMAD R33, R0, R72, R33 ;  /* 0x0000004800217224 */ /* 0x000fe200078e0221 */
[----:B------:R-:W-:Y:S01]  /*ae80*/  I2IP.S8.S32.SAT R19, R29, R28, R19 ;  /* 0x0000001c1d137239 */ /* 0x000fe20000001413 */
[----:B------:R-:W-:Y:S01]  /*ae90*/  IMAD R36, R70, R40, RZ ;  /* 0x0000002846247224 */ /* 0x000fe200078e02ff */
[----:B------:R-:W-:Y:S01]  /*aea0*/  SHF.R.S32.HI R0, RZ, 0x18, R110 ;  /* 0x00000018ff007819 */ /* 0x000fe2000001146e */
[----:B------:R-:W-:Y:S01]  /*aeb0*/  IMAD R34, R3, R72, R34 ;  /* 0x0000004803227224 */ /* 0x000fe200078e0222 */
[----:B------:R-:W-:Y:S01]  /*aec0*/  MOV R3, R108 ;  /* 0x0000006c00037202 */ /* 0x000fe20000000f00 */
[----:B------:R-:W-:Y:S01]  /*aed0*/  IMAD R39, R82, R72, R39 ;  /* 0x0000004852277224 */ /* 0x000fe200078e0227 */
[----:B------:R1:W-:Y:S01]  /*aee0*/  STS.128 [R158+0xa200], R16 ;  /* 0x00a200109e007388 */ /* 0x0003e20000000c00 */
[C---:B------:R-:W-:Y:S01]  /*aef0*/  IMAD R38, R70.reuse, R42, RZ ;  /* 0x0000002a46267224 */ /* 0x040fe200078e02ff */
[----:B------:R-:W-:Y:S01]  /*af00*/  SHF.R.S32.HI R86, RZ, 0x18, R88 ;  /* 0x00000018ff567819 */ /* 0x000fe20000011458 */
[----:B------:R-:W-:Y:S01]  /*af10*/  IMAD R36, R5, R72, R36 ;  /* 0x0000004805247224 */ /* 0x000fe200078e0224 */
[----:B------:R-:W-:Y:S01]  /*af20*/  I2IP.S8.S32.SAT R34, R39, R34, RZ ;  /* 0x0000002227227239 */ /* 0x000fe200000014ff */
[----:B------:R-:W-:Y:S01]  /*af30*/  IMAD R43, R70, R43, RZ ;  /* 0x0000002b462b7224 */ /* 0x000fe200078e02ff */
[----:B------:R-:W-:Y:S01]  /*af40*/  MOV R5, R105 ;  /* 0x0000006900057202 */ /* 0x000fe20000000f00 */
[----:B------:R-:W-:Y:S01]  /*af50*/  IMAD R37, R0, R72, R37 ;  /* 0x0000004800257224 */ /* 0x000fe200078e0225 */
[----:B------:R-:W-:Y:S01]  /*af60*/  I2IP.S8.S32.SAT R32, R33, R32, R34 ;  /* 0x0000002021207239 */ /* 0x000fe20000001422 */
[----:B------:R-:W-:Y:S01]  /*af70*/  IMAD R40, R70, R44, RZ ;  /* 0x0000002c46287224 */ /* 0x000fe200078e02ff */
[----:B------:R-:W-:Y:S01]  /*af80*/  SHF.R.S32.HI R0, RZ, 0x18, R107 ;  /* 0x00000018ff007819 */ /* 0x000fe2000001146b */
[-C--:B------:R-:W-:Y:S01]  /*af90*/  IMAD R38, R7, R72.reuse, R38 ;  /* 0x0000004807267224 */ /* 0x080fe200078e0226 */
[----:B------:R-:W-:Y:S01]  /*afa0*/  SHF.R.S32.HI R7, RZ, 0x18, R103 ;  /* 0x00000018ff077819 */ /* 0x000fe20000011467 */
[-C--:B------:R-:W-:Y:S01]  /*afb0*/  IMAD R43, R83, R72.reuse, R43 ;  /* 0x00000048532b7224 */ /* 0x080fe200078e022b */
[----:B------:R-:W-:Y:S01]  /*afc0*/  SHF.L.U32 R100, R88, 0x8, RZ ;  /* 0x0000000858647819 */ /* 0x000fe200000006ff */
        /* <DEDUP_REMOVED lines=11> */
[----:B------:R-:W-:Y:S01]  /*b080*/  SHF.L.U32 R97, R89, 0x8, RZ ;  /* 0x0000000859617819 */ /* 0x000fe200000006ff */
        /* <DEDUP_REMOVED lines=13> */
[----:B------:R-:W-:Y:S01]  /*b160*/  IADD3 R68, PT, PT, R68, 0x1, RZ ;  /* 0x0000000144447810 */ /* 0x000fe20007ffe0ff */
[----:B------:R-:W-:Y:S02]  /*b170*/  IMAD.MOV.U32 R3, RZ, RZ, R102 ;  /* 0x000000ffff037224 */ /* 0x000fe400078e0066 */
[-C--:B------:R-:W-:Y:S02]  /*b180*/  IMAD R51, R85, R72.reuse, R51 ;  /* 0x0000004855337224 */ /* 0x080fe400078e0233 */
[----:B------:R-:W-:Y:S01]  /*b190*/  IMAD R48, R3, R72, R48 ;  /* 0x0000004803307224 */ /* 0x000fe200078e0230 */
[----:B------:R-:W-:Y:S01]  /*b1a0*/  SHF.R.S32.HI R3, RZ, 0x18, R100 ;  /* 0x00000018ff037819 */ /* 0x000fe20000011464 */
[C---:B------:R-:W-:Y:S01]  /*b1b0*/  IMAD R50, R70.reuse, R54, RZ ;  /* 0x0000003646327224 */ /* 0x040fe200078e02ff */
[----:B------:R-:W-:Y:S01]  /*b1c0*/  I2IP.S8.S32.SAT R35, R51, R46, RZ ;  /* 0x0000002e33237239 */ /* 0x000fe200000014ff */
[----:B------:R-:W-:Y:S02]  /*b1d0*/  IMAD R55, R70, R55, RZ ;  /* 0x0000003746377224 */ /* 0x000fe400078e02ff */
[----:B------:R-:W-:Y:S01]  /*b1e0*/  IMAD R49, R0, R72, R49 ;  /* 0x0000004800317224 */ /* 0x000fe200078e0231 */
[----:B------:R-:W-:Y:S01]  /*b1f0*/  I2IP.S8.S32.SAT R35, R45, R44, R35 ;  /* 0x0000002c2d237239 */ /* 0x000fe20000001423 */
[----:B------:R-:W-:Y:S01]  /*b200*/  IMAD R52, R70, R56, RZ ;  /* 0x0000003846347224 */ /* 0x000fe200078e02ff */
[----:B------:R-:W-:Y:S01]  /*b210*/  SHF.R.S32.HI R0, RZ, 0x18, R98 ;  /* 0x00000018ff007819 */ /* 0x000fe20000011462 */
[-C--:B------:R-:W-:Y:S01]  /*b220*/  IMAD R50, R3, R72.reuse, R50 ;  /* 0x0000004803327224 */ /* 0x080fe200078e0232 */
[----:B------:R-:W-:Y:S01]  /*b230*/  SHF.R.S32.HI R3, RZ, 0x18, R97 ;  /* 0x00000018ff037819 */ /* 0x000fe20000011461 */
[----:B------:R-:W-:Y:S01]  /*b240*/  IMAD R55, R86, R72, R55 ;  /* 0x0000004856377224 */ /* 0x000fe200078e0237 */
[----:B------:R1:W-:Y:S01]  /*b250*/  STS.128 [R157+0xa200], R32 ;  /* 0x00a200209d007388 */ /* 0x0003e20000000c00 */
[----:B------:R-:W-:Y:S01]  /*b260*/  IMAD.U32 R95, R90, 0x10000, RZ ;  /* 0x000100005a5f7824 */ /* 0x000fe200078e00ff */
[----:B------:R-:W-:Y:S01]  /*b270*/  SHF.L.U32 R90, R91, 0x8, RZ ;  /* 0x000000085b5a7819 */ /* 0x000fe200000006ff */
[C---:B------:R-:W-:Y:S01]  /*b280*/  IMAD R54, R70.reuse, R58, RZ ;  /* 0x0000003a46367224 */ /* 0x040fe200078e02ff */
[----:B------:R-:W-:Y:S01]  /*b290*/  I2IP.S8.S32.SAT R50, R55, R50, RZ ;  /* 0x0000003237327239 */ /* 0x000fe200000014ff */
[----:B------:R-:W-:Y:S01]  /*b2a0*/  IMAD R52, R5, R72, R52 ;  /* 0x0000004805347224 */ /* 0x000fe200078e0234 */
[----:B------:R-:W-:Y:S01]  /*b2b0*/  MOV R5, R96 ;  /* 0x0000006000057202 */ /* 0x000fe20000000f00 */
[----:B------:R-:W-:Y:S01]  /*b2c0*/  IMAD R59, R70, R59, RZ ;  /* 0x0000003b463b7224 */ /* 0x000fe200078e02ff */
[----:B------:R-:W-:Y:S01]  /*b2d0*/  I2IP.S8.S32.SAT R48, R49, R48, R50 ;  /* 0x0000003031307239 */ /* 0x000fe20000001432 */
[----:B------:R-:W-:Y:S01]  /*b2e0*/  IMAD R53, R0, R72, R53 ;  /* 0x0000004800357224 */ /* 0x000fe200078e0235 */
[----:B------:R-:W-:Y:S01]  /*b2f0*/  SHF.R.S32.HI R0, RZ, 0x18, R95 ;  /* 0x00000018ff007819 */ /* 0x000fe2000001145f */
[C---:B------:R-:W-:Y:S02]  /*b300*/  IMAD R56, R70.reuse, R60, RZ ;  /* 0x0000003c46387224 */ /* 0x040fe400078e02ff */
[-C--:B------:R-:W-:Y:S01]  /*b310*/  IMAD R54, R3, R72.reuse, R54 ;  /* 0x0000004803367224 */ /* 0x080fe200078e0236 */
[----:B------:R-:W-:Y:S01]  /*b320*/  SHF.R.S32.HI R3, RZ, 0x18, R94 ;  /* 0x00000018ff037819 */ /* 0x000fe2000001145e */
[----:B------:R-:W-:Y:S02]  /*b330*/  IMAD R59, R87, R72, R59 ;  /* 0x00000048573b7224 */ /* 0x000fe400078e023b */
[C---:B------:R-:W-:Y:S02]  /*b340*/  IMAD R58, R70.reuse, R62, RZ ;  /* 0x0000003e463a7224 */ /* 0x040fe400078e02ff */
[----:B------:R-:W-:Y:S01]  /*b350*/  IMAD R56, R5, R72, R56 ;  /* 0x0000004805387224 */ /* 0x000fe200078e0238 */
[----:B------:R-:W-:Y:S01]  /*b360*/  I2IP.S8.S32.SAT R54, R59, R54, RZ ;  /* 0x000000363b367239 */ /* 0x000fe200000014ff */
[----:B------:R-:W-:Y:S01]  /*b370*/  IMAD R63, R70, R63, RZ ;  /* 0x0000003f463f7224 */ /* 0x000fe200078e02ff */
[----:B------:R-:W-:Y:S01]  /*b380*/  MOV R5, R93 ;  /* 0x0000005d00057202 */ /* 0x000fe20000000f00 */
[----:B------:R-:W-:Y:S01]  /*b390*/  IMAD R57, R0, R72, R57 ;  /* 0x0000004800397224 */ /* 0x000fe200078e0239 */
[----:B------:R-:W-:Y:S01]  /*b3a0*/  SHF.R.S32.HI R0, RZ, 0x18, R92 ;  /* 0x00000018ff007819 */ /* 0x000fe2000001145c */
[----:B------:R-:W-:Y:S01]  /*b3b0*/  IMAD R60, R70, R64, RZ ;  /* 0x00000040463c7224 */ /* 0x000fe200078e02ff */
[----:B------:R-:W-:Y:S01]  /*b3c0*/  I2IP.S8.S32.SAT R49, R53, R52, R54 ;  /* 0x0000003435317239 */ /* 0x000fe20000001436 */
[-C--:B------:R-:W-:Y:S01]  /*b3d0*/  IMAD R58, R3, R72.reuse, R58 ;  /* 0x00000048033a7224 */ /* 0x080fe200078e023a */
        /* <DEDUP_REMOVED lines=30> */
.L_x_127:
[----:B------:R-:W-:Y:S05]  /*b5c0*/  BSYNC.RECONVERGENT B0 ;  /* 0x0000000000007941 */ /* 0x000fea0003800200 */
.L_x_126:
[----:B------:R-:W-:Y:S01]  /*b5d0*/  R2UR UR5, R142 ;  /* 0x000000008e0572ca */ /* 0x000fe200000e0000 */
[----:B------:R-:W-:Y:S01]  /*b5e0*/  BAR.SYNC.DEFER_BLOCKING 0x1, 0x80 ;  /* 0x0042000000007b1d */ /* 0x000fe20000010000 */
[----:B------:R-:W-:Y:S01]  /*b5f0*/  R2UR UR4, R143 ;  /* 0x000000008f0472ca */ /* 0x000fe200000e0000 */
[----:B------:R-:W-:Y:S01]  /*b600*/  UISETP.NE.AND UP0, UPT, UR46, URZ, UPT ;  /* 0x000000ff2e00728c */ /* 0x000fe2000bf05270 */
[----:B------:R-:W-:Y:S02]  /*b610*/  ISETP.NE.AND P0, PT, R145, 0x2, PT ;  /* 0x000000029100780c */ /* 0x000fe40003f05270 */
[C---:B------:R-:W-:Y:S02]  /*b620*/  ISETP.NE.AND P1, PT, R68.reuse, 0x2, PT ;  /* 0x000000024400780c */ /* 0x040fe40003f25270 */
[----:B------:R-:W-:Y:S02]  /*b630*/  SEL R2, RZ, 0x1, P0 ;  /* 0x00000001ff027807 */ /* 0x000fe40000000000 */
[----:B------:R-:W-:Y:S02]  /*b640*/  SEL R0, RZ, 0x1, P1 ;  /* 0x00000001ff007807 */ /* 0x000fe40000800000 */
[----:B------:R-:W-:Y:S01]  /*b650*/  LOP3.LUT R147, R147, R2, RZ, 0x3c, !PT ;  /* 0x0000000293937212 */ /* 0x000fe200078e3cff */
[----:B------:R-:W-:Y:S01]  /*b660*/  UIADD3 UR20, UPT, UPT, UR37, UR5, URZ ;  /* 0x0000000525147290 */ /* 0x000fe2000fffe0ff */
[----:B------:R-:W-:Y:S01]  /*b670*/  LOP3.LUT R149, R149, R0, RZ, 0x3c, !PT ;  /* 0x0000000095957212 */ /* 0x000fe200078e3cff */
[----:B------:R-:W-:Y:S01]  /*b680*/  UIADD3 UR16, UPT, UPT, UR38, UR4, URZ ;  /* 0x0000000426107290 */ /* 0x000fe2000fffe0ff */
[----:B------:R-:W-:Y:S02]  /*b690*/  SEL R145, R145, RZ, P0 ;  /* 0x000000ff91917207 */ /* 0x000fe40000000000 */
[----:B------:R-:W-:Y:S01]  /*b6a0*/  SEL R68, R68, RZ, P1 ;  /* 0x000000ff44447207 */ /* 0x000fe20000800000 */
[----:B------:R-:W-:Y:S01]  /*b6b0*/  UMOV UR36, UR59 ;  /* 0x0000003b00247c82 */ /* 0x000fe20008000000 */
[----:B------:R-:W-:Y:S07]  /*b6c0*/  BRA.U UP0, `(.L_x_128) ;  /* 0xffffff9900447547 */ /* 0x000fee000b83ffff */
[----:B------:R-:W-:Y:S05]  /*b6d0*/  EXIT ;  /* 0x000000000000794d */ /* 0x000fea0003800000 */
.L_x_24:
[----:B--2---:R2:W3:Y:S02]  /*b6e0*/  SYNCS.PHASECHK.TRANS64.TRYWAIT P0, [R3+URZ+0xd0], R2 ;  /* 0x0000d002030075a7 */ /* 0x0044e400080011ff */
[----:B---3--:R-:W-:Y:S05]  /*b6f0*/  @!P0 NANOSLEEP.SYNCS 0x989680 ;  /* 0x009896800000895d */ /* 0x008fea0003900000 */
[----:B------:R-:W3:Y:S02]  /*b700*/  @!P0 SYNCS.PHASECHK.TRANS64 P0, [R3+URZ+0xd0], R2 ;  /* 0x0000d002030085a7 */ /* 0x000ee400080010ff */
[----:B---3--:R-:W-:Y:S05]  /*b710*/  @!P0 BRA `(.L_x_24) ;  /* 0xfffffffc00f08947 */ /* 0x008fea000383ffff */
[----:B------:R-:W-:Y:S05]  /*b720*/  BRA `(.L_x_129) ;  /* 0xffffff6000507947 */ /* 0x000fea000383ffff */
.L_x_27:
[----:B-1----:R-:W-:-:S07]  /*b730*/  MOV R0, UR33 ;  /* 0x0000002100007c02 */ /* 0x002fce0008000f00 */
.L_x_130:
[----:B-1----:R1:W2:Y:S02]  /*b740*/  SYNCS.PHASECHK.TRANS64.TRYWAIT P0, [R0+URZ+0x18], R3 ;  /* 0x00001803000075a7 */ /* 0x0022a400080011ff */
[----:B--2---:R-:W-:Y:S05]  /*b750*/  @!P0 NANOSLEEP.SYNCS 0x989680 ;  /* 0x009896800000895d */ /* 0x004fea0003900000 */
[----:B------:R-:W2:Y:S02]  /*b760*/  @!P0 SYNCS.PHASECHK.TRANS64 P0, [R0+URZ+0x18], R3 ;  /* 0x00001803000085a7 */ /* 0x000ea400080010ff */
[----:B--2---:R-:W-:Y:S05]  /*b770*/  @!P0 BRA `(.L_x_130) ;  /* 0xfffffffc00f08947 */ /* 0x004fea000383ffff */
[----:B------:R-:W-:Y:S05]  /*b780*/  BRA `(.L_x_26) ;  /* 0xffffff6000987947 */ /* 0x000fea000383ffff */
.L_x_34:
[----:B-1----:R-:W-:-:S07]  /*b790*/  MOV R0, UR17 ;  /* 0x0000001100007c02 */ /* 0x002fce0008000f00 */
.L_x_131:
[----:B-1----:R1:W2:Y:S02]  /*b7a0*/  SYNCS.PHASECHK.TRANS64.TRYWAIT P0, [R0+URZ+0x18], R3 ;  /* 0x00001803000075a7 */ /* 0x0022a400080011ff */
[----:B--2---:R-:W-:Y:S05]  /*b7b0*/  @!P0 NANOSLEEP.SYNCS 0x989680 ;  /* 0x009896800000895d */ /* 0x004fea0003900000 */
[----:B------:R-:W2:Y:S02]  /*b7c0*/  @!P0 SYNCS.PHASECHK.TRANS64 P0, [R0+URZ+0x18], R3 ;  /* 0x00001803000085a7 */ /* 0x000ea400080010ff */
[----:B--2---:R-:W-:Y:S05]  /*b7d0*/  @!P0 BRA `(.L_x_131) ;  /* 0xfffffffc00f08947 */ /* 0x004fea000383ffff */
[----:B------:R-:W-:Y:S05]  /*b7e0*/  BRA `(.L_x_33) ;  /* 0xffffff6400547947 */ /* 0x000fea000383ffff */
.L_x_39:
[----:B-1----:R1:W2:Y:S02]  /*b7f0*/  SYNCS.PHASECHK.TRANS64.TRYWAIT P0, [R3+URZ+0x80], R0 ;  /* 0x00008000030075a7 */ /* 0x0022a400080011ff */
[----:B--2---:R-:W-:Y:S05]  /*b800*/  @!P0 NANOSLEEP.SYNCS 0x989680 ;  /* 0x009896800000895d */ /* 0x004fea0003900000 */
[----:B------:R-:W2:Y:S02]  /*b810*/  @!P0 SYNCS.PHASECHK.TRANS64 P0, [R3+URZ+0x80], R0 ;  /* 0x00008000030085a7 */ /* 0x000ea400080010ff */
[----:B--2---:R-:W-:Y:S05]  /*b820*/  @!P0 BRA `(.L_x_39) ;  /* 0xfffffffc00f08947 */ /* 0x004fea000383ffff */
[----:B------:R-:W-:Y:S05]  /*b830*/  BRA `(.L_x_132) ;  /* 0xffffff6400f87947 */ /* 0x000fea000383ffff */
.L_x_43:
[----:B-1----:R-:W-:-:S07]  /*b840*/  MOV R0, UR4 ;  /* 0x0000000400007c02 */ /* 0x002fce0008000f00 */
.L_x_133:
[----:B-1----:R1:W2:Y:S02]  /*b850*/  SYNCS.PHASECHK.TRANS64.TRYWAIT P0, [R0+URZ], R3 ;  /* 0x00000003000075a7 */ /* 0x0022a400080011ff */
[----:B--2---:R-:W-:Y:S05]  /*b860*/  @!P0 NANOSLEEP.SYNCS 0x989680 ;  /* 0x009896800000895d */ /* 0x004fea0003900000 */
[----:B------:R-:W2:Y:S02]  /*b870*/  @!P0 SYNCS.PHASECHK.TRANS64 P0, [R0+URZ], R3 ;  /* 0x00000003000085a7 */ /* 0x000ea400080010ff */
[----:B--2---:R-:W-:Y:S05]  /*b880*/  @!P0 BRA `(.L_x_133) ;  /* 0xfffffffc00f08947 */ /* 0x004fea000383ffff */
[----:B------:R-:W-:Y:S05]  /*b890*/  BRA `(.L_x_134) ;  /* 0xffffff6c00a47947 */ /* 0x000fea000383ffff */
.L_x_44:
[----:B------:R-:W-:-:S07]  /*b8a0*/  MOV R0, UR5 ;  /* 0x0000000500007c02 */ /* 0x000fce0008000f00 */
.L_x_135:
[----:B-1----:R1:W2:Y:S02]  /*b8b0*/  SYNCS.PHASECHK.TRANS64.TRYWAIT P0, [R0+URZ], R3 ;  /* 0x00000003000075a7 */ /* 0x0022a400080011ff */
[----:B--2---:R-:W-:Y:S05]  /*b8c0*/  @!P0 NANOSLEEP.SYNCS 0x989680 ;  /* 0x009896800000895d */ /* 0x004fea0003900000 */
[----:B------:R-:W2:Y:S02]  /*b8d0*/  @!P0 SYNCS.PHASECHK.TRANS64 P0, [R0+URZ], R3 ;  /* 0x00000003000085a7 */ /* 0x000ea400080010ff */
[----:B--2---:R-:W-:Y:S05]  /*b8e0*/  @!P0 BRA `(.L_x_135) ;  /* 0xfffffffc00f08947 */ /* 0x004fea000383ffff */
[----:B------:R-:W-:Y:S05]  /*b8f0*/  BRA `(.L_x_136) ;  /* 0xffffff6c00b07947 */ /* 0x000fea000383ffff */
.L_x_47:
[----:B-1----:R1:W2:Y:S02]  /*b900*/  SYNCS.PHASECHK.TRANS64.TRYWAIT P0, [R2+URZ+0xc0], R5 ;  /* 0x0000c005020075a7 */ /* 0x0022a400080011ff */
[----:B--2---:R-:W-:Y:S05]  /*b910*/  @!P0 NANOSLEEP.SYNCS 0x989680 ;  /* 0x009896800000895d */ /* 0x004fea0003900000 */
[----:B------:R-:W2:Y:S02]  /*b920*/  @!P0 SYNCS.PHASECHK.TRANS64 P0, [R2+URZ+0xc0], R5 ;  /* 0x0000c005020085a7 */ /* 0x000ea400080010ff */
[----:B--2---:R-:W-:Y:S05]  /*b930*/  @!P0 BRA `(.L_x_47) ;  /* 0xfffffffc00f08947 */ /* 0x004fea000383ffff */
[----:B------:R-:W-:Y:S05]  /*b940*/  BRA `(.L_x_137) ;  /* 0xffffff70000c7947 */ /* 0x000fea000383ffff */
.L_x_48:
[----:B------:R-:W-:-:S07]  /*b950*/  MOV R2, UR4 ;  /* 0x0000000400027c02 */ /* 0x000fce0008000f00 */
.L_x_138:
[----:B-1----:R1:W2:Y:S02]  /*b960*/  SYNCS.PHASECHK.TRANS64.TRYWAIT P0, [R2+URZ+0x90], R5 ;  /* 0x00009005020075a7 */ /* 0x0022a400080011ff */
[----:B--2---:R-:W-:Y:S05]  /*b970*/  @!P0 NANOSLEEP.SYNCS 0x989680 ;  /* 0x009896800000895d */ /* 0x004fea0003900000 */
[----:B------:R-:W2:Y:S02]  /*b980*/  @!P0 SYNCS.PHASECHK.TRANS64 P0, [R2+URZ+0x90], R5 ;  /* 0x00009005020085a7 */ /* 0x000ea400080010ff */
[----:B--2---:R-:W-:Y:S05]  /*b990*/  @!P0 BRA `(.L_x_138) ;  /* 0xfffffffc00f08947 */ /* 0x004fea000383ffff */
[----:B------:R-:W-:Y:S05]  /*b9a0*/  BRA `(.L_x_139) ;  /* 0xffffff70001c7947 */ /* 0x000fea000383ffff */
.L_x_49:
[----:B-1----:R1:W2:Y:S02]  /*b9b0*/  SYNCS.PHASECHK.TRANS64.TRYWAIT P1, [R2+URZ+0x80], R5 ;  /* 0x00008005020075a7 */ /* 0x0022a400080211ff */
[----:B--2---:R-:W-:Y:S05]  /*b9c0*/  @!P1 NANOSLEEP.SYNCS 0x989680 ;  /* 0x009896800000995d */ /* 0x004fea0003900000 */
[----:B------:R-:W2:Y:S02]  /*b9d0*/  @!P1 SYNCS.PHASECHK.TRANS64 P1, [R2+URZ+0x80], R5 ;  /* 0x00008005020095a7 */ /* 0x000ea400080210ff */
[----:B--2---:R-:W-:Y:S05]  /*b9e0*/  @!P1 BRA `(.L_x_49) ;  /* 0xfffffffc00f09947 */ /* 0x004fea000383ffff */
[----:B------:R-:W-:Y:S05]  /*b9f0*/  BRA `(.L_x_140) ;  /* 0xffffff70004c7947 */ /* 0x000fea000383ffff */
.L_x_52:
[----:B------:R-:W-:-:S07]  /*ba00*/  MOV R0, UR4 ;  /* 0x0000000400007c02 */ /* 0x000fce0008000f00 */
.L_x_141:
[----:B-1----:R1:W2:Y:S02]  /*ba10*/  SYNCS.PHASECHK.TRANS64.TRYWAIT P0, [R0+URZ+0x90], R3 ;  /* 0x00009003000075a7 */ /* 0x0022a400080011ff */
[----:B--2---:R-:W-:Y:S05]  /*ba20*/  @!P0 NANOSLEEP.SYNCS 0x989680 ;  /* 0x009896800000895d */ /* 0x004fea0003900000 */
[----:B------:R-:W2:Y:S02]  /*ba30*/  @!P0 SYNCS.PHASECHK.TRANS64 P0, [R0+URZ+0x90], R3 ;  /* 0x00009003000085a7 */ /* 0x000ea400080010ff */
[----:B--2---:R-:W-:Y:S05]  /*ba40*/  @!P0 BRA `(.L_x_141) ;  /* 0xfffffffc00f08947 */ /* 0x004fea000383ffff */
[----:B------:R-:W-:Y:S05]  /*ba50*/  BRA `(.L_x_51) ;  /* 0xffffff7000a07947 */ /* 0x000fea000383ffff */
.L_x_59:
[----:B-1----:R1:W2:Y:S02]  /*ba60*/  SYNCS.PHASECHK.TRANS64.TRYWAIT P1, [R0+URZ+0x80], R5 ;  /* 0x00008005000075a7 */ /* 0x0022a400080211ff */
[----:B--2---:R-:W-:Y:S05]  /*ba70*/  @!P1 NANOSLEEP.SYNCS 0x989680 ;  /* 0x009896800000995d */ /* 0x004fea0003900000 */
[----:B------:R-:W2:Y:S02]  /*ba80*/  @!P1 SYNCS.PHASECHK.TRANS64 P1, [R0+URZ+0x80], R5 ;  /* 0x00008005000095a7 */ /* 0x000ea400080210ff */
[----:B--2---:R-:W-:Y:S05]  /*ba90*/  @!P1 BRA `(.L_x_59) ;  /* 0xfffffffc00f09947 */ /* 0x004fea000383ffff */
[----:B------:R-:W-:Y:S05]  /*baa0*/  BRA `(.L_x_142) ;  /* 0xffffff7800147947 */ /* 0x000fea000383ffff */
.L_x_60:
[----:B------:R-:W-:-:S07]  /*bab0*/  MOV R3, UR30 ;  /* 0x0000001e00037c02 */ /* 0x000fce0008000f00 */
.L_x_143:
[----:B-1----:R1:W2:Y:S02]  /*bac0*/  SYNCS.PHASECHK.TRANS64.TRYWAIT P0, [R3+URZ+0xb0], R0 ;  /* 0x0000b000030075a7 */ /* 0x0022a400080011ff */
[----:B--2---:R-:W-:Y:S05]  /*bad0*/  @!P0 NANOSLEEP.SYNCS 0x989680 ;  /* 0x009896800000895d */ /* 0x004fea0003900000 */
[----:B------:R-:W2:Y:S02]  /*bae0*/  @!P0 SYNCS.PHASECHK.TRANS64 P0, [R3+URZ+0xb0], R0 ;  /* 0x0000b000030085a7 */ /* 0x000ea400080010ff */
[----:B--2---:R-:W-:Y:S05]  /*baf0*/  @!P0 BRA `(.L_x_143) ;  /* 0xfffffffc00f08947 */ /* 0x004fea000383ffff */
[----:B------:R-:W-:Y:S05]  /*bb00*/  BRA `(.L_x_144) ;  /* 0xffffff78004c7947 */ /* 0x000fea000383ffff */
.L_x_63:
[----:B------:R-:W-:Y:S07]  /*bb10*/  MOV R0, UR5 ;  /* 0x0000000500007c02 */ /* 0x000fee0008000f00 */
.L_x_145:
[----:B-1----:R1:W2:Y:S02]  /*bb20*/  SYNCS.PHASECHK.TRANS64.TRYWAIT P0, [R0+URZ], R3 ;  /* 0x00000003000075a7 */ /* 0x0022a400080011ff */
[----:B--2---:R-:W-:Y:S05]  /*bb30*/  @!P0 NANOSLEEP.SYNCS 0x989680 ;  /* 0x009896800000895d */ /* 0x004fea0003900000 */
[----:B------:R-:W2:Y:S02]  /*bb40*/  @!P0 SYNCS.PHASECHK.TRANS64 P0, [R0+URZ], R3 ;  /* 0x00000003000085a7 */ /* 0x000ea400080010ff */
[----:B--2---:R-:W-:Y:S05]  /*bb50*/  @!P0 BRA `(.L_x_145) ;  /* 0xfffffffc00f08947 */ /* 0x004fea000383ffff */
[----:B------:R-:W-:Y:S05]  /*bb60*/  BRA `(.L_x_62) ;  /* 0xffffff7800687947 */ /* 0x000fea000383ffff */
.L_x_66:
[----:B------:R-:W-:-:S07]  /*bb70*/  MOV R0, UR4 ;  /* 0x0000000400007c02 */ /* 0x000fce0008000f00 */
.L_x_146:
[----:B--2---:R2:W4:Y:S02]  /*bb80*/  SYNCS.PHASECHK.TRANS64.TRYWAIT P0, [R0+URZ], R3 ;  /* 0x00000003000075a7 */ /* 0x00452400080011ff */
[----:B----4-:R-:W-:Y:S05]  /*bb90*/  @!P0 NANOSLEEP.SYNCS 0x989680 ;  /* 0x009896800000895d */ /* 0x010fea0003900000 */
[----:B------:R-:W4:Y:S02]  /*bba0*/  @!P0 SYNCS.PHASECHK.TRANS64 P0, [R0+URZ], R3 ;  /* 0x00000003000085a7 */ /* 0x000f2400080010ff */
[----:B----4-:R-:W-:Y:S05]  /*bbb0*/  @!P0 BRA `(.L_x_146) ;  /* 0xfffffffc00f08947 */ /* 0x010fea000383ffff */
[----:B------:R-:W-:Y:S05]  /*bbc0*/  BRA `(.L_x_147) ;  /* 0xffffff7c00447947 */ /* 0x000fea000383ffff */
.L_x_67:
[----:B------:R-:W-:-:S07]  /*bbd0*/  MOV R0, UR4 ;  /* 0x0000000400007c02 */ /* 0x000fce0008000f00 */
.L_x_148:
[----:B-1----:R1:W2:Y:S02]  /*bbe0*/  SYNCS.PHASECHK.TRANS64.TRYWAIT P0, [R0+URZ], R3 ;  /* 0x00000003000075a7 */ /* 0x0022a400080011ff */
[----:B--2---:R-:W-:Y:S05]  /*bbf0*/  @!P0 NANOSLEEP.SYNCS 0x989680 ;  /* 0x009896800000895d */ /* 0x004fea0003900000 */
[----:B------:R-:W2:Y:S02]  /*bc00*/  @!P0 SYNCS.PHASECHK.TRANS64 P0, [R0+URZ], R3 ;  /* 0x00000003000085a7 */ /* 0x000ea400080010ff */
[----:B--2---:R-:W-:Y:S05]  /*bc10*/  @!P0 BRA `(.L_x_148) ;  /* 0xfffffffc00f08947 */ /* 0x004fea000383ffff */
[----:B------:R-:W-:Y:S05]  /*bc20*/  BRA `(.L_x_149) ;  /* 0xffffff7c00507947 */ /* 0x000fea000383ffff */
.L_x_72:
[----:B--2---:R2:W3:Y:S02]  /*bc30*/  SYNCS.PHASECHK.TRANS64.TRYWAIT P0, [R12+URZ+0x80], R9 ;  /* 0x000080090c0075a7 */ /* 0x0044e400080011ff */
[----:B---3--:R-:W-:Y:S05]  /*bc40*/  @!P0 NANOSLEEP.SYNCS 0x989680 ;  /* 0x009896800000895d */ /* 0x008fea0003900000 */
[----:B------:R-:W3:Y:S02]  /*bc50*/  @!P0 SYNCS.PHASECHK.TRANS64 P0, [R12+URZ+0x80], R9 ;  /* 0x000080090c0085a7 */ /* 0x000ee400080010ff */
[----:B---3--:R-:W-:Y:S05]  /*bc60*/  @!P0 BRA `(.L_x_72) ;  /* 0xfffffffc00f08947 */ /* 0x008fea000383ffff */
[----:B------:R-:W-:Y:S05]  /*bc70*/  BRA `(.L_x_150) ;  /* 0xffffff8000707947 */ /* 0x000fea000383ffff */
.L_x_75:
[----:B------:R-:W-:Y:S07]  /*bc80*/  MOV R0, UR21 ;  /* 0x0000001500007c02 */ /* 0x000fee0008000f00 */
.L_x_151:
[----:B--2---:R2:W3:Y:S02]  /*bc90*/  SYNCS.PHASECHK.TRANS64.TRYWAIT P2, [R0+URZ+0x78], R11 ;  /* 0x0000780b000075a7 */ /* 0x0044e400080411ff */
[----:B---3--:R-:W-:Y:S05]  /*bca0*/  @!P2 NANOSLEEP.SYNCS 0x989680 ;  /* 0x009896800000a95d */ /* 0x008fea0003900000 */
[----:B------:R-:W3:Y:S02]  /*bcb0*/  @!P2 SYNCS.PHASECHK.TRANS64 P2, [R0+URZ+0x78], R11 ;  /* 0x0000780b0000a5a7 */ /* 0x000ee400080410ff */
[----:B---3--:R-:W-:Y:S05]  /*bcc0*/  @!P2 BRA `(.L_x_151) ;  /* 0xfffffffc00f0a947 */ /* 0x008fea000383ffff */
[----:B------:R-:W-:Y:S05]  /*bcd0*/  BRA `(.L_x_74) ;  /* 0xffffff8400d87947 */ /* 0x000fea000383ffff */
.L_x_78:
[----:B--2---:R-:W-:Y:S07]  /*bce0*/  MOV R0, UR21 ;  /* 0x0000001500007c02 */ /* 0x004fee0008000f00 */
.L_x_152:
[----:B--2---:R2:W3:Y:S02]  /*bcf0*/  SYNCS.PHASECHK.TRANS64.TRYWAIT P0, [R0+URZ+0x50], R9 ;  /* 0x00005009000075a7 */ /* 0x0044e400080011ff */
[----:B---3--:R-:W-:Y:S05]  /*bd00*/  @!P0 NANOSLEEP.SYNCS 0x989680 ;  /* 0x009896800000895d */ /* 0x008fea0003900000 */
[----:B------:R-:W3:Y:S02]  /*bd10*/  @!P0 SYNCS.PHASECHK.TRANS64 P0, [R0+URZ+0x50], R9 ;  /* 0x00005009000085a7 */ /* 0x000ee400080010ff */
[----:B---3--:R-:W-:Y:S05]  /*bd20*/  @!P0 BRA `(.L_x_152) ;  /* 0xfffffffc00f08947 */ /* 0x008fea000383ffff */
[----:B------:R-:W-:Y:S05]  /*bd30*/  BRA `(.L_x_153) ;  /* 0xffffff8800347947 */ /* 0x000fea000383ffff */
.L_x_79:
[----:B------:R-:W-:Y:S07]  /*bd40*/  MOV R0, UR21 ;  /* 0x0000001500007c02 */ /* 0x000fee0008000f00 */
.L_x_154:
[----:B--2---:R2:W3:Y:S02]  /*bd50*/  SYNCS.PHASECHK.TRANS64.TRYWAIT P0, [R0+URZ+0x58], R9 ;  /* 0x00005809000075a7 */ /* 0x0044e400080011ff */
[----:B---3--:R-:W-:Y:S05]  /*bd60*/  @!P0 NANOSLEEP.SYNCS 0x989680 ;  /* 0x009896800000895d */ /* 0x008fea0003900000 */
[----:B------:R-:W3:Y:S02]  /*bd70*/  @!P0 SYNCS.PHASECHK.TRANS64 P0, [R0+URZ+0x58], R9 ;  /* 0x00005809000085a7 */ /* 0x000ee400080010ff */
[----:B---3--:R-:W-:Y:S05]  /*bd80*/  @!P0 BRA `(.L_x_154) ;  /* 0xfffffffc00f08947 */ /* 0x008fea000383ffff */
[----:B------:R-:W-:Y:S05]  /*bd90*/  BRA `(.L_x_155) ;  /* 0xffffff8800707947 */ /* 0x000fea000383ffff */
.L_x_80:
[----:B------:R-:W-:Y:S07]  /*bda0*/  MOV R0, UR21 ;  /* 0x0000001500007c02 */ /* 0x000fee0008000f00 */
.L_x_156:
[----:B--2---:R2:W3:Y:S02]  /*bdb0*/  SYNCS.PHASECHK.TRANS64.TRYWAIT P0, [R0+URZ+0x60], R9 ;  /* 0x00006009000075a7 */ /* 0x0044e400080011ff */
[----:B---3--:R-:W-:Y:S05]  /*bdc0*/  @!P0 NANOSLEEP.SYNCS 0x989680 ;  /* 0x009896800000895d */ /* 0x008fea0003900000 */
[----:B------:R-:W3:Y:S02]  /*bdd0*/  @!P0 SYNCS.PHASECHK.TRANS64 P0, [R0+URZ+0x60], R9 ;  /* 0x00006009000085a7 */ /* 0x000ee400080010ff */
[----:B---3--:R-:W-:Y:S05]  /*bde0*/  @!P0 BRA `(.L_x_156) ;  /* 0xfffffffc00f08947 */ /* 0x008fea000383ffff */
[----:B------:R-:W-:Y:S05]  /*bdf0*/  BRA `(.L_x_157) ;  /* 0xffffff8800b87947 */ /* 0x000fea000383ffff */
.L_x_81:
[----:B------:R-:W-:Y:S07]  /*be00*/  MOV R0, UR21 ;  /* 0x0000001500007c02 */ /* 0x000fee0008000f00 */
.L_x_158:
[----:B--2---:R2:W3:Y:S02]  /*be10*/  SYNCS.PHASECHK.TRANS64.TRYWAIT P0, [R0+URZ+0x68], R9 ;  /* 0x00006809000075a7 */ /* 0x0044e400080011ff */
[----:B---3--:R-:W-:Y:S05]  /*be20*/  @!P0 NANOSLEEP.SYNCS 0x989680 ;  /* 0x009896800000895d */ /* 0x008fea0003900000 */
[----:B------:R-:W3:Y:S02]  /*be30*/  @!P0 SYNCS.PHASECHK.TRANS64 P0, [R0+URZ+0x68], R9 ;  /* 0x00006809000085a7 */ /* 0x000ee400080010ff */
[----:B---3--:R-:W-:Y:S05]  /*be40*/  @!P0 BRA `(.L_x_158) ;  /* 0xfffffffc00f08947 */ /* 0x008fea000383ffff */
[----:B------:R-:W-:Y:S05]  /*be50*/  BRA `(.L_x_159) ;  /* 0xffffff8800fc7947 */ /* 0x000fea000383ffff */
.L_x_83:
[----:B------:R-:W-:-:S07]  /*be60*/  MOV R0, UR21 ;  /* 0x0000001500007c02 */ /* 0x000fce0008000f00 */
.L_x_160:
[----:B---3--:R3:W4:Y:S02]  /*be70*/  SYNCS.PHASECHK.TRANS64.TRYWAIT P0, [R0+URZ+0x50], R3 ;  /* 0x00005003000075a7 */ /* 0x00872400080011ff */
[----:B----4-:R-:W-:Y:S05]  /*be80*/  @!P0 NANOSLEEP.SYNCS 0x989680 ;  /* 0x009896800000895d */ /* 0x010fea0003900000 */
[----:B------:R-:W4:Y:S02]  /*be90*/  @!P0 SYNCS.PHASECHK.TRANS64 P0, [R0+URZ+0x50], R3 ;  /* 0x00005003000085a7 */ /* 0x000f2400080010ff */
[----:B----4-:R-:W-:Y:S05]  /*bea0*/  @!P0 BRA `(.L_x_160) ;  /* 0xfffffffc00f08947 */ /* 0x010fea000383ffff */
[----:B------:R-:W-:Y:S05]  /*beb0*/  BRA `(.L_x_161) ;  /* 0xffffff8c00747947 */ /* 0x000fea000383ffff */
.L_x_84:
[----:B---3--:R-:W-:-:S07]  /*bec0*/  MOV R0, UR21 ;  /* 0x0000001500007c02 */ /* 0x008fce0008000f00 */
.L_x_162:
[----:B---3--:R3:W4:Y:S02]  /*bed0*/  SYNCS.PHASECHK.TRANS64.TRYWAIT P0, [R0+URZ+0x58], R3 ;  /* 0x00005803000075a7 */ /* 0x00872400080011ff */
[----:B----4-:R-:W-:Y:S05]  /*bee0*/  @!P0 NANOSLEEP.SYNCS 0x989680 ;  /* 0x009896800000895d */ /* 0x010fea0003900000 */
[----:B------:R-:W4:Y:S02]  /*bef0*/  @!P0 SYNCS.PHASECHK.TRANS64 P0, [R0+URZ+0x58], R3 ;  /* 0x00005803000085a7 */ /* 0x000f2400080010ff */
[----:B----4-:R-:W-:Y:S05]  /*bf00*/  @!P0 BRA `(.L_x_162) ;  /* 0xfffffffc00f08947 */ /* 0x010fea000383ffff */
[----:B------:R-:W-:Y:S05]  /*bf10*/  BRA `(.L_x_163) ;  /* 0xffffff8c00647947 */ /* 0x000fea000383ffff */
.L_x_85:
[----:B---3--:R-:W-:-:S07]  /*bf20*/  MOV R0, UR21 ;  /* 0x0000001500007c02 */ /* 0x008fce0008000f00 */
.L_x_164:
[----:B---3--:R3:W4:Y:S02]  /*bf30*/  SYNCS.PHASECHK.TRANS64.TRYWAIT P0, [R0+URZ+0x60], R3 ;  /* 0x00006003000075a7 */ /* 0x00872400080011ff */
[----:B----4-:R-:W-:Y:S05]  /*bf40*/  @!P0 NANOSLEEP.SYNCS 0x989680 ;  /* 0x009896800000895d */ /* 0x010fea0003900000 */
[----:B------:R-:W4:Y:S02]  /*bf50*/  @!P0 SYNCS.PHASECHK.TRANS64 P0, [R0+URZ+0x60], R3 ;  /* 0x00006003000085a7 */ /* 0x000f2400080010ff */
[----:B----4-:R-:W-:Y:S05]  /*bf60*/  @!P0 BRA `(.L_x_164) ;  /* 0xfffffffc00f08947 */ /* 0x010fea000383ffff */
[----:B------:R-:W-:Y:S05]  /*bf70*/  BRA `(.L_x_165) ;  /* 0xffffff8c00547947 */ /* 0x000fea000383ffff */
.L_x_87:
[----:B-1----:R1:W2:Y:S02]  /*bf80*/  SYNCS.PHASECHK.TRANS64.TRYWAIT P0, [R3+URZ+0x80], R0 ;  /* 0x00008000030075a7 */ /* 0x0022a400080011ff */
[----:B--2---:R-:W-:Y:S05]  /*bf90*/  @!P0 NANOSLEEP.SYNCS 0x989680 ;  /* 0x009896800000895d */ /* 0x004fea0003900000 */
[----:B------:R-:W2:Y:S02]  /*bfa0*/  @!P0 SYNCS.PHASECHK.TRANS64 P0, [R3+URZ+0x80], R0 ;  /* 0x00008000030085a7 */ /* 0x000ea400080010ff */
[----:B--2---:R-:W-:Y:S05]  /*bfb0*/  @!P0 BRA `(.L_x_87) ;  /* 0xfffffffc00f08947 */ /* 0x004fea000383ffff */
[----:B------:R-:W-:Y:S05]  /*bfc0*/  BRA `(.L_x_166) ;  /* 0xffffff9000187947 */ /* 0x000fea000383ffff */
.L_x_98:
[----:B-1----:R1:W2:Y:S02]  /*bfd0*/  SYNCS.PHASECHK.TRANS64.TRYWAIT P1, [R3+URZ+0x30], R0 ;  /* 0x00003000030075a7 */ /* 0x0022a400080211ff */
[----:B--2---:R-:W-:Y:S05]  /*bfe0*/  @!P1 NANOSLEEP.SYNCS 0x989680 ;  /* 0x009896800000995d */ /* 0x004fea0003900000 */
[----:B------:R-:W2:Y:S02]  /*bff0*/  @!P1 SYNCS.PHASECHK.TRANS64 P1, [R3+URZ+0x30], R0 ;  /* 0x00003000030095a7 */ /* 0x000ea400080210ff */
[----:B--2---:R-:W-:Y:S05]  /*c000*/  @!P1 BRA `(.L_x_98) ;  /* 0xfffffffc00f09947 */ /* 0x004fea000383ffff */
[----:B------:R-:W-:Y:S05]  /*c010*/  BRA `(.L_x_97) ;  /* 0xffffff9c009c7947 */ /* 0x000fea000383ffff */
.L_x_100:
[----:B-1----:R1:W4:Y:S02]  /*c020*/  SYNCS.PHASECHK.TRANS64.TRYWAIT P0, [R78+URZ+0xa0], R5 ;  /* 0x0000a0054e0075a7 */ /* 0x00232400080011ff */
[----:B----4-:R-:W-:Y:S05]  /*c030*/  @!P0 NANOSLEEP.SYNCS 0x989680 ;  /* 0x009896800000895d */ /* 0x010fea0003900000 */
[----:B------:R-:W4:Y:S02]  /*c040*/  @!P0 SYNCS.PHASECHK.TRANS64 P0, [R78+URZ+0xa0], R5 ;  /* 0x0000a0054e0085a7 */ /* 0x000f2400080010ff */
[----:B----4-:R-:W-:Y:S05]  /*c050*/  @!P0 BRA `(.L_x_100) ;  /* 0xfffffffc00f08947 */ /* 0x010fea000383ffff */
[----:B------:R-:W-:Y:S05]  /*c060*/  BRA `(.L_x_99) ;  /* 0xffffff9c00f87947 */ /* 0x000fea000383ffff */
.L_x_108:
[----:B--2---:R2:W3:Y:S02]  /*c070*/  SYNCS.PHASECHK.TRANS64.TRYWAIT P0, [R116+URZ+0x30], R3 ;  /* 0x00003003740075a7 */ /* 0x0044e400080011ff */
[----:B---3--:R-:W-:Y:S05]  /*c080*/  @!P0 NANOSLEEP.SYNCS 0x989680 ;  /* 0x009896800000895d */ /* 0x008fea0003900000 */
[----:B------:R-:W3:Y:S02]  /*c090*/  @!P0 SYNCS.PHASECHK.TRANS64 P0, [R116+URZ+0x30], R3 ;  /* 0x00003003740085a7 */ /* 0x000ee400080010ff */
[----:B---3--:R-:W-:Y:S05]  /*c0a0*/  @!P0 BRA `(.L_x_108) ;  /* 0xfffffffc00f08947 */ /* 0x008fea000383ffff */
[----:B------:R-:W-:Y:S05]  /*c0b0*/  BRA `(.L_x_107) ;  /* 0xffffffb000fc7947 */ /* 0x000fea000383ffff */
.L_x_116:
[----:B--2---:R2:W3:Y:S02]  /*c0c0*/  SYNCS.PHASECHK.TRANS64.TRYWAIT P0, [R0+URZ+0x30], R7 ;  /* 0x00003007000075a7 */ /* 0x0044e400080011ff */
[----:B---3--:R-:W-:Y:S05]  /*c0d0*/  @!P0 NANOSLEEP.SYNCS 0x989680 ;  /* 0x009896800000895d */ /* 0x008fea0003900000 */
[----:B------:R-:W3:Y:S02]  /*c0e0*/  @!P0 SYNCS.PHASECHK.TRANS64 P0, [R0+URZ+0x30], R7 ;  /* 0x00003007000085a7 */ /* 0x000ee400080010ff */
[----:B---3--:R-:W-:Y:S05]  /*c0f0*/  @!P0 BRA `(.L_x_116) ;  /* 0xfffffffc00f08947 */ /* 0x008fea000383ffff */
[----:B------:R-:W-:Y:S05]  /*c100*/  BRA `(.L_x_115) ;  /* 0xffffffc800507947 */ /* 0x000fea000383ffff */
.L_x_124:
[----:B--2---:R2:W3:Y:S02]  /*c110*/  SYNCS.PHASECHK.TRANS64.TRYWAIT P0, [R0+URZ+0x30], R5 ;  /* 0x00003005000075a7 */ /* 0x0044e400080011ff */
[----:B---3--:R-:W-:Y:S05]  /*c120*/  @!P0 NANOSLEEP.SYNCS 0x989680 ;  /* 0x009896800000895d */ /* 0x008fea0003900000 */
[----:B------:R-:W3:Y:S02]  /*c130*/  @!P0 SYNCS.PHASECHK.TRANS64 P0, [R0+URZ+0x30], R5 ;  /* 0x00003005000085a7 */ /* 0x000ee400080010ff */
[----:B---3--:R-:W-:Y:S05]  /*c140*/  @!P0 BRA `(.L_x_124) ;  /* 0xfffffffc00f08947 */ /* 0x008fea000383ffff */
[----:B------:R-:W-:Y:S05]  /*c150*/  BRA `(.L_x_123) ;  /* 0xffffffdc00b07947 */ /* 0x000fea000383ffff */
        .weak           $__internal_0_$__cuda_sm10x_tcgen05_guardrail_trap_col_being_dealloced_not_returned_by_alloc
        .type           $__internal_0_$__cuda_sm10x_tcgen05_guardrail_trap_col_being_dealloced_not_returned_by_alloc,@function
        .size           $__internal_0_$__cuda_sm10x_tcgen05_guardrail_trap_col_being_dealloced_not_returned_by_alloc,($__internal_1_$__cuda_sm10x_tcgen05_guardrail_trap_phase_invalid_during_alloc - $__internal_0_$__cuda_sm10x_tcgen05_guardrail_trap_col_being_dealloced_not_returned_by_alloc)
$__internal_0_$__cuda_sm10x_tcgen05_guardrail_trap_col_being_dealloced_not_returned_by_alloc:
[----:B------:R-:W-:Y:S05]  /*c160*/  BPT.TRAP 0x1 ;  /* 0x000000040000795c */ /* 0x000fea0000300000 */
[----:B------:R-:W-:-:S04]  /*c170*/  HFMA2 R3, -RZ, RZ, 0, 0 ;  /* 0x00000000ff037431 */ /* 0x000fc800000001ff */
[----:B------:R-:W-:Y:S05]  /*c180*/  RET.REL.NODEC R2 `(_ZN7cutlass13device_kernelINS_4gemm6kernel13GemmUniversalIN4cute5tupleIJiiiiEEENS1_10collective13CollectiveMmaINS1_35MainloopSm100TmaUmmaWarpSpecializedILi3ELi2ELi2ENS5_IJNS4_1CILi1EEENSA_ILi2EEESB_EEEEENS5_IJNSA_ILi128EEENSA_ILi256EEESF_EEEaNS5_IJlSB_lEEEaSI_NS4_8TiledMMAINS4_8MMA_AtomIJNS4_15SM100_MMA_S8_SSIaaiLi128ELi256ELNS4_4UMMA5MajorE0ELSN_0ELNSM_8SaturateE0EEEEEENS4_6LayoutINS5_IJSB_SB_SB_EEENS5_IJNSA_ILi0EEEST_ST_EEEEENS5_IJNS4_10UnderscoreESW_SW_EEEEENS4_23SM90_TMA_LOAD_MULTICASTENS4_14ComposedLayoutINS4_7SwizzleILi3ELi4ELi3EEENS4_18smem_ptr_flag_bitsILi8EEENSR_INS5_IJNSA_ILi8EEESF_EEENS5_IJSF_SB_EEEEEEEvNS4_8identityENS4_13SM90_TMA_LOADES19_vS1A_EENS_8epilogue10collective18CollectiveEpilogueINS1D_23Sm100TmaWarpSpecializedILi4ELi2ELi64ELb0ELb0EEEJSH_NS5_IJNSR_ISF_SB_EENSR_INSA_ILi64EEESB_EEEEEaSI_aSI_NS1D_6fusion15FusionCallbacksIS1H_NS1M_17LinearCombinationIaiaiLNS_15FloatRoundStyleE2EEESH_S1L_JEEENS4_5SM1004TMEM4LOAD26SM100_TMEM_LOAD_32dp32b64xES1B_NS10_INS11_ILi2ELi4ELi3EEES14_NSR_INS5_IJS15_S1J_EEENS5_IJS1J_SB_EEEEEEENS4_39AutoVectorizingCopyWithAssumedAlignmentILi128EEENS4_14SM90_TMA_STOREES20_S22_S22_EEEvvEEEEvNT_6ParamsE) ;  /* 0xffffff3c029c7950 */ /* 0x000fea0003c3ffff */
        .weak           $__internal_1_$__cuda_sm10x_tcgen05_guardrail_trap_phase_invalid_during_alloc
        .type           $__internal_1_$__cuda_sm10x_tcgen05_guardrail_trap_phase_invalid_during_alloc,@function
        .size           $__internal_1_$__cuda_sm10x_tcgen05_guardrail_trap_phase_invalid_during_alloc,($__internal_2_$__cuda_sm10x_tcgen05_guardrail_trap_unallocated_columns_being_dealloced - $__internal_1_$__cuda_sm10x_tcgen05_guardrail_trap_phase_invalid_during_alloc)
$__internal_1_$__cuda_sm10x_tcgen05_guardrail_trap_phase_invalid_during_alloc:
[----:B------:R-:W-:Y:S05]  /*c190*/  BPT.TRAP 0x1 ;  /* 0x000000040000795c */ /* 0x000fea0000300000 */
[----:B------:R-:W-:-:S04]  /*c1a0*/  MOV R5, 0x0 ;  /* 0x0000000000057802 */ /* 0x000fc80000000f00 */
[----:B------:R-:W-:Y:S05]  /*c1b0*/  RET.REL.NODEC R4 `(_ZN7cutlass13device_kernelINS_4gemm6kernel13GemmUniversalIN4cute5tupleIJiiiiEEENS1_10collective13CollectiveMmaINS1_35MainloopSm100TmaUmmaWarpSpecializedILi3ELi2ELi2ENS5_IJNS4_1CILi1EEENSA_ILi2EEESB_EEEEENS5_IJNSA_ILi128EEENSA_ILi256EEESF_EEEaNS5_IJlSB_lEEEaSI_NS4_8TiledMMAINS4_8MMA_AtomIJNS4_15SM100_MMA_S8_SSIaaiLi128ELi256ELNS4_4UMMA5MajorE0ELSN_0ELNSM_8SaturateE0EEEEEENS4_6LayoutINS5_IJSB_SB_SB_EEENS5_IJNSA_ILi0EEEST_ST_EEEEENS5_IJNS4_10UnderscoreESW_SW_EEEEENS4_23SM90_TMA_LOAD_MULTICASTENS4_14ComposedLayoutINS4_7SwizzleILi3ELi4ELi3EEENS4_18smem_ptr_flag_bitsILi8EEENSR_INS5_IJNSA_ILi8EEESF_EEENS5_IJSF_SB_EEEEEEEvNS4_8identityENS4_13SM90_TMA_LOADES19_vS1A_EENS_8epilogue10collective18CollectiveEpilogueINS1D_23Sm100TmaWarpSpecializedILi4ELi2ELi64ELb0ELb0EEEJSH_NS5_IJNSR_ISF_SB_EENSR_INSA_ILi64EEESB_EEEEEaSI_aSI_NS1D_6fusion15FusionCallbacksIS1H_NS1M_17LinearCombinationIaiaiLNS_15FloatRoundStyleE2EEESH_S1L_JEEENS4_5SM1004TMEM4LOAD26SM100_TMEM_LOAD_32dp32b64xES1B_NS10_INS11_ILi2ELi4ELi3EEES14_NSR_INS5_IJS15_S1J_EEENS5_IJS1J_SB_EEEEEEENS4_39AutoVectorizingCopyWithAssumedAlignmentILi128EEENS4_14SM90_TMA_STOREES20_S22_S22_EEEvvEEEEvNT_6ParamsE) ;  /* 0xffffff3c04907950 */ /* 0x000fea0003c3ffff */
        .weak           $__internal_2_$__cuda_sm10x_tcgen05_guardrail_trap_unallocated_columns_being_dealloced
        .type           $__internal_2_$__cuda_sm10x_tcgen05_guardrail_trap_unallocated_columns_being_dealloced,@function
        .size           $__internal_2_$__cuda_sm10x_tcgen05_guardrail_trap_unallocated_columns_being_dealloced,(.L_x_168 - $__internal_2_$__cuda_sm10x_tcgen05_guardrail_trap_unallocated_columns_being_dealloced)
$__internal_2_$__cuda_sm10x_tcgen05_guardrail_trap_unallocated_columns_being_dealloced:
[----:B------:R-:W-:Y:S05]  /*c1c0*/  BPT.TRAP 0x1 ;  /* 0x000000040000795c */ /* 0x000fea0000300000 */
[----:B------:R-:W-:-:S04]  /*c1d0*/  HFMA2 R3, -RZ, RZ, 0, 0 ;  /* 0x00000000ff037431 */ /* 0x000fc800000001ff */
[----:B------:R-:W-:Y:S05]  /*c1e0*/  RET.REL.NODEC R2 `(_ZN7cutlass13device_kernelINS_4gemm6kernel13GemmUniversalIN4cute5tupleIJiiiiEEENS1_10collective13CollectiveMmaINS1_35MainloopSm100TmaUmmaWarpSpecializedILi3ELi2ELi2ENS5_IJNS4_1CILi1EEENSA_ILi2EEESB_EEEEENS5_IJNSA_ILi128EEENSA_ILi256EEESF_EEEaNS5_IJlSB_lEEEaSI_NS4_8TiledMMAINS4_8MMA_AtomIJNS4_15SM100_MMA_S8_SSIaaiLi128ELi256ELNS4_4UMMA5MajorE0ELSN_0ELNSM_8SaturateE0EEEEEENS4_6LayoutINS5_IJSB_SB_SB_EEENS5_IJNSA_ILi0EEEST_ST_EEEEENS5_IJNS4_10UnderscoreESW_SW_EEEEENS4_23SM90_TMA_LOAD_MULTICASTENS4_14ComposedLayoutINS4_7SwizzleILi3ELi4ELi3EEENS4_18smem_ptr_flag_bitsILi8EEENSR_INS5_IJNSA_ILi8EEESF_EEENS5_IJSF_SB_EEEEEEEvNS4_8identityENS4_13SM90_TMA_LOADES19_vS1A_EENS_8epilogue10collective18CollectiveEpilogueINS1D_23Sm100TmaWarpSpecializedILi4ELi2ELi64ELb0ELb0EEEJSH_NS5_IJNSR_ISF_SB_EENSR_INSA_ILi64EEESB_EEEEEaSI_aSI_NS1D_6fusion15FusionCallbacksIS1H_NS1M_17LinearCombinationIaiaiLNS_15FloatRoundStyleE2EEESH_S1L_JEEENS4_5SM1004TMEM4LOAD26SM100_TMEM_LOAD_32dp32b64xES1B_NS10_INS11_ILi2ELi4ELi3EEES14_NSR_INS5_IJS15_S1J_EEENS5_IJS1J_SB_EEEEEEENS4_39AutoVectorizingCopyWithAssumedAlignmentILi128EEENS4_14SM90_TMA_STOREES20_S22_S22_EEEvvEEEEvNT_6ParamsE) ;  /* 0xffffff3c02847950 */ /* 0x000fea0003c3ffff */
.L_x_167:
[----:B------:R-:W-:-:S00]  /*c1f0*/  BRA `(.L_x_167) ;  /* 0xfffffffc00fc7947 */ /* 0x000fc0000383ffff */
[----:B------:R-:W-:-:S00]  /*c200*/  NOP ;  /* 0x0000000000007918 */ /* 0x000fc00000000000 */
[----:B------:R-:W-:-:S00]  /*c210*/  NOP ;  /* 0x0000000000007918 */ /* 0x000fc00000000000 */
[----:B------:R-:W-:-:S00]  /*c220*/  NOP ;  /* 0x0000000000007918 */ /* 0x000fc00000000000 */
[----:B------:R-:W-:-:S00]  /*c230*/  NOP ;  /* 0x0000000000007918 */ /* 0x000fc00000000000 */
[----:B------:R-:W-:-:S00]  /*c240*/  NOP ;  /* 0x0000000000007918 */ /* 0x000fc00000000000 */
[----:B------:R-:W-:-:S00]  /*c250*/  NOP ;  /* 0x0000000000007918 */ /* 0x000fc00000000000 */
[----:B------:R-:W-:-:S00]  /*c260*/  NOP ;  /* 0x0000000000007918 */ /* 0x000fc00000000000 */
[----:B------:R-:W-:-:S00]  /*c270*/  NOP ;  /* 0x0000000000007918 */ /* 0x000fc00000000000 */
.L_x_168:


//--------------------- .nv.global.init           --------------------------
	.section	.nv.global.init,"aw",@progbits
.nv.global.init:
	.type		$str$27,@object
	.size		$str$27,($str$28 - $str$27)
$str$27:
        /*0000*/ 	.byte	0x28, 0x61, 0x64, 0x64, 0x72, 0x65, 0x73, 0x73, 0x20, 0x26, 0x20, 0x6d, 0x61, 0x73, 0x6b, 0x29
        /*0010*/ 	.byte	0x20, 0x3d, 0x3d, 0x20, 0x30, 0x00
	.type		$str$28,@object
	.size		$str$28,($str$26 - $str$28)
$str$28:
        /*0016*/ 	.byte	0x2f, 0x74, 0x6d, 0x70, 0x2f, 0x63, 0x75, 0x74, 0x6c, 0x61, 0x73, 0x73, 0x5f, 0x73, 0x77, 0x65
        /*0026*/ 	.byte	0x65, 0x70, 0x5f, 0x73, 0x72, 0x63, 0x2f, 0x69, 0x6e, 0x63, 0x6c, 0x75, 0x64, 0x65, 0x2f, 0x63
        /*0036*/ 	.byte	0x75, 0x74, 0x65, 0x2f, 0x70, 0x6f, 0x69, 0x6e, 0x74, 0x65, 0x72, 0x5f, 0x66, 0x6c, 0x61, 0x67
        /*0046*/ 	.byte	0x67, 0x65, 0x64, 0x2e, 0x68, 0x70, 0x70, 0x00
	.type		$str$26,@object
	.size		$str$26,($str$25 - $str$26)
$str$26:
        /*004e*/ 	.byte	0x2f, 0x74, 0x6d, 0x70, 0x2f, 0x63, 0x75, 0x74, 0x6c, 0x61, 0x73, 0x73, 0x5f, 0x73, 0x77, 0x65
        /*005e*/ 	.byte	0x65, 0x70, 0x5f, 0x73, 0x72, 0x63, 0x2f, 0x69, 0x6e, 0x63, 0x6c, 0x75, 0x64, 0x65, 0x2f, 0x63
        /*006e*/ 	.byte	0x75, 0x74, 0x65, 0x2f, 0x61, 0x74, 0x6f, 0x6d, 0x2f, 0x63, 0x6f, 0x70, 0x79, 0x5f, 0x74, 0x72
        /*007e*/ 	.byte	0x61, 0x69, 0x74, 0x73, 0x5f, 0x73, 0x6d, 0x31, 0x30, 0x30, 0x2e, 0x68, 0x70, 0x70, 0x00
	.type		$str$25,@object
	.size		$str$25,(__unnamed_1 - $str$25)
$str$25:
        /*008d*/ 	.byte	0x28, 0x28, 0x75, 0x69, 0x6e, 0x74, 0x33, 0x32, 0x5f, 0x74, 0x28, 0x74, 0x68, 0x72, 0x65, 0x61
        /*009d*/ 	.byte	0x64, 0x49, 0x64, 0x78, 0x2e, 0x78, 0x29, 0x20, 0x2f, 0x20, 0x33, 0x32, 0x29, 0x20, 0x25, 0x20
        /*00ad*/ 	.byte	0x34, 0x29, 0x20, 0x3d, 0x3d, 0x20, 0x28, 0x28, 0x28, 0x74, 0x6d, 0x65, 0x6d, 0x5f, 0x61, 0x64
        /*00bd*/ 	.byte	0x64, 0x72, 0x20, 0x3e, 0x3e, 0x20, 0x31, 0x36, 0x29, 0x20, 0x2f, 0x20, 0x33, 0x32, 0x29, 0x20
        /*00cd*/ 	.byte	0x25, 0x20, 0x34, 0x29, 0x00
	.type		__unnamed_1,@object
	.size		__unnamed_1,(__unnamed_2 - __unnamed_1)
__unnamed_1:
        /*00d2*/ 	.byte	0x61, 0x75, 0x74, 0x6f, 0x20, 0x63, 0x75, 0x74, 0x65, 0x3a, 0x3a, 0x61, 0x73, 0x5f, 0x70, 0x6f
        /* <DEDUP_REMOVED lines=24> */
        /*0262*/ 	.byte	0x5d, 0x00
	.type		__unnamed_2,@object
	.size		__unnamed_2,(__unnamed_3 - __unnamed_2)
__unnamed_2:
        /* <DEDUP_REMOVED lines=26> */
	.type		__unnamed_3,@object
	.size		__unnamed_3,(.L_3 - __unnamed_3)
__unnamed_3:
        /* <DEDUP_REMOVED lines=42> */
        /*0696*/ 	.byte	0x43, 0x3c, 0x30, 0x3e, 0x3e, 0x3e, 0x3e, 0x5d, 0x00
.L_3:


//--------------------- .nv.shared._ZN7cutlass13device_kernelINS_4gemm6kernel13GemmUniversalIN4cute5tupleIJiiiiEEENS1_10collective13CollectiveMmaINS1_35MainloopSm100TmaUmmaWarpSpecializedILi3ELi2ELi2ENS5_IJNS4_1CILi1EEENSA_ILi2EEESB_EEEEENS5_IJNSA_ILi128EEENSA_ILi256EEESF_EEEaNS5_IJlSB_lEEEaSI_NS4_8TiledMMAINS4_8MMA_AtomIJNS4_15SM100_MMA_S8_SSIaaiLi128ELi256ELNS4_4UMMA5MajorE0ELSN_0ELNSM_8SaturateE0EEEEEENS4_6LayoutINS5_IJSB_SB_SB_EEENS5_IJNSA_ILi0EEEST_ST_EEEEENS5_IJNS4_10UnderscoreESW_SW_EEEEENS4_23SM90_TMA_LOAD_MULTICASTENS4_14ComposedLayoutINS4_7SwizzleILi3ELi4ELi3EEENS4_18smem_ptr_flag_bitsILi8EEENSR_INS5_IJNSA_ILi8EEESF_EEENS5_IJSF_SB_EEEEEEEvNS4_8identityENS4_13SM90_TMA_LOADES19_vS1A_EENS_8epilogue10collective18CollectiveEpilogueINS1D_23Sm100TmaWarpSpecializedILi4ELi2ELi64ELb0ELb0EEEJSH_NS5_IJNSR_ISF_SB_EENSR_INSA_ILi64EEESB_EEEEEaSI_aSI_NS1D_6fusion15FusionCallbacksIS1H_NS1M_17LinearCombinationIaiaiLNS_15FloatRoundStyleE2EEESH_S1L_JEEENS4_5SM1004TMEM4LOAD26SM100_TMEM_LOAD_32dp32b64xES1B_NS10_INS11_ILi2ELi4ELi3EEES14_NSR_INS5_IJS15_S1J_EEENS5_IJS1J_SB_EEEEEEENS4_39AutoVectorizingCopyWithAssumedAlignmentILi128EEENS4_14SM90_TMA_STOREES20_S22_S22_EEEvvEEEEvNT_6ParamsE --------------------------
	.section	.nv.shared._ZN7cutlass13device_kernelINS_4gemm6kernel13GemmUniversalIN4cute5tupleIJiiiiEEENS1_10collective13CollectiveMmaINS1_35MainloopSm100TmaUmmaWarpSpecializedILi3ELi2ELi2ENS5_IJNS4_1CILi1EEENSA_ILi2EEESB_EEEEENS5_IJNSA_ILi128EEENSA_ILi256EEESF_EEEaNS5_IJlSB_lEEEaSI_NS4_8TiledMMAINS4_8MMA_AtomIJNS4_15SM100_MMA_S8_SSIaaiLi128ELi256ELNS4_4UMMA5MajorE0ELSN_0ELNSM_8SaturateE0EEEEEENS4_6LayoutINS5_IJSB_SB_SB_EEENS5_IJNSA_ILi0EEEST_ST_EEEEENS5_IJNS4_10UnderscoreESW_SW_EEEEENS4_23SM90_TMA_LOAD_MULTICASTENS4_14ComposedLayoutINS4_7SwizzleILi3ELi4ELi3EEENS4_18smem_ptr_flag_bitsILi8EEENSR_INS5_IJNSA_ILi8EEESF_EEENS5_IJSF_SB_EEEEEEEvNS4_8identityENS4_13SM90_TMA_LOADES19_vS1A_EENS_8epilogue10collective18CollectiveEpilogueINS1D_23Sm100TmaWarpSpecializedILi4ELi2ELi64ELb0ELb0EEEJSH_NS5_IJNSR_ISF_SB_EENSR_INSA_ILi64EEESB_EEEEEaSI_aSI_NS1D_6fusion15FusionCallbacksIS1H_NS1M_17LinearCombinationIaiaiLNS_15FloatRoundStyleE2EEESH_S1L_JEEENS4_5SM1004TMEM4LOAD26SM100_TMEM_LOAD_32dp32b64xES1B_NS10_INS11_ILi2ELi4ELi3EEES14_NSR_INS5_IJS15_S1J_EEENS5_IJS1J_SB_EEEEEEENS4_39AutoVectorizingCopyWithAssumedAlignmentILi128EEENS4_14SM90_TMA_STOREES20_S22_S22_EEEvvEEEEvNT_6ParamsE,"aw",@nobits
	.sectionflags	@""
	.align	16
	.zero		1024


//--------------------- .nv.shared.reserved.0     --------------------------
	.section	.nv.shared.reserved.0,"aw",@nobits
	.weak		__nv_reservedSMEM_offset_0_alias
	.size		__nv_reservedSMEM_offset_0_alias, 0, 64
	.other		__nv_reservedSMEM_offset_0_alias,@"STO_CUDA_RESERVED_SHARED STV_DEFAULT"
__nv_reservedSMEM_offset_0_alias:
	.zero		0
.nv.shared.reserved.0:
	.zero		64
	.weak		__nv_reservedSMEM_tcgen05_partition
	.type		__nv_reservedSMEM_tcgen05_partition,@object
	.size		__nv_reservedSMEM_tcgen05_partition,(.L_0 - __nv_reservedSMEM_tcgen05_partition)
__nv_reservedSMEM_tcgen05_partition:
	.zero		32
.L_0:


//--------------------- .nv.global                --------------------------
	.section	.nv.global,"aw",@nobits
.nv.global:
	.type		_ZN39_INTERNAL_6089ed12_4_k_cu_68935db5_95654cute1_E,@object
	.size		_ZN39_INTERNAL_6089ed12_4_k_cu_68935db5_95654cute1_E,(_ZN39_INTERNAL_6089ed12_4_k_cu_68935db5_95654cuda3std3__45__cpo6cbeginE - _ZN39_INTERNAL_6089ed12_4_k_cu_68935db5_95654cute1_E)
_ZN39_INTERNAL_6089ed12_4_k_cu_68935db5_95654cute1_E:
	.zero		1
	.type		_ZN39_INTERNAL_6089ed12_4_k_cu_68935db5_95654cuda3std3__45__cpo6cbeginE,@object
	.size		_ZN39_INTERNAL_6089ed12_4_k_cu_68935db5_95654cuda3std3__45__cpo6cbeginE,(_ZN39_INTERNAL_6089ed12_4_k_cu_68935db5_95654cuda3std3__48in_placeE - _ZN39_INTERNAL_6089ed12_4_k_cu_68935db5_95654cuda3std3__45__cpo6cbeginE)
_ZN39_INTERNAL_6089ed12_4_k_cu_68935db5_95654cuda3std3__45__cpo6cbeginE:
	.zero		1
	.type		_ZN39_INTERNAL_6089ed12_4_k_cu_68935db5_95654cuda3std3__48in_placeE,@object
	.size		_ZN39_INTERNAL_6089ed12_4_k_cu_68935db5_95654cuda3std3__48in_placeE,(_ZN39_INTERNAL_6089ed12_4_k_cu_68935db5_95654cuda3std6ranges3__45__cpo9iter_moveE - _ZN39_INTERNAL_6089ed12_4_k_cu_68935db5_95654cuda3std3__48in_placeE)
_ZN39_INTERNAL_6089ed12_4_k_cu_68935db5_95654cuda3std3__48in_placeE:
	.zero		1
	.type		_ZN39_INTERNAL_6089ed12_4_k_cu_68935db5_95654cuda3std6ranges3__45__cpo9iter_moveE,@object
	.size		_ZN39_INTERNAL_6089ed12_4_k_cu_68935db5_95654cuda3std6ranges3__45__cpo9iter_moveE,(_ZN39_INTERNAL_6089ed12_4_k_cu_68935db5_95654cuda3std3__45__cpo5beginE - _ZN39_INTERNAL_6089ed12_4_k_cu_68935db5_95654cuda3std6ranges3__45__cpo9iter_moveE)
_ZN39_INTERNAL_6089ed12_4_k_cu_68935db5_95654cuda3std6ranges3__45__cpo9iter_moveE:
	.zero		1
	.type		_ZN39_INTERNAL_6089ed12_4_k_cu_68935db5_95654cuda3std3__45__cpo5beginE,@object
	.size		_ZN39_INTERNAL_6089ed12_4_k_cu_68935db5_95654cuda3std3__45__cpo5beginE,(_ZN39_INTERNAL_6089ed12_4_k_cu_68935db5_95654cuda3std3__441_GLOBAL__N__6089ed12_4_k_cu_68935db5_95656ignoreE - _ZN39_INTERNAL_6089ed12_4_k_cu_68935db5_95654cuda3std3__45__cpo5beginE)
_ZN39_INTERNAL_6089ed12_4_k_cu_68935db5_95654cuda3std3__45__cpo5beginE:
	.zero		1
	.type		_ZN39_INTERNAL_6089ed12_4_k_cu_68935db5_95654cuda3std3__441_GLOBAL__N__6089ed12_4_k_cu_68935db5_95656ignoreE,@object
	.size		_ZN39_INTERNAL_6089ed12_4_k_cu_68935db5_95654cuda3std3__441_GLOBAL__N__6089ed12_4_k_cu_68935db5_95656ignoreE,(_ZN39_INTERNAL_6089ed12_4_k_cu_68935db5_95654cute7productE - _ZN39_INTERNAL_6089ed12_4_k_cu_68935db5_95654cuda3std3__441_GLOBAL__N__6089ed12_4_k_cu_68935db5_95656ignoreE)
_ZN39_INTERNAL_6089ed12_4_k_cu_68935db5_95654cuda3std3__441_GLOBAL__N__6089ed12_4_k_cu_68935db5_95656ignoreE:
	.zero		1
	.type		_ZN39_INTERNAL_6089ed12_4_k_cu_68935db5_95654cute7productE,@object
	.size		_ZN39_INTERNAL_6089ed12_4_k_cu_68935db5_95654cute7productE,(_ZN39_INTERNAL_6089ed12_4_k_cu_68935db5_95654cuda3std3__45__cpo3endE - _ZN39_INTERNAL_6089ed12_4_k_cu_68935db5_95654cute7productE)
_ZN39_INTERNAL_6089ed12_4_k_cu_68935db5_95654cute7productE:
	.zero		1
	.type		_ZN39_INTERNAL_6089ed12_4_k_cu_68935db5_95654cuda3std3__45__cpo3endE,@object
	.size		_ZN39_INTERNAL_6089ed12_4_k_cu_68935db5_95654cuda3std3__45__cpo3endE,(_ZN39_INTERNAL_6089ed12_4_k_cu_68935db5_95654cuda3std3__419piecewise_constructE - _ZN39_INTERNAL_6089ed12_4_k_cu_68935db5_95654cuda3std3__45__cpo3endE)
_ZN39_INTERNAL_6089ed12_4_k_cu_68935db5_95654cuda3std3__45__cpo3endE:
	.zero		1
	.type		_ZN39_INTERNAL_6089ed12_4_k_cu_68935db5_95654cuda3std3__419piecewise_constructE,@object
	.size		_ZN39_INTERNAL_6089ed12_4_k_cu_68935db5_95654cuda3std3__419piecewise_constructE,(_ZN39_INTERNAL_6089ed12_4_k_cu_68935db5_95654cuda3std3__45__cpo4cendE - _ZN39_INTERNAL_6089ed12_4_k_cu_68935db5_95654cuda3std3__419piecewise_constructE)
_ZN39_INTERNAL_6089ed12_4_k_cu_68935db5_95654cuda3std3__419piecewise_constructE:
	.zero		1
	.type		_ZN39_INTERNAL_6089ed12_4_k_cu_68935db5_95654cuda3std3__45__cpo4cendE,@object
	.size		_ZN39_INTERNAL_6089ed12_4_k_cu_68935db5_95654cuda3std3__45__cpo4cendE,(_ZN39_INTERNAL_6089ed12_4_k_cu_68935db5_95654cuda3std6ranges3__45__cpo4swapE - _ZN39_INTERNAL_6089ed12_4_k_cu_68935db5_95654cuda3std3__45__cpo4cendE)
_ZN39_INTERNAL_6089ed12_4_k_cu_68935db5_95654cuda3std3__45__cpo4cendE:
	.zero		1
	.type		_ZN39_INTERNAL_6089ed12_4_k_cu_68935db5_95654cuda3std6ranges3__45__cpo4swapE,@object
	.size		_ZN39_INTERNAL_6089ed12_4_k_cu_68935db5_95654cuda3std6ranges3__45__cpo4swapE,(.L_11 - _ZN39_INTERNAL_6089ed12_4_k_cu_68935db5_95654cuda3std6ranges3__45__cpo4swapE)
_ZN39_INTERNAL_6089ed12_4_k_cu_68935db5_95654cuda3std6ranges3__45__cpo4swapE:
	.zero		1
.L_11:


//--------------------- .nv.constant0._ZN7cutlass13device_kernelINS_4gemm6kernel13GemmUniversalIN4cute5tupleIJiiiiEEENS1_10collective13CollectiveMmaINS1_35MainloopSm100TmaUmmaWarpSpecializedILi3ELi2ELi2ENS5_IJNS4_1CILi1EEENSA_ILi2EEESB_EEEEENS5_IJNSA_ILi128EEENSA_ILi256EEESF_EEEaNS5_IJlSB_lEEEaSI_NS4_8TiledMMAINS4_8MMA_AtomIJNS4_15SM100_MMA_S8_SSIaaiLi128ELi256ELNS4_4UMMA5MajorE0ELSN_0ELNSM_8SaturateE0EEEEEENS4_6LayoutINS5_IJSB_SB_SB_EEENS5_IJNSA_ILi0EEEST_ST_EEEEENS5_IJNS4_10UnderscoreESW_SW_EEEEENS4_23SM90_TMA_LOAD_MULTICASTENS4_14ComposedLayoutINS4_7SwizzleILi3ELi4ELi3EEENS4_18smem_ptr_flag_bitsILi8EEENSR_INS5_IJNSA_ILi8EEESF_EEENS5_IJSF_SB_EEEEEEEvNS4_8identityENS4_13SM90_TMA_LOADES19_vS1A_EENS_8epilogue10collective18CollectiveEpilogueINS1D_23Sm100TmaWarpSpecializedILi4ELi2ELi64ELb0ELb0EEEJSH_NS5_IJNSR_ISF_SB_EENSR_INSA_ILi64EEESB_EEEEEaSI_aSI_NS1D_6fusion15FusionCallbacksIS1H_NS1M_17LinearCombinationIaiaiLNS_15FloatRoundStyleE2EEESH_S1L_JEEENS4_5SM1004TMEM4LOAD26SM100_TMEM_LOAD_32dp32b64xES1B_NS10_INS11_ILi2ELi4ELi3EEES14_NSR_INS5_IJS15_S1J_EEENS5_IJS1J_SB_EEEEEEENS4_39AutoVectorizingCopyWithAssumedAlignmentILi128EEENS4_14SM90_TMA_STOREES20_S22_S22_EEEvvEEEEvNT_6ParamsE --------------------------
	.section	.nv.constant0._ZN7cutlass13device_kernelINS_4gemm6kernel13GemmUniversalIN4cute5tupleIJiiiiEEENS1_10collective13CollectiveMmaINS1_35MainloopSm100TmaUmmaWarpSpecializedILi3ELi2ELi2ENS5_IJNS4_1CILi1EEENSA_ILi2EEESB_EEEEENS5_IJNSA_ILi128EEENSA_ILi256EEESF_EEEaNS5_IJlSB_lEEEaSI_NS4_8TiledMMAINS4_8MMA_AtomIJNS4_15SM100_MMA_S8_SSIaaiLi128ELi256ELNS4_4UMMA5MajorE0ELSN_0ELNSM_8SaturateE0EEEEEENS4_6LayoutINS5_IJSB_SB_SB_EEENS5_IJNSA_ILi0EEEST_ST_EEEEENS5_IJNS4_10UnderscoreESW_SW_EEEEENS4_23SM90_TMA_LOAD_MULTICASTENS4_14ComposedLayoutINS4_7SwizzleILi3ELi4ELi3EEENS4_18smem_ptr_flag_bitsILi8EEENSR_INS5_IJNSA_ILi8EEESF_EEENS5_IJSF_SB_EEEEEEEvNS4_8identityENS4_13SM90_TMA_LOADES19_vS1A_EENS_8epilogue10collective18CollectiveEpilogueINS1D_23Sm100TmaWarpSpecializedILi4ELi2ELi64ELb0ELb0EEEJSH_NS5_IJNSR_ISF_SB_EENSR_INSA_ILi64EEESB_EEEEEaSI_aSI_NS1D_6fusion15FusionCallbacksIS1H_NS1M_17LinearCombinationIaiaiLNS_15FloatRoundStyleE2EEESH_S1L_JEEENS4_5SM1004TMEM4LOAD26SM100_TMEM_LOAD_32dp32b64xES1B_NS10_INS11_ILi2ELi4ELi3EEES14_NSR_INS5_IJS15_S1J_EEENS5_IJS1J_SB_EEEEEEENS4_39AutoVectorizingCopyWithAssumedAlignmentILi128EEENS4_14SM90_TMA_STOREES20_S22_S22_EEEvvEEEEvNT_6ParamsE,"a",@progbits
	.sectionflags	@""
	.align	4
.nv.constant0._ZN7cutlass13device_kernelINS_4gemm6kernel13GemmUniversalIN4cute5tupleIJiiiiEEENS1_10collective13CollectiveMmaINS1_35MainloopSm100TmaUmmaWarpSpecializedILi3ELi2ELi2ENS5_IJNS4_1CILi1EEENSA_ILi2EEESB_EEEEENS5_IJNSA_ILi128EEENSA_ILi256EEESF_EEEaNS5_IJlSB_lEEEaSI_NS4_8TiledMMAINS4_8MMA_AtomIJNS4_15SM100_MMA_S8_SSIaaiLi128ELi256ELNS4_4UMMA5MajorE0ELSN_0ELNSM_8SaturateE0EEEEEENS4_6LayoutINS5_IJSB_SB_SB_EEENS5_IJNSA_ILi0EEEST_ST_EEEEENS5_IJNS4_10UnderscoreESW_SW_EEEEENS4_23SM90_TMA_LOAD_MULTICASTENS4_14ComposedLayoutINS4_7SwizzleILi3ELi4ELi3EEENS4_18smem_ptr_flag_bitsILi8EEENSR_INS5_IJNSA_ILi8EEESF_EEENS5_IJSF_SB_EEEEEEEvNS4_8identityENS4_13SM90_TMA_LOADES19_vS1A_EENS_8epilogue10collective18CollectiveEpilogueINS1D_23Sm100TmaWarpSpecializedILi4ELi2ELi64ELb0ELb0EEEJSH_NS5_IJNSR_ISF_SB_EENSR_INSA_ILi64EEESB_EEEEEaSI_aSI_NS1D_6fusion15FusionCallbacksIS1H_NS1M_17LinearCombinationIaiaiLNS_15FloatRoundStyleE2EEESH_S1L_JEEENS4_5SM1004TMEM4LOAD26SM100_TMEM_LOAD_32dp32b64xES1B_NS10_INS11_ILi2ELi4ELi3EEES14_NSR_INS5_IJS15_S1J_EEENS5_IJS1J_SB_EEEEEEENS4_39AutoVectorizingCopyWithAssumedAlignmentILi128EEENS4_14SM90_TMA_STOREES20_S22_S22_EEEvvEEEEvNT_6ParamsE:
	.zero		2944


//--------------------- SYMBOLS --------------------------

	.type		.nv.reservedSmem.offset0,@object
	.size		.nv.reservedSmem.offset0,0x4
	.type		.nv.reservedSmem.cap,@object
	.size		.nv.reservedSmem.cap,0x4
	.type		__assertfail,@function
